//
// Generated by NVIDIA NVVM Compiler
//
// Compiler Build ID: CL-36424714
// Cuda compilation tools, release 13.0, V13.0.88
// Based on NVVM 20.0.0
//

.version 9.0
.target sm_100
.address_size 64

	// .globl	_Z23exp_subtract_max_kernelPKfPffi
// _ZZN3cub18CUB_300001_SM_10006detail6reduce28DeviceReduceSingleTileKernelINS2_10policy_hubIfjN4cuda3__47maximumIfEEE10Policy1000EN6thrust24THRUST_300001_SM_1000_NS10device_ptrIKfEEPfjS8_ffNS5_3std3__410__identityEEEvT0_T1_T2_T3_T4_T6_E12temp_storage has been demoted
// _ZZN3cub18CUB_300001_SM_10006detail6reduce18DeviceReduceKernelINS2_10policy_hubIfjN4cuda3__47maximumIfEEE10Policy1000EN6thrust24THRUST_300001_SM_1000_NS10device_ptrIKfEEjS8_fNS5_3std3__410__identityEEEvT0_PT3_T1_NS0_13GridEvenShareISM_EET2_T4_E12temp_storage has been demoted
// _ZZN3cub18CUB_300001_SM_10006detail6reduce28DeviceReduceSingleTileKernelINS2_10policy_hubIfjN4cuda3__47maximumIfEEE10Policy1000EPfSB_iS8_ffNS5_3std3__410__identityEEEvT0_T1_T2_T3_T4_T6_E12temp_storage has been demoted
// _ZZN3cub18CUB_300001_SM_10006detail6reduce28DeviceReduceSingleTileKernelINS2_10policy_hubIfyN4cuda3__47maximumIfEEE10Policy1000EN6thrust24THRUST_300001_SM_1000_NS10device_ptrIKfEEPfyS8_ffNS5_3std3__410__identityEEEvT0_T1_T2_T3_T4_T6_E12temp_storage has been demoted
// _ZZN3cub18CUB_300001_SM_10006detail6reduce18DeviceReduceKernelINS2_10policy_hubIfyN4cuda3__47maximumIfEEE10Policy1000EN6thrust24THRUST_300001_SM_1000_NS10device_ptrIKfEEyS8_fNS5_3std3__410__identityEEEvT0_PT3_T1_NS0_13GridEvenShareISM_EET2_T4_E12temp_storage has been demoted
// _ZZN3cub18CUB_300001_SM_10006detail6reduce28DeviceReduceSingleTileKernelINS2_10policy_hubIfyN4cuda3__47maximumIfEEE10Policy1000EPfSB_iS8_ffNS5_3std3__410__identityEEEvT0_T1_T2_T3_T4_T6_E12temp_storage has been demoted
// _ZZN3cub18CUB_300001_SM_10006detail6reduce28DeviceReduceSingleTileKernelINS2_10policy_hubIfjN4cuda3std3__44plusIfEEE10Policy1000EN6thrust24THRUST_300001_SM_1000_NS10device_ptrIfEEPfjS9_ffNS7_10__identityEEEvT0_T1_T2_T3_T4_T6_E12temp_storage has been demoted
// _ZZN3cub18CUB_300001_SM_10006detail6reduce18DeviceReduceKernelINS2_10policy_hubIfjN4cuda3std3__44plusIfEEE10Policy1000EN6thrust24THRUST_300001_SM_1000_NS10device_ptrIfEEjS9_fNS7_10__identityEEEvT0_PT3_T1_NS0_13GridEvenShareISK_EET2_T4_E12temp_storage has been demoted
// _ZZN3cub18CUB_300001_SM_10006detail6reduce28DeviceReduceSingleTileKernelINS2_10policy_hubIfjN4cuda3std3__44plusIfEEE10Policy1000EPfSC_iS9_ffNS7_10__identityEEEvT0_T1_T2_T3_T4_T6_E12temp_storage has been demoted
// _ZZN3cub18CUB_300001_SM_10006detail6reduce28DeviceReduceSingleTileKernelINS2_10policy_hubIfyN4cuda3std3__44plusIfEEE10Policy1000EN6thrust24THRUST_300001_SM_1000_NS10device_ptrIfEEPfyS9_ffNS7_10__identityEEEvT0_T1_T2_T3_T4_T6_E12temp_storage has been demoted
// _ZZN3cub18CUB_300001_SM_10006detail6reduce18DeviceReduceKernelINS2_10policy_hubIfyN4cuda3std3__44plusIfEEE10Policy1000EN6thrust24THRUST_300001_SM_1000_NS10device_ptrIfEEyS9_fNS7_10__identityEEEvT0_PT3_T1_NS0_13GridEvenShareISK_EET2_T4_E12temp_storage has been demoted
// _ZZN3cub18CUB_300001_SM_10006detail6reduce28DeviceReduceSingleTileKernelINS2_10policy_hubIfyN4cuda3std3__44plusIfEEE10Policy1000EPfSC_iS9_ffNS7_10__identityEEEvT0_T1_T2_T3_T4_T6_E12temp_storage has been demoted
.global .align 1 .b8 _ZN34_INTERNAL_ecfcf8bc_4_k_cu_62e02c9c4cuda3std3__45__cpo5beginE[1];
.global .align 1 .b8 _ZN34_INTERNAL_ecfcf8bc_4_k_cu_62e02c9c4cuda3std3__45__cpo3endE[1];
.global .align 1 .b8 _ZN34_INTERNAL_ecfcf8bc_4_k_cu_62e02c9c4cuda3std3__45__cpo6cbeginE[1];
.global .align 1 .b8 _ZN34_INTERNAL_ecfcf8bc_4_k_cu_62e02c9c4cuda3std3__45__cpo4cendE[1];
.global .align 1 .b8 _ZN34_INTERNAL_ecfcf8bc_4_k_cu_62e02c9c4cuda3std3__45__cpo6rbeginE[1];
.global .align 1 .b8 _ZN34_INTERNAL_ecfcf8bc_4_k_cu_62e02c9c4cuda3std3__45__cpo4rendE[1];
.global .align 1 .b8 _ZN34_INTERNAL_ecfcf8bc_4_k_cu_62e02c9c4cuda3std3__45__cpo7crbeginE[1];
.global .align 1 .b8 _ZN34_INTERNAL_ecfcf8bc_4_k_cu_62e02c9c4cuda3std3__45__cpo5crendE[1];
.global .align 1 .b8 _ZN34_INTERNAL_ecfcf8bc_4_k_cu_62e02c9c4cuda3std3__436_GLOBAL__N__ecfcf8bc_4_k_cu_62e02c9c6ignoreE[1];
.global .align 1 .b8 _ZN34_INTERNAL_ecfcf8bc_4_k_cu_62e02c9c4cuda3std3__419piecewise_constructE[1];
.global .align 1 .b8 _ZN34_INTERNAL_ecfcf8bc_4_k_cu_62e02c9c4cuda3std3__48in_placeE[1];
.global .align 1 .b8 _ZN34_INTERNAL_ecfcf8bc_4_k_cu_62e02c9c4cuda3std3__420unreachable_sentinelE[1];
.global .align 1 .b8 _ZN34_INTERNAL_ecfcf8bc_4_k_cu_62e02c9c4cuda3std3__47nulloptE[1];
.global .align 1 .b8 _ZN34_INTERNAL_ecfcf8bc_4_k_cu_62e02c9c4cuda3std3__48unexpectE[1];
.global .align 1 .b8 _ZN34_INTERNAL_ecfcf8bc_4_k_cu_62e02c9c4cuda3std6ranges3__45__cpo4swapE[1];
.global .align 1 .b8 _ZN34_INTERNAL_ecfcf8bc_4_k_cu_62e02c9c4cuda3std6ranges3__45__cpo9iter_moveE[1];
.global .align 1 .b8 _ZN34_INTERNAL_ecfcf8bc_4_k_cu_62e02c9c4cuda3std6ranges3__45__cpo5beginE[1];
.global .align 1 .b8 _ZN34_INTERNAL_ecfcf8bc_4_k_cu_62e02c9c4cuda3std6ranges3__45__cpo3endE[1];
.global .align 1 .b8 _ZN34_INTERNAL_ecfcf8bc_4_k_cu_62e02c9c4cuda3std6ranges3__45__cpo6cbeginE[1];
.global .align 1 .b8 _ZN34_INTERNAL_ecfcf8bc_4_k_cu_62e02c9c4cuda3std6ranges3__45__cpo4cendE[1];
.global .align 1 .b8 _ZN34_INTERNAL_ecfcf8bc_4_k_cu_62e02c9c4cuda3std6ranges3__45__cpo7advanceE[1];
.global .align 1 .b8 _ZN34_INTERNAL_ecfcf8bc_4_k_cu_62e02c9c4cuda3std6ranges3__45__cpo9iter_swapE[1];
.global .align 1 .b8 _ZN34_INTERNAL_ecfcf8bc_4_k_cu_62e02c9c4cuda3std6ranges3__45__cpo4nextE[1];
.global .align 1 .b8 _ZN34_INTERNAL_ecfcf8bc_4_k_cu_62e02c9c4cuda3std6ranges3__45__cpo4prevE[1];
.global .align 1 .b8 _ZN34_INTERNAL_ecfcf8bc_4_k_cu_62e02c9c4cuda3std6ranges3__45__cpo4dataE[1];
.global .align 1 .b8 _ZN34_INTERNAL_ecfcf8bc_4_k_cu_62e02c9c4cuda3std6ranges3__45__cpo5cdataE[1];
.global .align 1 .b8 _ZN34_INTERNAL_ecfcf8bc_4_k_cu_62e02c9c4cuda3std6ranges3__45__cpo4sizeE[1];
.global .align 1 .b8 _ZN34_INTERNAL_ecfcf8bc_4_k_cu_62e02c9c4cuda3std6ranges3__45__cpo5ssizeE[1];
.global .align 1 .b8 _ZN34_INTERNAL_ecfcf8bc_4_k_cu_62e02c9c4cuda3std6ranges3__45__cpo8distanceE[1];
.global .align 1 .b8 _ZN34_INTERNAL_ecfcf8bc_4_k_cu_62e02c9c6thrust24THRUST_300001_SM_1000_NS8cuda_cub3parE[1];
.global .align 1 .b8 _ZN34_INTERNAL_ecfcf8bc_4_k_cu_62e02c9c6thrust24THRUST_300001_SM_1000_NS8cuda_cub10par_nosyncE[1];
.global .align 1 .b8 _ZN34_INTERNAL_ecfcf8bc_4_k_cu_62e02c9c6thrust24THRUST_300001_SM_1000_NS6system6detail10sequential3seqE[1];
.global .align 1 .b8 _ZN34_INTERNAL_ecfcf8bc_4_k_cu_62e02c9c6thrust24THRUST_300001_SM_1000_NS12placeholders2_1E[1];
.global .align 1 .b8 _ZN34_INTERNAL_ecfcf8bc_4_k_cu_62e02c9c6thrust24THRUST_300001_SM_1000_NS12placeholders2_2E[1];
.global .align 1 .b8 _ZN34_INTERNAL_ecfcf8bc_4_k_cu_62e02c9c6thrust24THRUST_300001_SM_1000_NS12placeholders2_3E[1];
.global .align 1 .b8 _ZN34_INTERNAL_ecfcf8bc_4_k_cu_62e02c9c6thrust24THRUST_300001_SM_1000_NS12placeholders2_4E[1];
.global .align 1 .b8 _ZN34_INTERNAL_ecfcf8bc_4_k_cu_62e02c9c6thrust24THRUST_300001_SM_1000_NS12placeholders2_5E[1];
.global .align 1 .b8 _ZN34_INTERNAL_ecfcf8bc_4_k_cu_62e02c9c6thrust24THRUST_300001_SM_1000_NS12placeholders2_6E[1];
.global .align 1 .b8 _ZN34_INTERNAL_ecfcf8bc_4_k_cu_62e02c9c6thrust24THRUST_300001_SM_1000_NS12placeholders2_7E[1];
.global .align 1 .b8 _ZN34_INTERNAL_ecfcf8bc_4_k_cu_62e02c9c6thrust24THRUST_300001_SM_1000_NS12placeholders2_8E[1];
.global .align 1 .b8 _ZN34_INTERNAL_ecfcf8bc_4_k_cu_62e02c9c6thrust24THRUST_300001_SM_1000_NS12placeholders2_9E[1];
.global .align 1 .b8 _ZN34_INTERNAL_ecfcf8bc_4_k_cu_62e02c9c6thrust24THRUST_300001_SM_1000_NS12placeholders3_10E[1];
.global .align 1 .b8 _ZN34_INTERNAL_ecfcf8bc_4_k_cu_62e02c9c6thrust24THRUST_300001_SM_1000_NS3seqE[1];
.extern .shared .align 16 .b8 sdata[];

.visible .entry _Z23exp_subtract_max_kernelPKfPffi(
	.param .u64 .ptr .align 1 _Z23exp_subtract_max_kernelPKfPffi_param_0,
	.param .u64 .ptr .align 1 _Z23exp_subtract_max_kernelPKfPffi_param_1,
	.param .f32 _Z23exp_subtract_max_kernelPKfPffi_param_2,
	.param .u32 _Z23exp_subtract_max_kernelPKfPffi_param_3
)
{
	.reg .pred 	%p<2>;
	.reg .b32 	%r<8>;
	.reg .b32 	%f<16>;
	.reg .b64 	%rd<8>;

	ld.param.u64 	%rd1, [_Z23exp_subtract_max_kernelPKfPffi_param_0];
	ld.param.u64 	%rd2, [_Z23exp_subtract_max_kernelPKfPffi_param_1];
	ld.param.f32 	%f1, [_Z23exp_subtract_max_kernelPKfPffi_param_2];
	ld.param.u32 	%r2, [_Z23exp_subtract_max_kernelPKfPffi_param_3];
	mov.u32 	%r3, %ctaid.x;
	mov.u32 	%r4, %ntid.x;
	mov.u32 	%r5, %tid.x;
	mad.lo.s32 	%r1, %r3, %r4, %r5;
	setp.ge.s32 	%p1, %r1, %r2;
	@%p1 bra 	$L__BB0_2;
	cvta.to.global.u64 	%rd3, %rd1;
	cvta.to.global.u64 	%rd4, %rd2;
	mul.wide.s32 	%rd5, %r1, 4;
	add.s64 	%rd6, %rd3, %rd5;
	ld.global.f32 	%f2, [%rd6];
	sub.f32 	%f3, %f2, %f1;
	fma.rn.f32 	%f4, %f3, 0f3BBB989D, 0f3F000000;
	cvt.sat.f32.f32 	%f5, %f4;
	mov.f32 	%f6, 0f4B400001;
	mov.f32 	%f7, 0f437C0000;
	fma.rm.f32 	%f8, %f5, %f7, %f6;
	add.f32 	%f9, %f8, 0fCB40007F;
	neg.f32 	%f10, %f9;
	fma.rn.f32 	%f11, %f3, 0f3FB8AA3B, %f10;
	fma.rn.f32 	%f12, %f3, 0f32A57060, %f11;
	mov.b32 	%r6, %f8;
	shl.b32 	%r7, %r6, 23;
	mov.b32 	%f13, %r7;
	ex2.approx.ftz.f32 	%f14, %f12;
	mul.f32 	%f15, %f14, %f13;
	add.s64 	%rd7, %rd4, %rd5;
	st.global.f32 	[%rd7], %f15;
$L__BB0_2:
	ret;

}
	// .globl	_Z16normalize_kernelPffi
.visible .entry _Z16normalize_kernelPffi(
	.param .u64 .ptr .align 1 _Z16normalize_kernelPffi_param_0,
	.param .f32 _Z16normalize_kernelPffi_param_1,
	.param .u32 _Z16normalize_kernelPffi_param_2
)
{
	.reg .pred 	%p<2>;
	.reg .b32 	%r<6>;
	.reg .b32 	%f<4>;
	.reg .b64 	%rd<5>;

	ld.param.u64 	%rd1, [_Z16normalize_kernelPffi_param_0];
	ld.param.f32 	%f1, [_Z16normalize_kernelPffi_param_1];
	ld.param.u32 	%r2, [_Z16normalize_kernelPffi_param_2];
	mov.u32 	%r3, %ctaid.x;
	mov.u32 	%r4, %ntid.x;
	mov.u32 	%r5, %tid.x;
	mad.lo.s32 	%r1, %r3, %r4, %r5;
	setp.ge.s32 	%p1, %r1, %r2;
	@%p1 bra 	$L__BB1_2;
	cvta.to.global.u64 	%rd2, %rd1;
	mul.wide.s32 	%rd3, %r1, 4;
	add.s64 	%rd4, %rd2, %rd3;
	ld.global.f32 	%f2, [%rd4];
	div.rn.f32 	%f3, %f2, %f1;
	st.global.f32 	[%rd4], %f3;
$L__BB1_2:
	ret;

}
	// .globl	_Z18softmax_max_kernelPKfPfi
.visible .entry _Z18softmax_max_kernelPKfPfi(
	.param .u64 .ptr .align 1 _Z18softmax_max_kernelPKfPfi_param_0,
	.param .u64 .ptr .align 1 _Z18softmax_max_kernelPKfPfi_param_1,
	.param .u32 _Z18softmax_max_kernelPKfPfi_param_2
)
{
	.reg .pred 	%p<7>;
	.reg .b32 	%r<19>;
	.reg .b32 	%f<13>;
	.reg .b64 	%rd<9>;

	ld.param.u64 	%rd2, [_Z18softmax_max_kernelPKfPfi_param_0];
	ld.param.u64 	%rd3, [_Z18softmax_max_kernelPKfPfi_param_1];
	ld.param.u32 	%r11, [_Z18softmax_max_kernelPKfPfi_param_2];
	mov.u32 	%r1, %tid.x;
	mov.u32 	%r2, %ctaid.x;
	mov.u32 	%r18, %ntid.x;
	mad.lo.s32 	%r17, %r2, %r18, %r1;
	setp.ge.s32 	%p1, %r17, %r11;
	mov.f32 	%f12, 0fFF800000;
	@%p1 bra 	$L__BB2_3;
	mov.u32 	%r12, %nctaid.x;
	mul.lo.s32 	%r5, %r18, %r12;
	cvta.to.global.u64 	%rd1, %rd2;
	mov.f32 	%f12, 0fFF800000;
$L__BB2_2:
	mul.wide.s32 	%rd4, %r17, 4;
	add.s64 	%rd5, %rd1, %rd4;
	ld.global.f32 	%f6, [%rd5];
	max.f32 	%f12, %f12, %f6;
	add.s32 	%r17, %r17, %r5;
	setp.lt.s32 	%p2, %r17, %r11;
	@%p2 bra 	$L__BB2_2;
$L__BB2_3:
	shl.b32 	%r13, %r1, 2;
	mov.u32 	%r14, sdata;
	add.s32 	%r8, %r14, %r13;
	st.shared.f32 	[%r8], %f12;
	bar.sync 	0;
	setp.lt.u32 	%p3, %r18, 2;
	@%p3 bra 	$L__BB2_7;
$L__BB2_4:
	shr.u32 	%r10, %r18, 1;
	setp.ge.u32 	%p4, %r1, %r10;
	@%p4 bra 	$L__BB2_6;
	ld.shared.f32 	%f7, [%r8];
	shl.b32 	%r15, %r10, 2;
	add.s32 	%r16, %r8, %r15;
	ld.shared.f32 	%f8, [%r16];
	max.f32 	%f9, %f7, %f8;
	st.shared.f32 	[%r8], %f9;
$L__BB2_6:
	bar.sync 	0;
	setp.gt.u32 	%p5, %r18, 3;
	mov.u32 	%r18, %r10;
	@%p5 bra 	$L__BB2_4;
$L__BB2_7:
	setp.ne.s32 	%p6, %r1, 0;
	@%p6 bra 	$L__BB2_9;
	ld.shared.f32 	%f10, [sdata];
	cvta.to.global.u64 	%rd6, %rd3;
	mul.wide.u32 	%rd7, %r2, 4;
	add.s64 	%rd8, %rd6, %rd7;
	st.global.f32 	[%rd8], %f10;
$L__BB2_9:
	ret;

}
	// .globl	_Z22softmax_exp_sum_kernelPKfPffS1_i
.visible .entry _Z22softmax_exp_sum_kernelPKfPffS1_i(
	.param .u64 .ptr .align 1 _Z22softmax_exp_sum_kernelPKfPffS1_i_param_0,
	.param .u64 .ptr .align 1 _Z22softmax_exp_sum_kernelPKfPffS1_i_param_1,
	.param .f32 _Z22softmax_exp_sum_kernelPKfPffS1_i_param_2,
	.param .u64 .ptr .align 1 _Z22softmax_exp_sum_kernelPKfPffS1_i_param_3,
	.param .u32 _Z22softmax_exp_sum_kernelPKfPffS1_i_param_4
)
{
	.reg .pred 	%p<7>;
	.reg .b32 	%r<21>;
	.reg .b32 	%f<27>;
	.reg .b64 	%rd<12>;

	ld.param.u64 	%rd3, [_Z22softmax_exp_sum_kernelPKfPffS1_i_param_0];
	ld.param.u64 	%rd4, [_Z22softmax_exp_sum_kernelPKfPffS1_i_param_1];
	ld.param.f32 	%f4, [_Z22softmax_exp_sum_kernelPKfPffS1_i_param_2];
	ld.param.u64 	%rd5, [_Z22softmax_exp_sum_kernelPKfPffS1_i_param_3];
	ld.param.u32 	%r11, [_Z22softmax_exp_sum_kernelPKfPffS1_i_param_4];
	mov.u32 	%r1, %tid.x;
	mov.u32 	%r2, %ctaid.x;
	mov.u32 	%r20, %ntid.x;
	mad.lo.s32 	%r19, %r2, %r20, %r1;
	setp.ge.s32 	%p1, %r19, %r11;
	mov.f32 	%f26, 0f00000000;
	@%p1 bra 	$L__BB3_3;
	mov.u32 	%r12, %nctaid.x;
	mul.lo.s32 	%r5, %r20, %r12;
	cvta.to.global.u64 	%rd1, %rd3;
	cvta.to.global.u64 	%rd2, %rd4;
	mov.f32 	%f26, 0f00000000;
$L__BB3_2:
	mul.wide.s32 	%rd6, %r19, 4;
	add.s64 	%rd7, %rd1, %rd6;
	ld.global.f32 	%f7, [%rd7];
	sub.f32 	%f8, %f7, %f4;
	fma.rn.f32 	%f9, %f8, 0f3BBB989D, 0f3F000000;
	cvt.sat.f32.f32 	%f10, %f9;
	mov.f32 	%f11, 0f4B400001;
	mov.f32 	%f12, 0f437C0000;
	fma.rm.f32 	%f13, %f10, %f12, %f11;
	add.f32 	%f14, %f13, 0fCB40007F;
	neg.f32 	%f15, %f14;
	fma.rn.f32 	%f16, %f8, 0f3FB8AA3B, %f15;
	fma.rn.f32 	%f17, %f8, 0f32A57060, %f16;
	mov.b32 	%r13, %f13;
	shl.b32 	%r14, %r13, 23;
	mov.b32 	%f18, %r14;
	ex2.approx.ftz.f32 	%f19, %f17;
	mul.f32 	%f20, %f19, %f18;
	add.s64 	%rd8, %rd2, %rd6;
	st.global.f32 	[%rd8], %f20;
	add.f32 	%f26, %f26, %f20;
	add.s32 	%r19, %r19, %r5;
	setp.lt.s32 	%p2, %r19, %r11;
	@%p2 bra 	$L__BB3_2;
$L__BB3_3:
	shl.b32 	%r15, %r1, 2;
	mov.u32 	%r16, sdata;
	add.s32 	%r8, %r16, %r15;
	st.shared.f32 	[%r8], %f26;
	bar.sync 	0;
	setp.lt.u32 	%p3, %r20, 2;
	@%p3 bra 	$L__BB3_7;
$L__BB3_4:
	shr.u32 	%r10, %r20, 1;
	setp.ge.u32 	%p4, %r1, %r10;
	@%p4 bra 	$L__BB3_6;
	shl.b32 	%r17, %r10, 2;
	add.s32 	%r18, %r8, %r17;
	ld.shared.f32 	%f21, [%r18];
	ld.shared.f32 	%f22, [%r8];
	add.f32 	%f23, %f21, %f22;
	st.shared.f32 	[%r8], %f23;
$L__BB3_6:
	bar.sync 	0;
	setp.gt.u32 	%p5, %r20, 3;
	mov.u32 	%r20, %r10;
	@%p5 bra 	$L__BB3_4;
$L__BB3_7:
	setp.ne.s32 	%p6, %r1, 0;
	@%p6 bra 	$L__BB3_9;
	ld.shared.f32 	%f24, [sdata];
	cvta.to.global.u64 	%rd9, %rd5;
	mul.wide.u32 	%rd10, %r2, 4;
	add.s64 	%rd11, %rd9, %rd10;
	st.global.f32 	[%rd11], %f24;
$L__BB3_9:
	ret;

}
	// .globl	_Z24softmax_normalize_kernelPffi
.visible .entry _Z24softmax_normalize_kernelPffi(
	.param .u64 .ptr .align 1 _Z24softmax_normalize_kernelPffi_param_0,
	.param .f32 _Z24softmax_normalize_kernelPffi_param_1,
	.param .u32 _Z24softmax_normalize_kernelPffi_param_2
)
{
	.reg .pred 	%p<3>;
	.reg .b32 	%r<11>;
	.reg .b32 	%f<4>;
	.reg .b64 	%rd<5>;

	ld.param.u64 	%rd2, [_Z24softmax_normalize_kernelPffi_param_0];
	ld.param.f32 	%f1, [_Z24softmax_normalize_kernelPffi_param_1];
	ld.param.u32 	%r6, [_Z24softmax_normalize_kernelPffi_param_2];
	mov.u32 	%r7, %ctaid.x;
	mov.u32 	%r1, %ntid.x;
	mov.u32 	%r8, %tid.x;
	mad.lo.s32 	%r10, %r7, %r1, %r8;
	setp.ge.s32 	%p1, %r10, %r6;
	@%p1 bra 	$L__BB4_3;
	mov.u32 	%r9, %nctaid.x;
	mul.lo.s32 	%r3, %r1, %r9;
	cvta.to.global.u64 	%rd1, %rd2;
$L__BB4_2:
	mul.wide.s32 	%rd3, %r10, 4;
	add.s64 	%rd4, %rd1, %rd3;
	ld.global.f32 	%f2, [%rd4];
	div.rn.f32 	%f3, %f2, %f1;
	st.global.f32 	[%rd4], %f3;
	add.s32 	%r10, %r10, %r3;
	setp.lt.s32 	%p2, %r10, %r6;
	@%p2 bra 	$L__BB4_2;
$L__BB4_3:
	ret;

}
	// .globl	_ZN3cub18CUB_300001_SM_10006detail11EmptyKernelIvEEvv
.visible .entry _ZN3cub18CUB_300001_SM_10006detail11EmptyKernelIvEEvv()
{


	ret;

}
	// .globl	_ZN3cub18CUB_300001_SM_10006detail6reduce28DeviceReduceSingleTileKernelINS2_10policy_hubIfjN4cuda3__47maximumIfEEE10Policy1000EN6thrust24THRUST_300001_SM_1000_NS10device_ptrIKfEEPfjS8_ffNS5_3std3__410__identityEEEvT0_T1_T2_T3_T4_T6_
.visible .entry _ZN3cub18CUB_300001_SM_10006detail6reduce28DeviceReduceSingleTileKernelINS2_10policy_hubIfjN4cuda3__47maximumIfEEE10Policy1000EN6thrust24THRUST_300001_SM_1000_NS10device_ptrIKfEEPfjS8_ffNS5_3std3__410__identityEEEvT0_T1_T2_T3_T4_T6_(
	.param .align 8 .b8 _ZN3cub18CUB_300001_SM_10006detail6reduce28DeviceReduceSingleTileKernelINS2_10policy_hubIfjN4cuda3__47maximumIfEEE10Policy1000EN6thrust24THRUST_300001_SM_1000_NS10device_ptrIKfEEPfjS8_ffNS5_3std3__410__identityEEEvT0_T1_T2_T3_T4_T6__param_0[8],
	.param .u64 .ptr .align 1 _ZN3cub18CUB_300001_SM_10006detail6reduce28DeviceReduceSingleTileKernelINS2_10policy_hubIfjN4cuda3__47maximumIfEEE10Policy1000EN6thrust24THRUST_300001_SM_1000_NS10device_ptrIKfEEPfjS8_ffNS5_3std3__410__identityEEEvT0_T1_T2_T3_T4_T6__param_1,
	.param .u32 _ZN3cub18CUB_300001_SM_10006detail6reduce28DeviceReduceSingleTileKernelINS2_10policy_hubIfjN4cuda3__47maximumIfEEE10Policy1000EN6thrust24THRUST_300001_SM_1000_NS10device_ptrIKfEEPfjS8_ffNS5_3std3__410__identityEEEvT0_T1_T2_T3_T4_T6__param_2,
	.param .align 1 .b8 _ZN3cub18CUB_300001_SM_10006detail6reduce28DeviceReduceSingleTileKernelINS2_10policy_hubIfjN4cuda3__47maximumIfEEE10Policy1000EN6thrust24THRUST_300001_SM_1000_NS10device_ptrIKfEEPfjS8_ffNS5_3std3__410__identityEEEvT0_T1_T2_T3_T4_T6__param_3[1],
	.param .f32 _ZN3cub18CUB_300001_SM_10006detail6reduce28DeviceReduceSingleTileKernelINS2_10policy_hubIfjN4cuda3__47maximumIfEEE10Policy1000EN6thrust24THRUST_300001_SM_1000_NS10device_ptrIKfEEPfjS8_ffNS5_3std3__410__identityEEEvT0_T1_T2_T3_T4_T6__param_4,
	.param .align 1 .b8 _ZN3cub18CUB_300001_SM_10006detail6reduce28DeviceReduceSingleTileKernelINS2_10policy_hubIfjN4cuda3__47maximumIfEEE10Policy1000EN6thrust24THRUST_300001_SM_1000_NS10device_ptrIKfEEPfjS8_ffNS5_3std3__410__identityEEEvT0_T1_T2_T3_T4_T6__param_5[1]
)
.maxntid 256
.minnctapersm 1
{
	.reg .pred 	%p<185>;
	.reg .b32 	%r<211>;
	.reg .b32 	%f<341>;
	.reg .b64 	%rd<84>;
	// demoted variable
	.shared .align 4 .b8 _ZZN3cub18CUB_300001_SM_10006detail6reduce28DeviceReduceSingleTileKernelINS2_10policy_hubIfjN4cuda3__47maximumIfEEE10Policy1000EN6thrust24THRUST_300001_SM_1000_NS10device_ptrIKfEEPfjS8_ffNS5_3std3__410__identityEEEvT0_T1_T2_T3_T4_T6_E12temp_storage[44];
	ld.param.u64 	%rd9, [_ZN3cub18CUB_300001_SM_10006detail6reduce28DeviceReduceSingleTileKernelINS2_10policy_hubIfjN4cuda3__47maximumIfEEE10Policy1000EN6thrust24THRUST_300001_SM_1000_NS10device_ptrIKfEEPfjS8_ffNS5_3std3__410__identityEEEvT0_T1_T2_T3_T4_T6__param_0];
	ld.param.u64 	%rd10, [_ZN3cub18CUB_300001_SM_10006detail6reduce28DeviceReduceSingleTileKernelINS2_10policy_hubIfjN4cuda3__47maximumIfEEE10Policy1000EN6thrust24THRUST_300001_SM_1000_NS10device_ptrIKfEEPfjS8_ffNS5_3std3__410__identityEEEvT0_T1_T2_T3_T4_T6__param_1];
	ld.param.u32 	%r51, [_ZN3cub18CUB_300001_SM_10006detail6reduce28DeviceReduceSingleTileKernelINS2_10policy_hubIfjN4cuda3__47maximumIfEEE10Policy1000EN6thrust24THRUST_300001_SM_1000_NS10device_ptrIKfEEPfjS8_ffNS5_3std3__410__identityEEEvT0_T1_T2_T3_T4_T6__param_2];
	ld.param.f32 	%f42, [_ZN3cub18CUB_300001_SM_10006detail6reduce28DeviceReduceSingleTileKernelINS2_10policy_hubIfjN4cuda3__47maximumIfEEE10Policy1000EN6thrust24THRUST_300001_SM_1000_NS10device_ptrIKfEEPfjS8_ffNS5_3std3__410__identityEEEvT0_T1_T2_T3_T4_T6__param_4];
	cvta.to.global.u64 	%rd1, %rd10;
	setp.ne.s32 	%p1, %r51, 0;
	@%p1 bra 	$L__BB6_3;
	mov.u32 	%r193, %tid.x;
	setp.ne.s32 	%p184, %r193, 0;
	@%p184 bra 	$L__BB6_52;
	st.global.f32 	[%rd1], %f42;
	bra.uni 	$L__BB6_52;
$L__BB6_3:
	cvta.to.global.u64 	%rd2, %rd9;
	setp.gt.u32 	%p2, %r51, 4095;
	@%p2 bra 	$L__BB6_28;
	mov.u32 	%r1, %tid.x;
	setp.ge.u32 	%p96, %r1, %r51;
	mov.f32 	%f328, 0f00000000;
	mov.u32 	%r197, %r1;
	@%p96 bra 	$L__BB6_6;
	mul.wide.u32 	%rd73, %r1, 4;
	add.s64 	%rd74, %rd2, %rd73;
	ld.global.f32 	%f328, [%rd74];
	add.s32 	%r197, %r1, 256;
$L__BB6_6:
	setp.ge.u32 	%p97, %r197, %r51;
	@%p97 bra 	$L__BB6_19;
	not.b32 	%r120, %r197;
	add.s32 	%r121, %r51, %r120;
	shr.u32 	%r122, %r121, 8;
	add.s32 	%r4, %r122, 1;
	and.b32  	%r5, %r4, 15;
	setp.lt.u32 	%p98, %r121, 3840;
	@%p98 bra 	$L__BB6_10;
	and.b32  	%r123, %r4, 33554416;
	neg.s32 	%r195, %r123;
	mul.wide.u32 	%rd75, %r197, 4;
	add.s64 	%rd76, %rd75, %rd2;
	add.s64 	%rd82, %rd76, 8192;
$L__BB6_9:
	.pragma "nounroll";
	ld.global.f32 	%f189, [%rd82+-8192];
	setp.lt.f32 	%p99, %f328, %f189;
	selp.f32 	%f190, %f189, %f328, %p99;
	ld.global.f32 	%f191, [%rd82+-7168];
	setp.lt.f32 	%p100, %f190, %f191;
	selp.f32 	%f192, %f191, %f190, %p100;
	ld.global.f32 	%f193, [%rd82+-6144];
	setp.lt.f32 	%p101, %f192, %f193;
	selp.f32 	%f194, %f193, %f192, %p101;
	ld.global.f32 	%f195, [%rd82+-5120];
	setp.lt.f32 	%p102, %f194, %f195;
	selp.f32 	%f196, %f195, %f194, %p102;
	ld.global.f32 	%f197, [%rd82+-4096];
	setp.lt.f32 	%p103, %f196, %f197;
	selp.f32 	%f198, %f197, %f196, %p103;
	ld.global.f32 	%f199, [%rd82+-3072];
	setp.lt.f32 	%p104, %f198, %f199;
	selp.f32 	%f200, %f199, %f198, %p104;
	ld.global.f32 	%f201, [%rd82+-2048];
	setp.lt.f32 	%p105, %f200, %f201;
	selp.f32 	%f202, %f201, %f200, %p105;
	ld.global.f32 	%f203, [%rd82+-1024];
	setp.lt.f32 	%p106, %f202, %f203;
	selp.f32 	%f204, %f203, %f202, %p106;
	ld.global.f32 	%f205, [%rd82];
	setp.lt.f32 	%p107, %f204, %f205;
	selp.f32 	%f206, %f205, %f204, %p107;
	ld.global.f32 	%f207, [%rd82+1024];
	setp.lt.f32 	%p108, %f206, %f207;
	selp.f32 	%f208, %f207, %f206, %p108;
	ld.global.f32 	%f209, [%rd82+2048];
	setp.lt.f32 	%p109, %f208, %f209;
	selp.f32 	%f210, %f209, %f208, %p109;
	ld.global.f32 	%f211, [%rd82+3072];
	setp.lt.f32 	%p110, %f210, %f211;
	selp.f32 	%f212, %f211, %f210, %p110;
	ld.global.f32 	%f213, [%rd82+4096];
	setp.lt.f32 	%p111, %f212, %f213;
	selp.f32 	%f214, %f213, %f212, %p111;
	ld.global.f32 	%f215, [%rd82+5120];
	setp.lt.f32 	%p112, %f214, %f215;
	selp.f32 	%f216, %f215, %f214, %p112;
	ld.global.f32 	%f217, [%rd82+6144];
	setp.lt.f32 	%p113, %f216, %f217;
	selp.f32 	%f218, %f217, %f216, %p113;
	ld.global.f32 	%f219, [%rd82+7168];
	setp.lt.f32 	%p114, %f218, %f219;
	selp.f32 	%f328, %f219, %f218, %p114;
	add.s32 	%r197, %r197, 4096;
	add.s32 	%r195, %r195, 16;
	add.s64 	%rd82, %rd82, 16384;
	setp.ne.s32 	%p115, %r195, 0;
	@%p115 bra 	$L__BB6_9;
$L__BB6_10:
	setp.eq.s32 	%p116, %r5, 0;
	@%p116 bra 	$L__BB6_19;
	and.b32  	%r12, %r4, 7;
	setp.lt.u32 	%p117, %r5, 8;
	@%p117 bra 	$L__BB6_13;
	mul.wide.u32 	%rd77, %r197, 4;
	add.s64 	%rd78, %rd2, %rd77;
	ld.global.f32 	%f221, [%rd78];
	setp.lt.f32 	%p118, %f328, %f221;
	selp.f32 	%f222, %f221, %f328, %p118;
	ld.global.f32 	%f223, [%rd78+1024];
	setp.lt.f32 	%p119, %f222, %f223;
	selp.f32 	%f224, %f223, %f222, %p119;
	ld.global.f32 	%f225, [%rd78+2048];
	setp.lt.f32 	%p120, %f224, %f225;
	selp.f32 	%f226, %f225, %f224, %p120;
	ld.global.f32 	%f227, [%rd78+3072];
	setp.lt.f32 	%p121, %f226, %f227;
	selp.f32 	%f228, %f227, %f226, %p121;
	ld.global.f32 	%f229, [%rd78+4096];
	setp.lt.f32 	%p122, %f228, %f229;
	selp.f32 	%f230, %f229, %f228, %p122;
	ld.global.f32 	%f231, [%rd78+5120];
	setp.lt.f32 	%p123, %f230, %f231;
	selp.f32 	%f232, %f231, %f230, %p123;
	ld.global.f32 	%f233, [%rd78+6144];
	setp.lt.f32 	%p124, %f232, %f233;
	selp.f32 	%f234, %f233, %f232, %p124;
	ld.global.f32 	%f235, [%rd78+7168];
	setp.lt.f32 	%p125, %f234, %f235;
	selp.f32 	%f328, %f235, %f234, %p125;
	add.s32 	%r197, %r197, 2048;
$L__BB6_13:
	setp.eq.s32 	%p126, %r12, 0;
	@%p126 bra 	$L__BB6_19;
	and.b32  	%r15, %r4, 3;
	setp.lt.u32 	%p127, %r12, 4;
	@%p127 bra 	$L__BB6_16;
	mul.wide.u32 	%rd79, %r197, 4;
	add.s64 	%rd80, %rd2, %rd79;
	ld.global.f32 	%f237, [%rd80];
	setp.lt.f32 	%p128, %f328, %f237;
	selp.f32 	%f238, %f237, %f328, %p128;
	ld.global.f32 	%f239, [%rd80+1024];
	setp.lt.f32 	%p129, %f238, %f239;
	selp.f32 	%f240, %f239, %f238, %p129;
	ld.global.f32 	%f241, [%rd80+2048];
	setp.lt.f32 	%p130, %f240, %f241;
	selp.f32 	%f242, %f241, %f240, %p130;
	ld.global.f32 	%f243, [%rd80+3072];
	setp.lt.f32 	%p131, %f242, %f243;
	selp.f32 	%f328, %f243, %f242, %p131;
	add.s32 	%r197, %r197, 1024;
$L__BB6_16:
	setp.eq.s32 	%p132, %r15, 0;
	@%p132 bra 	$L__BB6_19;
	mul.wide.u32 	%rd81, %r197, 4;
	add.s64 	%rd83, %rd2, %rd81;
	neg.s32 	%r200, %r15;
$L__BB6_18:
	.pragma "nounroll";
	ld.global.f32 	%f244, [%rd83];
	setp.lt.f32 	%p133, %f328, %f244;
	selp.f32 	%f328, %f244, %f328, %p133;
	add.s64 	%rd83, %rd83, 1024;
	add.s32 	%r200, %r200, 1;
	setp.ne.s32 	%p134, %r200, 0;
	@%p134 bra 	$L__BB6_18;
$L__BB6_19:
	setp.lt.u32 	%p135, %r51, 256;
	@%p135 bra 	$L__BB6_24;
	// begin inline asm
	mov.u32 %r162, %laneid;
	// end inline asm
	mov.b32 	%r164, %f328;
	mov.b32 	%r165, 1;
	mov.b32 	%r186, 31;
	mov.b32 	%r187, -1;
	// begin inline asm
	shfl.sync.down.b32 %r163, %r164, %r165, %r186, %r187;
	// end inline asm
	mov.b32 	%f292, %r163;
	setp.gt.s32 	%p163, %r162, 30;
	setp.lt.f32 	%p164, %f328, %f292;
	selp.f32 	%f293, %f292, %f328, %p164;
	selp.f32 	%f294, %f328, %f293, %p163;
	mov.b32 	%r169, %f294;
	mov.b32 	%r170, 2;
	// begin inline asm
	shfl.sync.down.b32 %r168, %r169, %r170, %r186, %r187;
	// end inline asm
	mov.b32 	%f295, %r168;
	setp.gt.s32 	%p165, %r162, 29;
	setp.lt.f32 	%p166, %f294, %f295;
	selp.f32 	%f296, %f295, %f294, %p166;
	selp.f32 	%f297, %f294, %f296, %p165;
	mov.b32 	%r174, %f297;
	mov.b32 	%r175, 4;
	// begin inline asm
	shfl.sync.down.b32 %r173, %r174, %r175, %r186, %r187;
	// end inline asm
	mov.b32 	%f298, %r173;
	setp.gt.s32 	%p167, %r162, 27;
	setp.lt.f32 	%p168, %f297, %f298;
	selp.f32 	%f299, %f298, %f297, %p168;
	selp.f32 	%f300, %f297, %f299, %p167;
	mov.b32 	%r179, %f300;
	mov.b32 	%r180, 8;
	// begin inline asm
	shfl.sync.down.b32 %r178, %r179, %r180, %r186, %r187;
	// end inline asm
	mov.b32 	%f301, %r178;
	setp.gt.s32 	%p169, %r162, 23;
	setp.lt.f32 	%p170, %f300, %f301;
	selp.f32 	%f302, %f301, %f300, %p170;
	selp.f32 	%f303, %f300, %f302, %p169;
	mov.b32 	%r184, %f303;
	mov.b32 	%r185, 16;
	// begin inline asm
	shfl.sync.down.b32 %r183, %r184, %r185, %r186, %r187;
	// end inline asm
	mov.b32 	%f304, %r183;
	setp.gt.s32 	%p171, %r162, 15;
	setp.lt.f32 	%p172, %f303, %f304;
	selp.f32 	%f16, %f304, %f303, %p172;
	selp.f32 	%f340, %f303, %f16, %p171;
	setp.ne.s32 	%p173, %r162, 0;
	@%p173 bra 	$L__BB6_22;
	shr.u32 	%r188, %r1, 3;
	and.b32  	%r189, %r188, 124;
	mov.u32 	%r190, _ZZN3cub18CUB_300001_SM_10006detail6reduce28DeviceReduceSingleTileKernelINS2_10policy_hubIfjN4cuda3__47maximumIfEEE10Policy1000EN6thrust24THRUST_300001_SM_1000_NS10device_ptrIKfEEPfjS8_ffNS5_3std3__410__identityEEEvT0_T1_T2_T3_T4_T6_E12temp_storage;
	add.s32 	%r191, %r190, %r189;
	st.shared.f32 	[%r191+8], %f16;
$L__BB6_22:
	bar.sync 	0;
	setp.ne.s32 	%p174, %r1, 0;
	@%p174 bra 	$L__BB6_50;
	ld.shared.f32 	%f305, [_ZZN3cub18CUB_300001_SM_10006detail6reduce28DeviceReduceSingleTileKernelINS2_10policy_hubIfjN4cuda3__47maximumIfEEE10Policy1000EN6thrust24THRUST_300001_SM_1000_NS10device_ptrIKfEEPfjS8_ffNS5_3std3__410__identityEEEvT0_T1_T2_T3_T4_T6_E12temp_storage+12];
	setp.lt.f32 	%p175, %f340, %f305;
	selp.f32 	%f306, %f305, %f340, %p175;
	ld.shared.f32 	%f307, [_ZZN3cub18CUB_300001_SM_10006detail6reduce28DeviceReduceSingleTileKernelINS2_10policy_hubIfjN4cuda3__47maximumIfEEE10Policy1000EN6thrust24THRUST_300001_SM_1000_NS10device_ptrIKfEEPfjS8_ffNS5_3std3__410__identityEEEvT0_T1_T2_T3_T4_T6_E12temp_storage+16];
	setp.lt.f32 	%p176, %f306, %f307;
	selp.f32 	%f308, %f307, %f306, %p176;
	ld.shared.f32 	%f309, [_ZZN3cub18CUB_300001_SM_10006detail6reduce28DeviceReduceSingleTileKernelINS2_10policy_hubIfjN4cuda3__47maximumIfEEE10Policy1000EN6thrust24THRUST_300001_SM_1000_NS10device_ptrIKfEEPfjS8_ffNS5_3std3__410__identityEEEvT0_T1_T2_T3_T4_T6_E12temp_storage+20];
	setp.lt.f32 	%p177, %f308, %f309;
	selp.f32 	%f310, %f309, %f308, %p177;
	ld.shared.f32 	%f311, [_ZZN3cub18CUB_300001_SM_10006detail6reduce28DeviceReduceSingleTileKernelINS2_10policy_hubIfjN4cuda3__47maximumIfEEE10Policy1000EN6thrust24THRUST_300001_SM_1000_NS10device_ptrIKfEEPfjS8_ffNS5_3std3__410__identityEEEvT0_T1_T2_T3_T4_T6_E12temp_storage+24];
	setp.lt.f32 	%p178, %f310, %f311;
	selp.f32 	%f312, %f311, %f310, %p178;
	ld.shared.f32 	%f313, [_ZZN3cub18CUB_300001_SM_10006detail6reduce28DeviceReduceSingleTileKernelINS2_10policy_hubIfjN4cuda3__47maximumIfEEE10Policy1000EN6thrust24THRUST_300001_SM_1000_NS10device_ptrIKfEEPfjS8_ffNS5_3std3__410__identityEEEvT0_T1_T2_T3_T4_T6_E12temp_storage+28];
	setp.lt.f32 	%p179, %f312, %f313;
	selp.f32 	%f314, %f313, %f312, %p179;
	ld.shared.f32 	%f315, [_ZZN3cub18CUB_300001_SM_10006detail6reduce28DeviceReduceSingleTileKernelINS2_10policy_hubIfjN4cuda3__47maximumIfEEE10Policy1000EN6thrust24THRUST_300001_SM_1000_NS10device_ptrIKfEEPfjS8_ffNS5_3std3__410__identityEEEvT0_T1_T2_T3_T4_T6_E12temp_storage+32];
	setp.lt.f32 	%p180, %f314, %f315;
	selp.f32 	%f316, %f315, %f314, %p180;
	ld.shared.f32 	%f317, [_ZZN3cub18CUB_300001_SM_10006detail6reduce28DeviceReduceSingleTileKernelINS2_10policy_hubIfjN4cuda3__47maximumIfEEE10Policy1000EN6thrust24THRUST_300001_SM_1000_NS10device_ptrIKfEEPfjS8_ffNS5_3std3__410__identityEEEvT0_T1_T2_T3_T4_T6_E12temp_storage+36];
	setp.lt.f32 	%p181, %f316, %f317;
	selp.f32 	%f340, %f317, %f316, %p181;
	bra.uni 	$L__BB6_50;
$L__BB6_24:
	// begin inline asm
	mov.u32 %r124, %laneid;
	// end inline asm
	and.b32  	%r150, %r1, 992;
	add.s32 	%r151, %r150, 32;
	setp.gt.u32 	%p136, %r151, %r51;
	not.b32 	%r152, %r150;
	add.s32 	%r153, %r51, %r152;
	selp.b32 	%r148, %r153, 31, %p136;
	mov.b32 	%r126, %f328;
	mov.b32 	%r127, 1;
	mov.b32 	%r149, -1;
	// begin inline asm
	shfl.sync.down.b32 %r125, %r126, %r127, %r148, %r149;
	// end inline asm
	mov.b32 	%f245, %r125;
	setp.lt.s32 	%p137, %r124, %r148;
	setp.lt.f32 	%p138, %f328, %f245;
	selp.f32 	%f246, %f245, %f328, %p138;
	selp.f32 	%f247, %f246, %f328, %p137;
	mov.b32 	%r131, %f247;
	mov.b32 	%r132, 2;
	// begin inline asm
	shfl.sync.down.b32 %r130, %r131, %r132, %r148, %r149;
	// end inline asm
	mov.b32 	%f248, %r130;
	add.s32 	%r154, %r124, 2;
	setp.gt.s32 	%p139, %r154, %r148;
	setp.lt.f32 	%p140, %f247, %f248;
	selp.f32 	%f249, %f248, %f247, %p140;
	selp.f32 	%f250, %f247, %f249, %p139;
	mov.b32 	%r136, %f250;
	mov.b32 	%r137, 4;
	// begin inline asm
	shfl.sync.down.b32 %r135, %r136, %r137, %r148, %r149;
	// end inline asm
	mov.b32 	%f251, %r135;
	add.s32 	%r155, %r124, 4;
	setp.gt.s32 	%p141, %r155, %r148;
	setp.lt.f32 	%p142, %f250, %f251;
	selp.f32 	%f252, %f251, %f250, %p142;
	selp.f32 	%f253, %f250, %f252, %p141;
	mov.b32 	%r141, %f253;
	mov.b32 	%r142, 8;
	// begin inline asm
	shfl.sync.down.b32 %r140, %r141, %r142, %r148, %r149;
	// end inline asm
	mov.b32 	%f254, %r140;
	add.s32 	%r156, %r124, 8;
	setp.gt.s32 	%p143, %r156, %r148;
	setp.lt.f32 	%p144, %f253, %f254;
	selp.f32 	%f255, %f254, %f253, %p144;
	selp.f32 	%f256, %f253, %f255, %p143;
	mov.b32 	%r146, %f256;
	mov.b32 	%r147, 16;
	// begin inline asm
	shfl.sync.down.b32 %r145, %r146, %r147, %r148, %r149;
	// end inline asm
	mov.b32 	%f257, %r145;
	add.s32 	%r157, %r124, 16;
	setp.gt.s32 	%p145, %r157, %r148;
	setp.lt.f32 	%p146, %f256, %f257;
	selp.f32 	%f258, %f257, %f256, %p146;
	selp.f32 	%f340, %f256, %f258, %p145;
	setp.ne.s32 	%p147, %r124, 0;
	@%p147 bra 	$L__BB6_26;
	shr.u32 	%r158, %r1, 3;
	and.b32  	%r159, %r158, 124;
	mov.u32 	%r160, _ZZN3cub18CUB_300001_SM_10006detail6reduce28DeviceReduceSingleTileKernelINS2_10policy_hubIfjN4cuda3__47maximumIfEEE10Policy1000EN6thrust24THRUST_300001_SM_1000_NS10device_ptrIKfEEPfjS8_ffNS5_3std3__410__identityEEEvT0_T1_T2_T3_T4_T6_E12temp_storage;
	add.s32 	%r161, %r160, %r159;
	st.shared.f32 	[%r161+8], %f340;
$L__BB6_26:
	bar.sync 	0;
	setp.ne.s32 	%p148, %r1, 0;
	@%p148 bra 	$L__BB6_50;
	setp.gt.u32 	%p149, %r51, 32;
	ld.shared.f32 	%f259, [_ZZN3cub18CUB_300001_SM_10006detail6reduce28DeviceReduceSingleTileKernelINS2_10policy_hubIfjN4cuda3__47maximumIfEEE10Policy1000EN6thrust24THRUST_300001_SM_1000_NS10device_ptrIKfEEPfjS8_ffNS5_3std3__410__identityEEEvT0_T1_T2_T3_T4_T6_E12temp_storage+12];
	setp.lt.f32 	%p150, %f340, %f259;
	selp.f32 	%f261, %f259, %f340, %p150;
	selp.f32 	%f262, %f261, %f340, %p149;
	setp.gt.u32 	%p151, %r51, 64;
	ld.shared.f32 	%f264, [_ZZN3cub18CUB_300001_SM_10006detail6reduce28DeviceReduceSingleTileKernelINS2_10policy_hubIfjN4cuda3__47maximumIfEEE10Policy1000EN6thrust24THRUST_300001_SM_1000_NS10device_ptrIKfEEPfjS8_ffNS5_3std3__410__identityEEEvT0_T1_T2_T3_T4_T6_E12temp_storage+16];
	setp.lt.f32 	%p152, %f262, %f264;
	selp.f32 	%f266, %f264, %f262, %p152;
	selp.f32 	%f267, %f266, %f262, %p151;
	setp.gt.u32 	%p153, %r51, 96;
	ld.shared.f32 	%f269, [_ZZN3cub18CUB_300001_SM_10006detail6reduce28DeviceReduceSingleTileKernelINS2_10policy_hubIfjN4cuda3__47maximumIfEEE10Policy1000EN6thrust24THRUST_300001_SM_1000_NS10device_ptrIKfEEPfjS8_ffNS5_3std3__410__identityEEEvT0_T1_T2_T3_T4_T6_E12temp_storage+20];
	setp.lt.f32 	%p154, %f267, %f269;
	selp.f32 	%f271, %f269, %f267, %p154;
	selp.f32 	%f272, %f271, %f267, %p153;
	setp.gt.u32 	%p155, %r51, 128;
	ld.shared.f32 	%f274, [_ZZN3cub18CUB_300001_SM_10006detail6reduce28DeviceReduceSingleTileKernelINS2_10policy_hubIfjN4cuda3__47maximumIfEEE10Policy1000EN6thrust24THRUST_300001_SM_1000_NS10device_ptrIKfEEPfjS8_ffNS5_3std3__410__identityEEEvT0_T1_T2_T3_T4_T6_E12temp_storage+24];
	setp.lt.f32 	%p156, %f272, %f274;
	selp.f32 	%f276, %f274, %f272, %p156;
	selp.f32 	%f277, %f276, %f272, %p155;
	setp.gt.u32 	%p157, %r51, 160;
	ld.shared.f32 	%f279, [_ZZN3cub18CUB_300001_SM_10006detail6reduce28DeviceReduceSingleTileKernelINS2_10policy_hubIfjN4cuda3__47maximumIfEEE10Policy1000EN6thrust24THRUST_300001_SM_1000_NS10device_ptrIKfEEPfjS8_ffNS5_3std3__410__identityEEEvT0_T1_T2_T3_T4_T6_E12temp_storage+28];
	setp.lt.f32 	%p158, %f277, %f279;
	selp.f32 	%f281, %f279, %f277, %p158;
	selp.f32 	%f282, %f281, %f277, %p157;
	setp.gt.u32 	%p159, %r51, 192;
	ld.shared.f32 	%f284, [_ZZN3cub18CUB_300001_SM_10006detail6reduce28DeviceReduceSingleTileKernelINS2_10policy_hubIfjN4cuda3__47maximumIfEEE10Policy1000EN6thrust24THRUST_300001_SM_1000_NS10device_ptrIKfEEPfjS8_ffNS5_3std3__410__identityEEEvT0_T1_T2_T3_T4_T6_E12temp_storage+32];
	setp.lt.f32 	%p160, %f282, %f284;
	selp.f32 	%f286, %f284, %f282, %p160;
	selp.f32 	%f287, %f286, %f282, %p159;
	setp.gt.u32 	%p161, %r51, 224;
	ld.shared.f32 	%f289, [_ZZN3cub18CUB_300001_SM_10006detail6reduce28DeviceReduceSingleTileKernelINS2_10policy_hubIfjN4cuda3__47maximumIfEEE10Policy1000EN6thrust24THRUST_300001_SM_1000_NS10device_ptrIKfEEPfjS8_ffNS5_3std3__410__identityEEEvT0_T1_T2_T3_T4_T6_E12temp_storage+36];
	setp.lt.f32 	%p162, %f287, %f289;
	selp.f32 	%f291, %f289, %f287, %p162;
	selp.f32 	%f340, %f291, %f287, %p161;
	bra.uni 	$L__BB6_50;
$L__BB6_28:
	mov.u32 	%r21, %tid.x;
	mul.wide.u32 	%rd11, %r21, 4;
	add.s64 	%rd12, %rd2, %rd11;
	ld.global.f32 	%f43, [%rd12];
	ld.global.f32 	%f44, [%rd12+1024];
	ld.global.f32 	%f45, [%rd12+2048];
	ld.global.f32 	%f46, [%rd12+3072];
	ld.global.f32 	%f47, [%rd12+4096];
	ld.global.f32 	%f48, [%rd12+5120];
	ld.global.f32 	%f49, [%rd12+6144];
	ld.global.f32 	%f50, [%rd12+7168];
	ld.global.f32 	%f51, [%rd12+8192];
	ld.global.f32 	%f52, [%rd12+9216];
	ld.global.f32 	%f53, [%rd12+10240];
	ld.global.f32 	%f54, [%rd12+11264];
	ld.global.f32 	%f55, [%rd12+12288];
	ld.global.f32 	%f56, [%rd12+13312];
	ld.global.f32 	%f57, [%rd12+14336];
	ld.global.f32 	%f58, [%rd12+15360];
	setp.lt.f32 	%p3, %f43, %f44;
	selp.f32 	%f59, %f44, %f43, %p3;
	setp.lt.f32 	%p4, %f45, %f46;
	selp.f32 	%f60, %f46, %f45, %p4;
	setp.lt.f32 	%p5, %f47, %f48;
	selp.f32 	%f61, %f48, %f47, %p5;
	setp.lt.f32 	%p6, %f49, %f50;
	selp.f32 	%f62, %f50, %f49, %p6;
	setp.lt.f32 	%p7, %f51, %f52;
	selp.f32 	%f63, %f52, %f51, %p7;
	setp.lt.f32 	%p8, %f53, %f54;
	selp.f32 	%f64, %f54, %f53, %p8;
	setp.lt.f32 	%p9, %f55, %f56;
	selp.f32 	%f65, %f56, %f55, %p9;
	setp.lt.f32 	%p10, %f57, %f58;
	selp.f32 	%f66, %f58, %f57, %p10;
	setp.lt.f32 	%p11, %f59, %f60;
	selp.f32 	%f67, %f60, %f59, %p11;
	setp.lt.f32 	%p12, %f61, %f62;
	selp.f32 	%f68, %f62, %f61, %p12;
	setp.lt.f32 	%p13, %f63, %f64;
	selp.f32 	%f69, %f64, %f63, %p13;
	setp.lt.f32 	%p14, %f65, %f66;
	selp.f32 	%f70, %f66, %f65, %p14;
	setp.lt.f32 	%p15, %f67, %f68;
	selp.f32 	%f71, %f68, %f67, %p15;
	setp.lt.f32 	%p16, %f69, %f70;
	selp.f32 	%f72, %f70, %f69, %p16;
	setp.lt.f32 	%p17, %f71, %f72;
	selp.f32 	%f339, %f72, %f71, %p17;
	add.s32 	%r22, %r51, -4096;
	setp.lt.u32 	%p18, %r22, 4096;
	mov.b32 	%r202, 4096;
	@%p18 bra 	$L__BB6_32;
	mov.b32 	%r202, 4096;
$L__BB6_30:
	add.s32 	%r54, %r21, %r202;
	mul.wide.u32 	%rd13, %r54, 4;
	add.s64 	%rd14, %rd2, %rd13;
	ld.global.f32 	%f73, [%rd14];
	ld.global.f32 	%f74, [%rd14+1024];
	ld.global.f32 	%f75, [%rd14+2048];
	ld.global.f32 	%f76, [%rd14+3072];
	ld.global.f32 	%f77, [%rd14+4096];
	ld.global.f32 	%f78, [%rd14+5120];
	ld.global.f32 	%f79, [%rd14+6144];
	ld.global.f32 	%f80, [%rd14+7168];
	ld.global.f32 	%f81, [%rd14+8192];
	ld.global.f32 	%f82, [%rd14+9216];
	ld.global.f32 	%f83, [%rd14+10240];
	ld.global.f32 	%f84, [%rd14+11264];
	ld.global.f32 	%f85, [%rd14+12288];
	ld.global.f32 	%f86, [%rd14+13312];
	ld.global.f32 	%f87, [%rd14+14336];
	ld.global.f32 	%f88, [%rd14+15360];
	setp.lt.f32 	%p19, %f339, %f73;
	selp.f32 	%f89, %f73, %f339, %p19;
	setp.lt.f32 	%p20, %f74, %f75;
	selp.f32 	%f90, %f75, %f74, %p20;
	setp.lt.f32 	%p21, %f76, %f77;
	selp.f32 	%f91, %f77, %f76, %p21;
	setp.lt.f32 	%p22, %f78, %f79;
	selp.f32 	%f92, %f79, %f78, %p22;
	setp.lt.f32 	%p23, %f80, %f81;
	selp.f32 	%f93, %f81, %f80, %p23;
	setp.lt.f32 	%p24, %f82, %f83;
	selp.f32 	%f94, %f83, %f82, %p24;
	setp.lt.f32 	%p25, %f84, %f85;
	selp.f32 	%f95, %f85, %f84, %p25;
	setp.lt.f32 	%p26, %f86, %f87;
	selp.f32 	%f96, %f87, %f86, %p26;
	setp.lt.f32 	%p27, %f89, %f90;
	selp.f32 	%f97, %f90, %f89, %p27;
	setp.lt.f32 	%p28, %f91, %f92;
	selp.f32 	%f98, %f92, %f91, %p28;
	setp.lt.f32 	%p29, %f93, %f94;
	selp.f32 	%f99, %f94, %f93, %p29;
	setp.lt.f32 	%p30, %f95, %f96;
	selp.f32 	%f100, %f96, %f95, %p30;
	setp.lt.f32 	%p31, %f97, %f98;
	selp.f32 	%f101, %f98, %f97, %p31;
	setp.lt.f32 	%p32, %f99, %f100;
	selp.f32 	%f102, %f100, %f99, %p32;
	setp.lt.f32 	%p33, %f101, %f102;
	selp.f32 	%f103, %f102, %f101, %p33;
	setp.lt.f32 	%p34, %f103, %f88;
	selp.f32 	%f339, %f88, %f103, %p34;
	sub.s32 	%r55, %r51, %r202;
	setp.lt.u32 	%p35, %r55, 4096;
	@%p35 bra 	$L__BB6_46;
	add.s32 	%r202, %r202, 4096;
	setp.le.u32 	%p36, %r202, %r22;
	@%p36 bra 	$L__BB6_30;
$L__BB6_32:
	setp.le.u32 	%p37, %r51, %r202;
	sub.s32 	%r56, %r51, %r202;
	setp.ge.s32 	%p38, %r21, %r56;
	or.pred  	%p39, %p37, %p38;
	@%p39 bra 	$L__BB6_46;
	not.b32 	%r58, %r21;
	add.s32 	%r59, %r51, %r58;
	sub.s32 	%r60, %r59, %r202;
	shr.u32 	%r61, %r60, 8;
	add.s32 	%r26, %r61, 1;
	and.b32  	%r27, %r26, 15;
	setp.lt.u32 	%p40, %r60, 3840;
	mov.u32 	%r207, %r21;
	@%p40 bra 	$L__BB6_37;
	or.b32  	%r205, %r21, 2048;
	add.s32 	%r204, %r21, %r202;
	and.b32  	%r62, %r26, 33554416;
	neg.s32 	%r203, %r62;
$L__BB6_35:
	.pragma "nounroll";
	mul.wide.u32 	%rd15, %r204, 4;
	add.s64 	%rd16, %rd2, %rd15;
	ld.global.f32 	%f105, [%rd16];
	setp.lt.f32 	%p41, %f339, %f105;
	selp.f32 	%f106, %f105, %f339, %p41;
	add.s32 	%r63, %r204, 256;
	mul.wide.u32 	%rd17, %r63, 4;
	add.s64 	%rd18, %rd2, %rd17;
	ld.global.f32 	%f107, [%rd18];
	setp.lt.f32 	%p42, %f106, %f107;
	selp.f32 	%f108, %f107, %f106, %p42;
	add.s32 	%r64, %r204, 512;
	mul.wide.u32 	%rd19, %r64, 4;
	add.s64 	%rd20, %rd2, %rd19;
	ld.global.f32 	%f109, [%rd20];
	setp.lt.f32 	%p43, %f108, %f109;
	selp.f32 	%f110, %f109, %f108, %p43;
	add.s32 	%r65, %r204, 768;
	mul.wide.u32 	%rd21, %r65, 4;
	add.s64 	%rd22, %rd2, %rd21;
	ld.global.f32 	%f111, [%rd22];
	setp.lt.f32 	%p44, %f110, %f111;
	selp.f32 	%f112, %f111, %f110, %p44;
	add.s32 	%r66, %r204, 1024;
	mul.wide.u32 	%rd23, %r66, 4;
	add.s64 	%rd24, %rd2, %rd23;
	ld.global.f32 	%f113, [%rd24];
	setp.lt.f32 	%p45, %f112, %f113;
	selp.f32 	%f114, %f113, %f112, %p45;
	add.s32 	%r67, %r204, 1280;
	mul.wide.u32 	%rd25, %r67, 4;
	add.s64 	%rd26, %rd2, %rd25;
	ld.global.f32 	%f115, [%rd26];
	setp.lt.f32 	%p46, %f114, %f115;
	selp.f32 	%f116, %f115, %f114, %p46;
	add.s32 	%r68, %r204, 1536;
	mul.wide.u32 	%rd27, %r68, 4;
	add.s64 	%rd28, %rd2, %rd27;
	ld.global.f32 	%f117, [%rd28];
	setp.lt.f32 	%p47, %f116, %f117;
	selp.f32 	%f118, %f117, %f116, %p47;
	add.s32 	%r69, %r204, 1792;
	mul.wide.u32 	%rd29, %r69, 4;
	add.s64 	%rd30, %rd2, %rd29;
	ld.global.f32 	%f119, [%rd30];
	setp.lt.f32 	%p48, %f118, %f119;
	selp.f32 	%f120, %f119, %f118, %p48;
	add.s32 	%r70, %r204, 2048;
	mul.wide.u32 	%rd31, %r70, 4;
	add.s64 	%rd32, %rd2, %rd31;
	ld.global.f32 	%f121, [%rd32];
	setp.lt.f32 	%p49, %f120, %f121;
	selp.f32 	%f122, %f121, %f120, %p49;
	add.s32 	%r71, %r204, 2304;
	mul.wide.u32 	%rd33, %r71, 4;
	add.s64 	%rd34, %rd2, %rd33;
	ld.global.f32 	%f123, [%rd34];
	setp.lt.f32 	%p50, %f122, %f123;
	selp.f32 	%f124, %f123, %f122, %p50;
	add.s32 	%r72, %r204, 2560;
	mul.wide.u32 	%rd35, %r72, 4;
	add.s64 	%rd36, %rd2, %rd35;
	ld.global.f32 	%f125, [%rd36];
	setp.lt.f32 	%p51, %f124, %f125;
	selp.f32 	%f126, %f125, %f124, %p51;
	add.s32 	%r73, %r204, 2816;
	mul.wide.u32 	%rd37, %r73, 4;
	add.s64 	%rd38, %rd2, %rd37;
	ld.global.f32 	%f127, [%rd38];
	setp.lt.f32 	%p52, %f126, %f127;
	selp.f32 	%f128, %f127, %f126, %p52;
	add.s32 	%r74, %r204, 3072;
	mul.wide.u32 	%rd39, %r74, 4;
	add.s64 	%rd40, %rd2, %rd39;
	ld.global.f32 	%f129, [%rd40];
	setp.lt.f32 	%p53, %f128, %f129;
	selp.f32 	%f130, %f129, %f128, %p53;
	add.s32 	%r75, %r204, 3328;
	mul.wide.u32 	%rd41, %r75, 4;
	add.s64 	%rd42, %rd2, %rd41;
	ld.global.f32 	%f131, [%rd42];
	setp.lt.f32 	%p54, %f130, %f131;
	selp.f32 	%f132, %f131, %f130, %p54;
	add.s32 	%r76, %r204, 3584;
	mul.wide.u32 	%rd43, %r76, 4;
	add.s64 	%rd44, %rd2, %rd43;
	ld.global.f32 	%f133, [%rd44];
	setp.lt.f32 	%p55, %f132, %f133;
	selp.f32 	%f134, %f133, %f132, %p55;
	add.s32 	%r77, %r204, 3840;
	mul.wide.u32 	%rd45, %r77, 4;
	add.s64 	%rd46, %rd2, %rd45;
	ld.global.f32 	%f135, [%rd46];
	setp.lt.f32 	%p56, %f134, %f135;
	selp.f32 	%f339, %f135, %f134, %p56;
	add.s32 	%r205, %r205, 4096;
	add.s32 	%r204, %r204, 4096;
	add.s32 	%r203, %r203, 16;
	setp.ne.s32 	%p57, %r203, 0;
	@%p57 bra 	$L__BB6_35;
	add.s32 	%r207, %r205, -2048;
$L__BB6_37:
	setp.eq.s32 	%p58, %r27, 0;
	@%p58 bra 	$L__BB6_46;
	and.b32  	%r39, %r26, 7;
	setp.lt.u32 	%p59, %r27, 8;
	@%p59 bra 	$L__BB6_40;
	add.s32 	%r78, %r207, %r202;
	mul.wide.u32 	%rd47, %r78, 4;
	add.s64 	%rd48, %rd2, %rd47;
	ld.global.f32 	%f137, [%rd48];
	setp.lt.f32 	%p60, %f339, %f137;
	selp.f32 	%f138, %f137, %f339, %p60;
	add.s32 	%r79, %r78, 256;
	mul.wide.u32 	%rd49, %r79, 4;
	add.s64 	%rd50, %rd2, %rd49;
	ld.global.f32 	%f139, [%rd50];
	setp.lt.f32 	%p61, %f138, %f139;
	selp.f32 	%f140, %f139, %f138, %p61;
	add.s32 	%r80, %r78, 512;
	mul.wide.u32 	%rd51, %r80, 4;
	add.s64 	%rd52, %rd2, %rd51;
	ld.global.f32 	%f141, [%rd52];
	setp.lt.f32 	%p62, %f140, %f141;
	selp.f32 	%f142, %f141, %f140, %p62;
	add.s32 	%r81, %r78, 768;
	mul.wide.u32 	%rd53, %r81, 4;
	add.s64 	%rd54, %rd2, %rd53;
	ld.global.f32 	%f143, [%rd54];
	setp.lt.f32 	%p63, %f142, %f143;
	selp.f32 	%f144, %f143, %f142, %p63;
	add.s32 	%r82, %r78, 1024;
	mul.wide.u32 	%rd55, %r82, 4;
	add.s64 	%rd56, %rd2, %rd55;
	ld.global.f32 	%f145, [%rd56];
	setp.lt.f32 	%p64, %f144, %f145;
	selp.f32 	%f146, %f145, %f144, %p64;
	add.s32 	%r83, %r78, 1280;
	mul.wide.u32 	%rd57, %r83, 4;
	add.s64 	%rd58, %rd2, %rd57;
	ld.global.f32 	%f147, [%rd58];
	setp.lt.f32 	%p65, %f146, %f147;
	selp.f32 	%f148, %f147, %f146, %p65;
	add.s32 	%r84, %r78, 1536;
	mul.wide.u32 	%rd59, %r84, 4;
	add.s64 	%rd60, %rd2, %rd59;
	ld.global.f32 	%f149, [%rd60];
	setp.lt.f32 	%p66, %f148, %f149;
	selp.f32 	%f150, %f149, %f148, %p66;
	add.s32 	%r85, %r78, 1792;
	mul.wide.u32 	%rd61, %r85, 4;
	add.s64 	%rd62, %rd2, %rd61;
	ld.global.f32 	%f151, [%rd62];
	setp.lt.f32 	%p67, %f150, %f151;
	selp.f32 	%f339, %f151, %f150, %p67;
	add.s32 	%r207, %r207, 2048;
$L__BB6_40:
	setp.eq.s32 	%p68, %r39, 0;
	@%p68 bra 	$L__BB6_46;
	and.b32  	%r42, %r26, 3;
	setp.lt.u32 	%p69, %r39, 4;
	@%p69 bra 	$L__BB6_43;
	add.s32 	%r86, %r207, %r202;
	mul.wide.u32 	%rd63, %r86, 4;
	add.s64 	%rd64, %rd2, %rd63;
	ld.global.f32 	%f153, [%rd64];
	setp.lt.f32 	%p70, %f339, %f153;
	selp.f32 	%f154, %f153, %f339, %p70;
	add.s32 	%r87, %r86, 256;
	mul.wide.u32 	%rd65, %r87, 4;
	add.s64 	%rd66, %rd2, %rd65;
	ld.global.f32 	%f155, [%rd66];
	setp.lt.f32 	%p71, %f154, %f155;
	selp.f32 	%f156, %f155, %f154, %p71;
	add.s32 	%r88, %r86, 512;
	mul.wide.u32 	%rd67, %r88, 4;
	add.s64 	%rd68, %rd2, %rd67;
	ld.global.f32 	%f157, [%rd68];
	setp.lt.f32 	%p72, %f156, %f157;
	selp.f32 	%f158, %f157, %f156, %p72;
	add.s32 	%r89, %r86, 768;
	mul.wide.u32 	%rd69, %r89, 4;
	add.s64 	%rd70, %rd2, %rd69;
	ld.global.f32 	%f159, [%rd70];
	setp.lt.f32 	%p73, %f158, %f159;
	selp.f32 	%f339, %f159, %f158, %p73;
	add.s32 	%r207, %r207, 1024;
$L__BB6_43:
	setp.eq.s32 	%p74, %r42, 0;
	@%p74 bra 	$L__BB6_46;
	add.s32 	%r210, %r207, %r202;
	neg.s32 	%r209, %r42;
$L__BB6_45:
	.pragma "nounroll";
	mul.wide.u32 	%rd71, %r210, 4;
	add.s64 	%rd72, %rd2, %rd71;
	ld.global.f32 	%f160, [%rd72];
	setp.lt.f32 	%p75, %f339, %f160;
	selp.f32 	%f339, %f160, %f339, %p75;
	add.s32 	%r210, %r210, 256;
	add.s32 	%r209, %r209, 1;
	setp.ne.s32 	%p76, %r209, 0;
	@%p76 bra 	$L__BB6_45;
$L__BB6_46:
	// begin inline asm
	mov.u32 %r90, %laneid;
	// end inline asm
	mov.b32 	%r92, %f339;
	mov.b32 	%r93, 1;
	mov.b32 	%r114, 31;
	mov.b32 	%r115, -1;
	// begin inline asm
	shfl.sync.down.b32 %r91, %r92, %r93, %r114, %r115;
	// end inline asm
	mov.b32 	%f161, %r91;
	setp.gt.s32 	%p77, %r90, 30;
	setp.lt.f32 	%p78, %f339, %f161;
	selp.f32 	%f162, %f161, %f339, %p78;
	selp.f32 	%f163, %f339, %f162, %p77;
	mov.b32 	%r97, %f163;
	mov.b32 	%r98, 2;
	// begin inline asm
	shfl.sync.down.b32 %r96, %r97, %r98, %r114, %r115;
	// end inline asm
	mov.b32 	%f164, %r96;
	setp.gt.s32 	%p79, %r90, 29;
	setp.lt.f32 	%p80, %f163, %f164;
	selp.f32 	%f165, %f164, %f163, %p80;
	selp.f32 	%f166, %f163, %f165, %p79;
	mov.b32 	%r102, %f166;
	mov.b32 	%r103, 4;
	// begin inline asm
	shfl.sync.down.b32 %r101, %r102, %r103, %r114, %r115;
	// end inline asm
	mov.b32 	%f167, %r101;
	setp.gt.s32 	%p81, %r90, 27;
	setp.lt.f32 	%p82, %f166, %f167;
	selp.f32 	%f168, %f167, %f166, %p82;
	selp.f32 	%f169, %f166, %f168, %p81;
	mov.b32 	%r107, %f169;
	mov.b32 	%r108, 8;
	// begin inline asm
	shfl.sync.down.b32 %r106, %r107, %r108, %r114, %r115;
	// end inline asm
	mov.b32 	%f170, %r106;
	setp.gt.s32 	%p83, %r90, 23;
	setp.lt.f32 	%p84, %f169, %f170;
	selp.f32 	%f171, %f170, %f169, %p84;
	selp.f32 	%f172, %f169, %f171, %p83;
	mov.b32 	%r112, %f172;
	mov.b32 	%r113, 16;
	// begin inline asm
	shfl.sync.down.b32 %r111, %r112, %r113, %r114, %r115;
	// end inline asm
	mov.b32 	%f173, %r111;
	setp.gt.s32 	%p85, %r90, 15;
	setp.lt.f32 	%p86, %f172, %f173;
	selp.f32 	%f38, %f173, %f172, %p86;
	selp.f32 	%f340, %f172, %f38, %p85;
	setp.ne.s32 	%p87, %r90, 0;
	@%p87 bra 	$L__BB6_48;
	shr.u32 	%r116, %r21, 3;
	and.b32  	%r117, %r116, 124;
	mov.u32 	%r118, _ZZN3cub18CUB_300001_SM_10006detail6reduce28DeviceReduceSingleTileKernelINS2_10policy_hubIfjN4cuda3__47maximumIfEEE10Policy1000EN6thrust24THRUST_300001_SM_1000_NS10device_ptrIKfEEPfjS8_ffNS5_3std3__410__identityEEEvT0_T1_T2_T3_T4_T6_E12temp_storage;
	add.s32 	%r119, %r118, %r117;
	st.shared.f32 	[%r119+8], %f38;
$L__BB6_48:
	bar.sync 	0;
	setp.ne.s32 	%p88, %r21, 0;
	@%p88 bra 	$L__BB6_50;
	ld.shared.f32 	%f174, [_ZZN3cub18CUB_300001_SM_10006detail6reduce28DeviceReduceSingleTileKernelINS2_10policy_hubIfjN4cuda3__47maximumIfEEE10Policy1000EN6thrust24THRUST_300001_SM_1000_NS10device_ptrIKfEEPfjS8_ffNS5_3std3__410__identityEEEvT0_T1_T2_T3_T4_T6_E12temp_storage+12];
	setp.lt.f32 	%p89, %f340, %f174;
	selp.f32 	%f175, %f174, %f340, %p89;
	ld.shared.f32 	%f176, [_ZZN3cub18CUB_300001_SM_10006detail6reduce28DeviceReduceSingleTileKernelINS2_10policy_hubIfjN4cuda3__47maximumIfEEE10Policy1000EN6thrust24THRUST_300001_SM_1000_NS10device_ptrIKfEEPfjS8_ffNS5_3std3__410__identityEEEvT0_T1_T2_T3_T4_T6_E12temp_storage+16];
	setp.lt.f32 	%p90, %f175, %f176;
	selp.f32 	%f177, %f176, %f175, %p90;
	ld.shared.f32 	%f178, [_ZZN3cub18CUB_300001_SM_10006detail6reduce28DeviceReduceSingleTileKernelINS2_10policy_hubIfjN4cuda3__47maximumIfEEE10Policy1000EN6thrust24THRUST_300001_SM_1000_NS10device_ptrIKfEEPfjS8_ffNS5_3std3__410__identityEEEvT0_T1_T2_T3_T4_T6_E12temp_storage+20];
	setp.lt.f32 	%p91, %f177, %f178;
	selp.f32 	%f179, %f178, %f177, %p91;
	ld.shared.f32 	%f180, [_ZZN3cub18CUB_300001_SM_10006detail6reduce28DeviceReduceSingleTileKernelINS2_10policy_hubIfjN4cuda3__47maximumIfEEE10Policy1000EN6thrust24THRUST_300001_SM_1000_NS10device_ptrIKfEEPfjS8_ffNS5_3std3__410__identityEEEvT0_T1_T2_T3_T4_T6_E12temp_storage+24];
	setp.lt.f32 	%p92, %f179, %f180;
	selp.f32 	%f181, %f180, %f179, %p92;
	ld.shared.f32 	%f182, [_ZZN3cub18CUB_300001_SM_10006detail6reduce28DeviceReduceSingleTileKernelINS2_10policy_hubIfjN4cuda3__47maximumIfEEE10Policy1000EN6thrust24THRUST_300001_SM_1000_NS10device_ptrIKfEEPfjS8_ffNS5_3std3__410__identityEEEvT0_T1_T2_T3_T4_T6_E12temp_storage+28];
	setp.lt.f32 	%p93, %f181, %f182;
	selp.f32 	%f183, %f182, %f181, %p93;
	ld.shared.f32 	%f184, [_ZZN3cub18CUB_300001_SM_10006detail6reduce28DeviceReduceSingleTileKernelINS2_10policy_hubIfjN4cuda3__47maximumIfEEE10Policy1000EN6thrust24THRUST_300001_SM_1000_NS10device_ptrIKfEEPfjS8_ffNS5_3std3__410__identityEEEvT0_T1_T2_T3_T4_T6_E12temp_storage+32];
	setp.lt.f32 	%p94, %f183, %f184;
	selp.f32 	%f185, %f184, %f183, %p94;
	ld.shared.f32 	%f186, [_ZZN3cub18CUB_300001_SM_10006detail6reduce28DeviceReduceSingleTileKernelINS2_10policy_hubIfjN4cuda3__47maximumIfEEE10Policy1000EN6thrust24THRUST_300001_SM_1000_NS10device_ptrIKfEEPfjS8_ffNS5_3std3__410__identityEEEvT0_T1_T2_T3_T4_T6_E12temp_storage+36];
	setp.lt.f32 	%p95, %f185, %f186;
	selp.f32 	%f340, %f186, %f185, %p95;
$L__BB6_50:
	mov.u32 	%r192, %tid.x;
	setp.ne.s32 	%p182, %r192, 0;
	@%p182 bra 	$L__BB6_52;
	setp.lt.f32 	%p183, %f42, %f340;
	selp.f32 	%f318, %f340, %f42, %p183;
	st.global.f32 	[%rd1], %f318;
$L__BB6_52:
	ret;

}
	// .globl	_ZN3cub18CUB_300001_SM_10006detail6reduce18DeviceReduceKernelINS2_10policy_hubIfjN4cuda3__47maximumIfEEE10Policy1000EN6thrust24THRUST_300001_SM_1000_NS10device_ptrIKfEEjS8_fNS5_3std3__410__identityEEEvT0_PT3_T1_NS0_13GridEvenShareISM_EET2_T4_
.visible .entry _ZN3cub18CUB_300001_SM_10006detail6reduce18DeviceReduceKernelINS2_10policy_hubIfjN4cuda3__47maximumIfEEE10Policy1000EN6thrust24THRUST_300001_SM_1000_NS10device_ptrIKfEEjS8_fNS5_3std3__410__identityEEEvT0_PT3_T1_NS0_13GridEvenShareISM_EET2_T4_(
	.param .align 8 .b8 _ZN3cub18CUB_300001_SM_10006detail6reduce18DeviceReduceKernelINS2_10policy_hubIfjN4cuda3__47maximumIfEEE10Policy1000EN6thrust24THRUST_300001_SM_1000_NS10device_ptrIKfEEjS8_fNS5_3std3__410__identityEEEvT0_PT3_T1_NS0_13GridEvenShareISM_EET2_T4__param_0[8],
	.param .u64 .ptr .align 1 _ZN3cub18CUB_300001_SM_10006detail6reduce18DeviceReduceKernelINS2_10policy_hubIfjN4cuda3__47maximumIfEEE10Policy1000EN6thrust24THRUST_300001_SM_1000_NS10device_ptrIKfEEjS8_fNS5_3std3__410__identityEEEvT0_PT3_T1_NS0_13GridEvenShareISM_EET2_T4__param_1,
	.param .u32 _ZN3cub18CUB_300001_SM_10006detail6reduce18DeviceReduceKernelINS2_10policy_hubIfjN4cuda3__47maximumIfEEE10Policy1000EN6thrust24THRUST_300001_SM_1000_NS10device_ptrIKfEEjS8_fNS5_3std3__410__identityEEEvT0_PT3_T1_NS0_13GridEvenShareISM_EET2_T4__param_2,
	.param .align 4 .b8 _ZN3cub18CUB_300001_SM_10006detail6reduce18DeviceReduceKernelINS2_10policy_hubIfjN4cuda3__47maximumIfEEE10Policy1000EN6thrust24THRUST_300001_SM_1000_NS10device_ptrIKfEEjS8_fNS5_3std3__410__identityEEEvT0_PT3_T1_NS0_13GridEvenShareISM_EET2_T4__param_3[40],
	.param .align 1 .b8 _ZN3cub18CUB_300001_SM_10006detail6reduce18DeviceReduceKernelINS2_10policy_hubIfjN4cuda3__47maximumIfEEE10Policy1000EN6thrust24THRUST_300001_SM_1000_NS10device_ptrIKfEEjS8_fNS5_3std3__410__identityEEEvT0_PT3_T1_NS0_13GridEvenShareISM_EET2_T4__param_4[1],
	.param .align 1 .b8 _ZN3cub18CUB_300001_SM_10006detail6reduce18DeviceReduceKernelINS2_10policy_hubIfjN4cuda3__47maximumIfEEE10Policy1000EN6thrust24THRUST_300001_SM_1000_NS10device_ptrIKfEEjS8_fNS5_3std3__410__identityEEEvT0_PT3_T1_NS0_13GridEvenShareISM_EET2_T4__param_5[1]
)
.maxntid 256
{
	.reg .pred 	%p<182>;
	.reg .b16 	%rs<4>;
	.reg .b32 	%r<279>;
	.reg .b32 	%f<337>;
	.reg .b64 	%rd<130>;
	// demoted variable
	.shared .align 4 .b8 _ZZN3cub18CUB_300001_SM_10006detail6reduce18DeviceReduceKernelINS2_10policy_hubIfjN4cuda3__47maximumIfEEE10Policy1000EN6thrust24THRUST_300001_SM_1000_NS10device_ptrIKfEEjS8_fNS5_3std3__410__identityEEEvT0_PT3_T1_NS0_13GridEvenShareISM_EET2_T4_E12temp_storage[44];
	ld.param.u32 	%r1, [_ZN3cub18CUB_300001_SM_10006detail6reduce18DeviceReduceKernelINS2_10policy_hubIfjN4cuda3__47maximumIfEEE10Policy1000EN6thrust24THRUST_300001_SM_1000_NS10device_ptrIKfEEjS8_fNS5_3std3__410__identityEEEvT0_PT3_T1_NS0_13GridEvenShareISM_EET2_T4__param_3+20];
	ld.param.u32 	%r2, [_ZN3cub18CUB_300001_SM_10006detail6reduce18DeviceReduceKernelINS2_10policy_hubIfjN4cuda3__47maximumIfEEE10Policy1000EN6thrust24THRUST_300001_SM_1000_NS10device_ptrIKfEEjS8_fNS5_3std3__410__identityEEEvT0_PT3_T1_NS0_13GridEvenShareISM_EET2_T4__param_3+24];
	ld.param.u64 	%rd3, [_ZN3cub18CUB_300001_SM_10006detail6reduce18DeviceReduceKernelINS2_10policy_hubIfjN4cuda3__47maximumIfEEE10Policy1000EN6thrust24THRUST_300001_SM_1000_NS10device_ptrIKfEEjS8_fNS5_3std3__410__identityEEEvT0_PT3_T1_NS0_13GridEvenShareISM_EET2_T4__param_0];
	cvta.to.global.u64 	%rd1, %rd3;
	mov.u32 	%r3, %ctaid.x;
	shl.b32 	%r4, %r2, 12;
	shl.b32 	%r270, %r3, 12;
	sub.s32 	%r6, %r1, %r270;
	setp.gt.u32 	%p1, %r6, 4095;
	@%p1 bra 	$L__BB7_26;
	mov.u32 	%r7, %tid.x;
	setp.ge.u32 	%p95, %r7, %r6;
	mov.f32 	%f325, 0f00000000;
	mov.u32 	%r261, %r7;
	@%p95 bra 	$L__BB7_3;
	add.s32 	%r155, %r270, %r7;
	mul.wide.u32 	%rd66, %r155, 4;
	add.s64 	%rd67, %rd1, %rd66;
	ld.global.f32 	%f325, [%rd67];
	add.s32 	%r261, %r7, 256;
$L__BB7_3:
	setp.ge.u32 	%p96, %r261, %r6;
	@%p96 bra 	$L__BB7_17;
	not.b32 	%r156, %r261;
	add.s32 	%r157, %r1, %r156;
	sub.s32 	%r158, %r157, %r270;
	shr.u32 	%r159, %r158, 8;
	add.s32 	%r10, %r159, 1;
	and.b32  	%r11, %r10, 15;
	setp.lt.u32 	%p97, %r158, 3840;
	@%p97 bra 	$L__BB7_8;
	or.b32  	%r260, %r261, 2048;
	add.s32 	%r259, %r261, %r270;
	and.b32  	%r160, %r10, 33554416;
	neg.s32 	%r258, %r160;
$L__BB7_6:
	.pragma "nounroll";
	mul.wide.u32 	%rd68, %r259, 4;
	add.s64 	%rd69, %rd1, %rd68;
	ld.global.f32 	%f187, [%rd69];
	setp.lt.f32 	%p98, %f325, %f187;
	selp.f32 	%f188, %f187, %f325, %p98;
	add.s32 	%r161, %r259, 256;
	mul.wide.u32 	%rd70, %r161, 4;
	add.s64 	%rd71, %rd1, %rd70;
	ld.global.f32 	%f189, [%rd71];
	setp.lt.f32 	%p99, %f188, %f189;
	selp.f32 	%f190, %f189, %f188, %p99;
	add.s32 	%r162, %r259, 512;
	mul.wide.u32 	%rd72, %r162, 4;
	add.s64 	%rd73, %rd1, %rd72;
	ld.global.f32 	%f191, [%rd73];
	setp.lt.f32 	%p100, %f190, %f191;
	selp.f32 	%f192, %f191, %f190, %p100;
	add.s32 	%r163, %r259, 768;
	mul.wide.u32 	%rd74, %r163, 4;
	add.s64 	%rd75, %rd1, %rd74;
	ld.global.f32 	%f193, [%rd75];
	setp.lt.f32 	%p101, %f192, %f193;
	selp.f32 	%f194, %f193, %f192, %p101;
	add.s32 	%r164, %r259, 1024;
	mul.wide.u32 	%rd76, %r164, 4;
	add.s64 	%rd77, %rd1, %rd76;
	ld.global.f32 	%f195, [%rd77];
	setp.lt.f32 	%p102, %f194, %f195;
	selp.f32 	%f196, %f195, %f194, %p102;
	add.s32 	%r165, %r259, 1280;
	mul.wide.u32 	%rd78, %r165, 4;
	add.s64 	%rd79, %rd1, %rd78;
	ld.global.f32 	%f197, [%rd79];
	setp.lt.f32 	%p103, %f196, %f197;
	selp.f32 	%f198, %f197, %f196, %p103;
	add.s32 	%r166, %r259, 1536;
	mul.wide.u32 	%rd80, %r166, 4;
	add.s64 	%rd81, %rd1, %rd80;
	ld.global.f32 	%f199, [%rd81];
	setp.lt.f32 	%p104, %f198, %f199;
	selp.f32 	%f200, %f199, %f198, %p104;
	add.s32 	%r167, %r259, 1792;
	mul.wide.u32 	%rd82, %r167, 4;
	add.s64 	%rd83, %rd1, %rd82;
	ld.global.f32 	%f201, [%rd83];
	setp.lt.f32 	%p105, %f200, %f201;
	selp.f32 	%f202, %f201, %f200, %p105;
	add.s32 	%r168, %r259, 2048;
	mul.wide.u32 	%rd84, %r168, 4;
	add.s64 	%rd85, %rd1, %rd84;
	ld.global.f32 	%f203, [%rd85];
	setp.lt.f32 	%p106, %f202, %f203;
	selp.f32 	%f204, %f203, %f202, %p106;
	add.s32 	%r169, %r259, 2304;
	mul.wide.u32 	%rd86, %r169, 4;
	add.s64 	%rd87, %rd1, %rd86;
	ld.global.f32 	%f205, [%rd87];
	setp.lt.f32 	%p107, %f204, %f205;
	selp.f32 	%f206, %f205, %f204, %p107;
	add.s32 	%r170, %r259, 2560;
	mul.wide.u32 	%rd88, %r170, 4;
	add.s64 	%rd89, %rd1, %rd88;
	ld.global.f32 	%f207, [%rd89];
	setp.lt.f32 	%p108, %f206, %f207;
	selp.f32 	%f208, %f207, %f206, %p108;
	add.s32 	%r171, %r259, 2816;
	mul.wide.u32 	%rd90, %r171, 4;
	add.s64 	%rd91, %rd1, %rd90;
	ld.global.f32 	%f209, [%rd91];
	setp.lt.f32 	%p109, %f208, %f209;
	selp.f32 	%f210, %f209, %f208, %p109;
	add.s32 	%r172, %r259, 3072;
	mul.wide.u32 	%rd92, %r172, 4;
	add.s64 	%rd93, %rd1, %rd92;
	ld.global.f32 	%f211, [%rd93];
	setp.lt.f32 	%p110, %f210, %f211;
	selp.f32 	%f212, %f211, %f210, %p110;
	add.s32 	%r173, %r259, 3328;
	mul.wide.u32 	%rd94, %r173, 4;
	add.s64 	%rd95, %rd1, %rd94;
	ld.global.f32 	%f213, [%rd95];
	setp.lt.f32 	%p111, %f212, %f213;
	selp.f32 	%f214, %f213, %f212, %p111;
	add.s32 	%r174, %r259, 3584;
	mul.wide.u32 	%rd96, %r174, 4;
	add.s64 	%rd97, %rd1, %rd96;
	ld.global.f32 	%f215, [%rd97];
	setp.lt.f32 	%p112, %f214, %f215;
	selp.f32 	%f216, %f215, %f214, %p112;
	add.s32 	%r175, %r259, 3840;
	mul.wide.u32 	%rd98, %r175, 4;
	add.s64 	%rd99, %rd1, %rd98;
	ld.global.f32 	%f217, [%rd99];
	setp.lt.f32 	%p113, %f216, %f217;
	selp.f32 	%f325, %f217, %f216, %p113;
	add.s32 	%r260, %r260, 4096;
	add.s32 	%r259, %r259, 4096;
	add.s32 	%r258, %r258, 16;
	setp.ne.s32 	%p114, %r258, 0;
	@%p114 bra 	$L__BB7_6;
	add.s32 	%r261, %r260, -2048;
$L__BB7_8:
	setp.eq.s32 	%p115, %r11, 0;
	@%p115 bra 	$L__BB7_17;
	and.b32  	%r23, %r10, 7;
	setp.lt.u32 	%p116, %r11, 8;
	@%p116 bra 	$L__BB7_11;
	add.s32 	%r176, %r270, %r261;
	mul.wide.u32 	%rd100, %r176, 4;
	add.s64 	%rd101, %rd1, %rd100;
	ld.global.f32 	%f219, [%rd101];
	setp.lt.f32 	%p117, %f325, %f219;
	selp.f32 	%f220, %f219, %f325, %p117;
	add.s32 	%r177, %r176, 256;
	mul.wide.u32 	%rd102, %r177, 4;
	add.s64 	%rd103, %rd1, %rd102;
	ld.global.f32 	%f221, [%rd103];
	setp.lt.f32 	%p118, %f220, %f221;
	selp.f32 	%f222, %f221, %f220, %p118;
	add.s32 	%r178, %r176, 512;
	mul.wide.u32 	%rd104, %r178, 4;
	add.s64 	%rd105, %rd1, %rd104;
	ld.global.f32 	%f223, [%rd105];
	setp.lt.f32 	%p119, %f222, %f223;
	selp.f32 	%f224, %f223, %f222, %p119;
	add.s32 	%r179, %r176, 768;
	mul.wide.u32 	%rd106, %r179, 4;
	add.s64 	%rd107, %rd1, %rd106;
	ld.global.f32 	%f225, [%rd107];
	setp.lt.f32 	%p120, %f224, %f225;
	selp.f32 	%f226, %f225, %f224, %p120;
	add.s32 	%r180, %r176, 1024;
	mul.wide.u32 	%rd108, %r180, 4;
	add.s64 	%rd109, %rd1, %rd108;
	ld.global.f32 	%f227, [%rd109];
	setp.lt.f32 	%p121, %f226, %f227;
	selp.f32 	%f228, %f227, %f226, %p121;
	add.s32 	%r181, %r176, 1280;
	mul.wide.u32 	%rd110, %r181, 4;
	add.s64 	%rd111, %rd1, %rd110;
	ld.global.f32 	%f229, [%rd111];
	setp.lt.f32 	%p122, %f228, %f229;
	selp.f32 	%f230, %f229, %f228, %p122;
	add.s32 	%r182, %r176, 1536;
	mul.wide.u32 	%rd112, %r182, 4;
	add.s64 	%rd113, %rd1, %rd112;
	ld.global.f32 	%f231, [%rd113];
	setp.lt.f32 	%p123, %f230, %f231;
	selp.f32 	%f232, %f231, %f230, %p123;
	add.s32 	%r183, %r176, 1792;
	mul.wide.u32 	%rd114, %r183, 4;
	add.s64 	%rd115, %rd1, %rd114;
	ld.global.f32 	%f233, [%rd115];
	setp.lt.f32 	%p124, %f232, %f233;
	selp.f32 	%f325, %f233, %f232, %p124;
	add.s32 	%r261, %r261, 2048;
$L__BB7_11:
	setp.eq.s32 	%p125, %r23, 0;
	@%p125 bra 	$L__BB7_17;
	and.b32  	%r26, %r10, 3;
	setp.lt.u32 	%p126, %r23, 4;
	@%p126 bra 	$L__BB7_14;
	add.s32 	%r184, %r270, %r261;
	mul.wide.u32 	%rd116, %r184, 4;
	add.s64 	%rd117, %rd1, %rd116;
	ld.global.f32 	%f235, [%rd117];
	setp.lt.f32 	%p127, %f325, %f235;
	selp.f32 	%f236, %f235, %f325, %p127;
	add.s32 	%r185, %r184, 256;
	mul.wide.u32 	%rd118, %r185, 4;
	add.s64 	%rd119, %rd1, %rd118;
	ld.global.f32 	%f237, [%rd119];
	setp.lt.f32 	%p128, %f236, %f237;
	selp.f32 	%f238, %f237, %f236, %p128;
	add.s32 	%r186, %r184, 512;
	mul.wide.u32 	%rd120, %r186, 4;
	add.s64 	%rd121, %rd1, %rd120;
	ld.global.f32 	%f239, [%rd121];
	setp.lt.f32 	%p129, %f238, %f239;
	selp.f32 	%f240, %f239, %f238, %p129;
	add.s32 	%r187, %r184, 768;
	mul.wide.u32 	%rd122, %r187, 4;
	add.s64 	%rd123, %rd1, %rd122;
	ld.global.f32 	%f241, [%rd123];
	setp.lt.f32 	%p130, %f240, %f241;
	selp.f32 	%f325, %f241, %f240, %p130;
	add.s32 	%r261, %r261, 1024;
$L__BB7_14:
	setp.eq.s32 	%p131, %r26, 0;
	@%p131 bra 	$L__BB7_17;
	add.s32 	%r265, %r261, %r270;
	neg.s32 	%r264, %r26;
$L__BB7_16:
	.pragma "nounroll";
	mul.wide.u32 	%rd124, %r265, 4;
	add.s64 	%rd125, %rd1, %rd124;
	ld.global.f32 	%f242, [%rd125];
	setp.lt.f32 	%p132, %f325, %f242;
	selp.f32 	%f325, %f242, %f325, %p132;
	add.s32 	%r265, %r265, 256;
	add.s32 	%r264, %r264, 1;
	setp.ne.s32 	%p133, %r264, 0;
	@%p133 bra 	$L__BB7_16;
$L__BB7_17:
	setp.lt.u32 	%p134, %r6, 256;
	@%p134 bra 	$L__BB7_22;
	// begin inline asm
	mov.u32 %r226, %laneid;
	// end inline asm
	mov.b32 	%r228, %f325;
	mov.b32 	%r229, 1;
	mov.b32 	%r250, 31;
	mov.b32 	%r251, -1;
	// begin inline asm
	shfl.sync.down.b32 %r227, %r228, %r229, %r250, %r251;
	// end inline asm
	mov.b32 	%f290, %r227;
	setp.gt.s32 	%p162, %r226, 30;
	setp.lt.f32 	%p163, %f325, %f290;
	selp.f32 	%f291, %f290, %f325, %p163;
	selp.f32 	%f292, %f325, %f291, %p162;
	mov.b32 	%r233, %f292;
	mov.b32 	%r234, 2;
	// begin inline asm
	shfl.sync.down.b32 %r232, %r233, %r234, %r250, %r251;
	// end inline asm
	mov.b32 	%f293, %r232;
	setp.gt.s32 	%p164, %r226, 29;
	setp.lt.f32 	%p165, %f292, %f293;
	selp.f32 	%f294, %f293, %f292, %p165;
	selp.f32 	%f295, %f292, %f294, %p164;
	mov.b32 	%r238, %f295;
	mov.b32 	%r239, 4;
	// begin inline asm
	shfl.sync.down.b32 %r237, %r238, %r239, %r250, %r251;
	// end inline asm
	mov.b32 	%f296, %r237;
	setp.gt.s32 	%p166, %r226, 27;
	setp.lt.f32 	%p167, %f295, %f296;
	selp.f32 	%f297, %f296, %f295, %p167;
	selp.f32 	%f298, %f295, %f297, %p166;
	mov.b32 	%r243, %f298;
	mov.b32 	%r244, 8;
	// begin inline asm
	shfl.sync.down.b32 %r242, %r243, %r244, %r250, %r251;
	// end inline asm
	mov.b32 	%f299, %r242;
	setp.gt.s32 	%p168, %r226, 23;
	setp.lt.f32 	%p169, %f298, %f299;
	selp.f32 	%f300, %f299, %f298, %p169;
	selp.f32 	%f301, %f298, %f300, %p168;
	mov.b32 	%r248, %f301;
	mov.b32 	%r249, 16;
	// begin inline asm
	shfl.sync.down.b32 %r247, %r248, %r249, %r250, %r251;
	// end inline asm
	mov.b32 	%f302, %r247;
	setp.gt.s32 	%p170, %r226, 15;
	setp.lt.f32 	%p171, %f301, %f302;
	selp.f32 	%f16, %f302, %f301, %p171;
	selp.f32 	%f336, %f301, %f16, %p170;
	setp.ne.s32 	%p172, %r226, 0;
	@%p172 bra 	$L__BB7_20;
	shr.u32 	%r252, %r7, 3;
	and.b32  	%r253, %r252, 124;
	mov.u32 	%r254, _ZZN3cub18CUB_300001_SM_10006detail6reduce18DeviceReduceKernelINS2_10policy_hubIfjN4cuda3__47maximumIfEEE10Policy1000EN6thrust24THRUST_300001_SM_1000_NS10device_ptrIKfEEjS8_fNS5_3std3__410__identityEEEvT0_PT3_T1_NS0_13GridEvenShareISM_EET2_T4_E12temp_storage;
	add.s32 	%r255, %r254, %r253;
	st.shared.f32 	[%r255+8], %f16;
$L__BB7_20:
	bar.sync 	0;
	setp.ne.s32 	%p173, %r7, 0;
	@%p173 bra 	$L__BB7_48;
	ld.shared.f32 	%f303, [_ZZN3cub18CUB_300001_SM_10006detail6reduce18DeviceReduceKernelINS2_10policy_hubIfjN4cuda3__47maximumIfEEE10Policy1000EN6thrust24THRUST_300001_SM_1000_NS10device_ptrIKfEEjS8_fNS5_3std3__410__identityEEEvT0_PT3_T1_NS0_13GridEvenShareISM_EET2_T4_E12temp_storage+12];
	setp.lt.f32 	%p174, %f336, %f303;
	selp.f32 	%f304, %f303, %f336, %p174;
	ld.shared.f32 	%f305, [_ZZN3cub18CUB_300001_SM_10006detail6reduce18DeviceReduceKernelINS2_10policy_hubIfjN4cuda3__47maximumIfEEE10Policy1000EN6thrust24THRUST_300001_SM_1000_NS10device_ptrIKfEEjS8_fNS5_3std3__410__identityEEEvT0_PT3_T1_NS0_13GridEvenShareISM_EET2_T4_E12temp_storage+16];
	setp.lt.f32 	%p175, %f304, %f305;
	selp.f32 	%f306, %f305, %f304, %p175;
	ld.shared.f32 	%f307, [_ZZN3cub18CUB_300001_SM_10006detail6reduce18DeviceReduceKernelINS2_10policy_hubIfjN4cuda3__47maximumIfEEE10Policy1000EN6thrust24THRUST_300001_SM_1000_NS10device_ptrIKfEEjS8_fNS5_3std3__410__identityEEEvT0_PT3_T1_NS0_13GridEvenShareISM_EET2_T4_E12temp_storage+20];
	setp.lt.f32 	%p176, %f306, %f307;
	selp.f32 	%f308, %f307, %f306, %p176;
	ld.shared.f32 	%f309, [_ZZN3cub18CUB_300001_SM_10006detail6reduce18DeviceReduceKernelINS2_10policy_hubIfjN4cuda3__47maximumIfEEE10Policy1000EN6thrust24THRUST_300001_SM_1000_NS10device_ptrIKfEEjS8_fNS5_3std3__410__identityEEEvT0_PT3_T1_NS0_13GridEvenShareISM_EET2_T4_E12temp_storage+24];
	setp.lt.f32 	%p177, %f308, %f309;
	selp.f32 	%f310, %f309, %f308, %p177;
	ld.shared.f32 	%f311, [_ZZN3cub18CUB_300001_SM_10006detail6reduce18DeviceReduceKernelINS2_10policy_hubIfjN4cuda3__47maximumIfEEE10Policy1000EN6thrust24THRUST_300001_SM_1000_NS10device_ptrIKfEEjS8_fNS5_3std3__410__identityEEEvT0_PT3_T1_NS0_13GridEvenShareISM_EET2_T4_E12temp_storage+28];
	setp.lt.f32 	%p178, %f310, %f311;
	selp.f32 	%f312, %f311, %f310, %p178;
	ld.shared.f32 	%f313, [_ZZN3cub18CUB_300001_SM_10006detail6reduce18DeviceReduceKernelINS2_10policy_hubIfjN4cuda3__47maximumIfEEE10Policy1000EN6thrust24THRUST_300001_SM_1000_NS10device_ptrIKfEEjS8_fNS5_3std3__410__identityEEEvT0_PT3_T1_NS0_13GridEvenShareISM_EET2_T4_E12temp_storage+32];
	setp.lt.f32 	%p179, %f312, %f313;
	selp.f32 	%f314, %f313, %f312, %p179;
	ld.shared.f32 	%f315, [_ZZN3cub18CUB_300001_SM_10006detail6reduce18DeviceReduceKernelINS2_10policy_hubIfjN4cuda3__47maximumIfEEE10Policy1000EN6thrust24THRUST_300001_SM_1000_NS10device_ptrIKfEEjS8_fNS5_3std3__410__identityEEEvT0_PT3_T1_NS0_13GridEvenShareISM_EET2_T4_E12temp_storage+36];
	setp.lt.f32 	%p180, %f314, %f315;
	selp.f32 	%f336, %f315, %f314, %p180;
	bra.uni 	$L__BB7_48;
$L__BB7_22:
	// begin inline asm
	mov.u32 %r188, %laneid;
	// end inline asm
	and.b32  	%r214, %r7, 992;
	add.s32 	%r215, %r214, 32;
	setp.gt.u32 	%p135, %r215, %r6;
	not.b32 	%r216, %r214;
	add.s32 	%r217, %r6, %r216;
	selp.b32 	%r212, %r217, 31, %p135;
	mov.b32 	%r190, %f325;
	mov.b32 	%r191, 1;
	mov.b32 	%r213, -1;
	// begin inline asm
	shfl.sync.down.b32 %r189, %r190, %r191, %r212, %r213;
	// end inline asm
	mov.b32 	%f243, %r189;
	setp.lt.s32 	%p136, %r188, %r212;
	setp.lt.f32 	%p137, %f325, %f243;
	selp.f32 	%f244, %f243, %f325, %p137;
	selp.f32 	%f245, %f244, %f325, %p136;
	mov.b32 	%r195, %f245;
	mov.b32 	%r196, 2;
	// begin inline asm
	shfl.sync.down.b32 %r194, %r195, %r196, %r212, %r213;
	// end inline asm
	mov.b32 	%f246, %r194;
	add.s32 	%r218, %r188, 2;
	setp.gt.s32 	%p138, %r218, %r212;
	setp.lt.f32 	%p139, %f245, %f246;
	selp.f32 	%f247, %f246, %f245, %p139;
	selp.f32 	%f248, %f245, %f247, %p138;
	mov.b32 	%r200, %f248;
	mov.b32 	%r201, 4;
	// begin inline asm
	shfl.sync.down.b32 %r199, %r200, %r201, %r212, %r213;
	// end inline asm
	mov.b32 	%f249, %r199;
	add.s32 	%r219, %r188, 4;
	setp.gt.s32 	%p140, %r219, %r212;
	setp.lt.f32 	%p141, %f248, %f249;
	selp.f32 	%f250, %f249, %f248, %p141;
	selp.f32 	%f251, %f248, %f250, %p140;
	mov.b32 	%r205, %f251;
	mov.b32 	%r206, 8;
	// begin inline asm
	shfl.sync.down.b32 %r204, %r205, %r206, %r212, %r213;
	// end inline asm
	mov.b32 	%f252, %r204;
	add.s32 	%r220, %r188, 8;
	setp.gt.s32 	%p142, %r220, %r212;
	setp.lt.f32 	%p143, %f251, %f252;
	selp.f32 	%f253, %f252, %f251, %p143;
	selp.f32 	%f254, %f251, %f253, %p142;
	mov.b32 	%r210, %f254;
	mov.b32 	%r211, 16;
	// begin inline asm
	shfl.sync.down.b32 %r209, %r210, %r211, %r212, %r213;
	// end inline asm
	mov.b32 	%f255, %r209;
	add.s32 	%r221, %r188, 16;
	setp.gt.s32 	%p144, %r221, %r212;
	setp.lt.f32 	%p145, %f254, %f255;
	selp.f32 	%f256, %f255, %f254, %p145;
	selp.f32 	%f336, %f254, %f256, %p144;
	setp.ne.s32 	%p146, %r188, 0;
	@%p146 bra 	$L__BB7_24;
	shr.u32 	%r222, %r7, 3;
	and.b32  	%r223, %r222, 124;
	mov.u32 	%r224, _ZZN3cub18CUB_300001_SM_10006detail6reduce18DeviceReduceKernelINS2_10policy_hubIfjN4cuda3__47maximumIfEEE10Policy1000EN6thrust24THRUST_300001_SM_1000_NS10device_ptrIKfEEjS8_fNS5_3std3__410__identityEEEvT0_PT3_T1_NS0_13GridEvenShareISM_EET2_T4_E12temp_storage;
	add.s32 	%r225, %r224, %r223;
	st.shared.f32 	[%r225+8], %f336;
$L__BB7_24:
	bar.sync 	0;
	setp.ne.s32 	%p147, %r7, 0;
	@%p147 bra 	$L__BB7_48;
	setp.gt.u32 	%p148, %r6, 32;
	ld.shared.f32 	%f257, [_ZZN3cub18CUB_300001_SM_10006detail6reduce18DeviceReduceKernelINS2_10policy_hubIfjN4cuda3__47maximumIfEEE10Policy1000EN6thrust24THRUST_300001_SM_1000_NS10device_ptrIKfEEjS8_fNS5_3std3__410__identityEEEvT0_PT3_T1_NS0_13GridEvenShareISM_EET2_T4_E12temp_storage+12];
	setp.lt.f32 	%p149, %f336, %f257;
	selp.f32 	%f259, %f257, %f336, %p149;
	selp.f32 	%f260, %f259, %f336, %p148;
	setp.gt.u32 	%p150, %r6, 64;
	ld.shared.f32 	%f262, [_ZZN3cub18CUB_300001_SM_10006detail6reduce18DeviceReduceKernelINS2_10policy_hubIfjN4cuda3__47maximumIfEEE10Policy1000EN6thrust24THRUST_300001_SM_1000_NS10device_ptrIKfEEjS8_fNS5_3std3__410__identityEEEvT0_PT3_T1_NS0_13GridEvenShareISM_EET2_T4_E12temp_storage+16];
	setp.lt.f32 	%p151, %f260, %f262;
	selp.f32 	%f264, %f262, %f260, %p151;
	selp.f32 	%f265, %f264, %f260, %p150;
	setp.gt.u32 	%p152, %r6, 96;
	ld.shared.f32 	%f267, [_ZZN3cub18CUB_300001_SM_10006detail6reduce18DeviceReduceKernelINS2_10policy_hubIfjN4cuda3__47maximumIfEEE10Policy1000EN6thrust24THRUST_300001_SM_1000_NS10device_ptrIKfEEjS8_fNS5_3std3__410__identityEEEvT0_PT3_T1_NS0_13GridEvenShareISM_EET2_T4_E12temp_storage+20];
	setp.lt.f32 	%p153, %f265, %f267;
	selp.f32 	%f269, %f267, %f265, %p153;
	selp.f32 	%f270, %f269, %f265, %p152;
	setp.gt.u32 	%p154, %r6, 128;
	ld.shared.f32 	%f272, [_ZZN3cub18CUB_300001_SM_10006detail6reduce18DeviceReduceKernelINS2_10policy_hubIfjN4cuda3__47maximumIfEEE10Policy1000EN6thrust24THRUST_300001_SM_1000_NS10device_ptrIKfEEjS8_fNS5_3std3__410__identityEEEvT0_PT3_T1_NS0_13GridEvenShareISM_EET2_T4_E12temp_storage+24];
	setp.lt.f32 	%p155, %f270, %f272;
	selp.f32 	%f274, %f272, %f270, %p155;
	selp.f32 	%f275, %f274, %f270, %p154;
	setp.gt.u32 	%p156, %r6, 160;
	ld.shared.f32 	%f277, [_ZZN3cub18CUB_300001_SM_10006detail6reduce18DeviceReduceKernelINS2_10policy_hubIfjN4cuda3__47maximumIfEEE10Policy1000EN6thrust24THRUST_300001_SM_1000_NS10device_ptrIKfEEjS8_fNS5_3std3__410__identityEEEvT0_PT3_T1_NS0_13GridEvenShareISM_EET2_T4_E12temp_storage+28];
	setp.lt.f32 	%p157, %f275, %f277;
	selp.f32 	%f279, %f277, %f275, %p157;
	selp.f32 	%f280, %f279, %f275, %p156;
	setp.gt.u32 	%p158, %r6, 192;
	ld.shared.f32 	%f282, [_ZZN3cub18CUB_300001_SM_10006detail6reduce18DeviceReduceKernelINS2_10policy_hubIfjN4cuda3__47maximumIfEEE10Policy1000EN6thrust24THRUST_300001_SM_1000_NS10device_ptrIKfEEjS8_fNS5_3std3__410__identityEEEvT0_PT3_T1_NS0_13GridEvenShareISM_EET2_T4_E12temp_storage+32];
	setp.lt.f32 	%p159, %f280, %f282;
	selp.f32 	%f284, %f282, %f280, %p159;
	selp.f32 	%f285, %f284, %f280, %p158;
	setp.gt.u32 	%p160, %r6, 224;
	ld.shared.f32 	%f287, [_ZZN3cub18CUB_300001_SM_10006detail6reduce18DeviceReduceKernelINS2_10policy_hubIfjN4cuda3__47maximumIfEEE10Policy1000EN6thrust24THRUST_300001_SM_1000_NS10device_ptrIKfEEjS8_fNS5_3std3__410__identityEEEvT0_PT3_T1_NS0_13GridEvenShareISM_EET2_T4_E12temp_storage+36];
	setp.lt.f32 	%p161, %f285, %f287;
	selp.f32 	%f289, %f287, %f285, %p161;
	selp.f32 	%f336, %f289, %f285, %p160;
	bra.uni 	$L__BB7_48;
$L__BB7_26:
	mov.u32 	%r35, %tid.x;
	add.s32 	%r72, %r35, %r270;
	mul.wide.u32 	%rd4, %r72, 4;
	add.s64 	%rd5, %rd1, %rd4;
	ld.global.f32 	%f41, [%rd5];
	ld.global.f32 	%f42, [%rd5+1024];
	ld.global.f32 	%f43, [%rd5+2048];
	ld.global.f32 	%f44, [%rd5+3072];
	ld.global.f32 	%f45, [%rd5+4096];
	ld.global.f32 	%f46, [%rd5+5120];
	ld.global.f32 	%f47, [%rd5+6144];
	ld.global.f32 	%f48, [%rd5+7168];
	ld.global.f32 	%f49, [%rd5+8192];
	ld.global.f32 	%f50, [%rd5+9216];
	ld.global.f32 	%f51, [%rd5+10240];
	ld.global.f32 	%f52, [%rd5+11264];
	ld.global.f32 	%f53, [%rd5+12288];
	ld.global.f32 	%f54, [%rd5+13312];
	ld.global.f32 	%f55, [%rd5+14336];
	ld.global.f32 	%f56, [%rd5+15360];
	setp.lt.f32 	%p2, %f41, %f42;
	selp.f32 	%f57, %f42, %f41, %p2;
	setp.lt.f32 	%p3, %f43, %f44;
	selp.f32 	%f58, %f44, %f43, %p3;
	setp.lt.f32 	%p4, %f45, %f46;
	selp.f32 	%f59, %f46, %f45, %p4;
	setp.lt.f32 	%p5, %f47, %f48;
	selp.f32 	%f60, %f48, %f47, %p5;
	setp.lt.f32 	%p6, %f49, %f50;
	selp.f32 	%f61, %f50, %f49, %p6;
	setp.lt.f32 	%p7, %f51, %f52;
	selp.f32 	%f62, %f52, %f51, %p7;
	setp.lt.f32 	%p8, %f53, %f54;
	selp.f32 	%f63, %f54, %f53, %p8;
	setp.lt.f32 	%p9, %f55, %f56;
	selp.f32 	%f64, %f56, %f55, %p9;
	setp.lt.f32 	%p10, %f57, %f58;
	selp.f32 	%f65, %f58, %f57, %p10;
	setp.lt.f32 	%p11, %f59, %f60;
	selp.f32 	%f66, %f60, %f59, %p11;
	setp.lt.f32 	%p12, %f61, %f62;
	selp.f32 	%f67, %f62, %f61, %p12;
	setp.lt.f32 	%p13, %f63, %f64;
	selp.f32 	%f68, %f64, %f63, %p13;
	setp.lt.f32 	%p14, %f65, %f66;
	selp.f32 	%f69, %f66, %f65, %p14;
	setp.lt.f32 	%p15, %f67, %f68;
	selp.f32 	%f70, %f68, %f67, %p15;
	setp.lt.f32 	%p16, %f69, %f70;
	selp.f32 	%f335, %f70, %f69, %p16;
	setp.lt.u32 	%p17, %r6, %r4;
	@%p17 bra 	$L__BB7_44;
	add.s32 	%r36, %r4, %r270;
	not.b32 	%r74, %r35;
	add.s32 	%r75, %r74, %r1;
	sub.s32 	%r76, %r75, %r4;
	sub.s32 	%r267, %r76, %r270;
	add.s32 	%r77, %r36, %r35;
	add.s32 	%r266, %r77, 2048;
	mov.b32 	%r269, 0;
	mov.u32 	%r268, %r36;
$L__BB7_28:
	add.s32 	%r270, %r270, %r4;
	add.s32 	%r79, %r1, -4096;
	setp.gt.u32 	%p18, %r270, %r79;
	@%p18 bra 	$L__BB7_30;
	add.s32 	%r80, %r35, %r270;
	mul.wide.u32 	%rd6, %r80, 4;
	add.s64 	%rd7, %rd1, %rd6;
	ld.global.f32 	%f71, [%rd7];
	ld.global.f32 	%f72, [%rd7+1024];
	ld.global.f32 	%f73, [%rd7+2048];
	ld.global.f32 	%f74, [%rd7+3072];
	ld.global.f32 	%f75, [%rd7+4096];
	ld.global.f32 	%f76, [%rd7+5120];
	ld.global.f32 	%f77, [%rd7+6144];
	ld.global.f32 	%f78, [%rd7+7168];
	ld.global.f32 	%f79, [%rd7+8192];
	ld.global.f32 	%f80, [%rd7+9216];
	ld.global.f32 	%f81, [%rd7+10240];
	ld.global.f32 	%f82, [%rd7+11264];
	ld.global.f32 	%f83, [%rd7+12288];
	ld.global.f32 	%f84, [%rd7+13312];
	ld.global.f32 	%f85, [%rd7+14336];
	ld.global.f32 	%f86, [%rd7+15360];
	setp.lt.f32 	%p19, %f335, %f71;
	selp.f32 	%f87, %f71, %f335, %p19;
	setp.lt.f32 	%p20, %f72, %f73;
	selp.f32 	%f88, %f73, %f72, %p20;
	setp.lt.f32 	%p21, %f74, %f75;
	selp.f32 	%f89, %f75, %f74, %p21;
	setp.lt.f32 	%p22, %f76, %f77;
	selp.f32 	%f90, %f77, %f76, %p22;
	setp.lt.f32 	%p23, %f78, %f79;
	selp.f32 	%f91, %f79, %f78, %p23;
	setp.lt.f32 	%p24, %f80, %f81;
	selp.f32 	%f92, %f81, %f80, %p24;
	setp.lt.f32 	%p25, %f82, %f83;
	selp.f32 	%f93, %f83, %f82, %p25;
	setp.lt.f32 	%p26, %f84, %f85;
	selp.f32 	%f94, %f85, %f84, %p26;
	setp.lt.f32 	%p27, %f87, %f88;
	selp.f32 	%f95, %f88, %f87, %p27;
	setp.lt.f32 	%p28, %f89, %f90;
	selp.f32 	%f96, %f90, %f89, %p28;
	setp.lt.f32 	%p29, %f91, %f92;
	selp.f32 	%f97, %f92, %f91, %p29;
	setp.lt.f32 	%p30, %f93, %f94;
	selp.f32 	%f98, %f94, %f93, %p30;
	setp.lt.f32 	%p31, %f95, %f96;
	selp.f32 	%f99, %f96, %f95, %p31;
	setp.lt.f32 	%p32, %f97, %f98;
	selp.f32 	%f100, %f98, %f97, %p32;
	setp.lt.f32 	%p33, %f99, %f100;
	selp.f32 	%f101, %f100, %f99, %p33;
	setp.lt.f32 	%p34, %f101, %f86;
	selp.f32 	%f335, %f86, %f101, %p34;
	sub.s32 	%r81, %r1, %r270;
	setp.lt.u32 	%p35, %r81, %r4;
	add.s32 	%r269, %r269, 1;
	add.s32 	%r268, %r268, %r4;
	sub.s32 	%r267, %r267, %r4;
	add.s32 	%r266, %r266, %r4;
	@%p35 bra 	$L__BB7_44;
	bra.uni 	$L__BB7_28;
$L__BB7_30:
	setp.le.u32 	%p36, %r1, %r270;
	sub.s32 	%r83, %r1, %r270;
	setp.ge.s32 	%p37, %r35, %r83;
	or.pred  	%p38, %p36, %p37;
	@%p38 bra 	$L__BB7_44;
	not.b32 	%r85, %r35;
	add.s32 	%r86, %r1, %r85;
	sub.s32 	%r87, %r86, %r36;
	mul.lo.s32 	%r88, %r2, %r269;
	shl.b32 	%r89, %r88, 12;
	sub.s32 	%r90, %r87, %r89;
	shr.u32 	%r91, %r90, 8;
	add.s32 	%r49, %r91, 1;
	and.b32  	%r50, %r49, 15;
	setp.lt.u32 	%p39, %r90, 3840;
	mov.u32 	%r275, %r35;
	@%p39 bra 	$L__BB7_35;
	or.b32  	%r273, %r35, 2048;
	shr.u32 	%r92, %r267, 8;
	add.s32 	%r93, %r92, 1;
	and.b32  	%r94, %r93, 33554416;
	neg.s32 	%r271, %r94;
$L__BB7_33:
	.pragma "nounroll";
	add.s32 	%r95, %r266, -2048;
	mul.wide.u32 	%rd8, %r95, 4;
	add.s64 	%rd9, %rd1, %rd8;
	ld.global.f32 	%f103, [%rd9];
	setp.lt.f32 	%p40, %f335, %f103;
	selp.f32 	%f104, %f103, %f335, %p40;
	add.s32 	%r96, %r266, -1792;
	mul.wide.u32 	%rd10, %r96, 4;
	add.s64 	%rd11, %rd1, %rd10;
	ld.global.f32 	%f105, [%rd11];
	setp.lt.f32 	%p41, %f104, %f105;
	selp.f32 	%f106, %f105, %f104, %p41;
	add.s32 	%r97, %r266, -1536;
	mul.wide.u32 	%rd12, %r97, 4;
	add.s64 	%rd13, %rd1, %rd12;
	ld.global.f32 	%f107, [%rd13];
	setp.lt.f32 	%p42, %f106, %f107;
	selp.f32 	%f108, %f107, %f106, %p42;
	add.s32 	%r98, %r266, -1280;
	mul.wide.u32 	%rd14, %r98, 4;
	add.s64 	%rd15, %rd1, %rd14;
	ld.global.f32 	%f109, [%rd15];
	setp.lt.f32 	%p43, %f108, %f109;
	selp.f32 	%f110, %f109, %f108, %p43;
	add.s32 	%r99, %r266, -1024;
	mul.wide.u32 	%rd16, %r99, 4;
	add.s64 	%rd17, %rd1, %rd16;
	ld.global.f32 	%f111, [%rd17];
	setp.lt.f32 	%p44, %f110, %f111;
	selp.f32 	%f112, %f111, %f110, %p44;
	add.s32 	%r100, %r266, -768;
	mul.wide.u32 	%rd18, %r100, 4;
	add.s64 	%rd19, %rd1, %rd18;
	ld.global.f32 	%f113, [%rd19];
	setp.lt.f32 	%p45, %f112, %f113;
	selp.f32 	%f114, %f113, %f112, %p45;
	add.s32 	%r101, %r266, -512;
	mul.wide.u32 	%rd20, %r101, 4;
	add.s64 	%rd21, %rd1, %rd20;
	ld.global.f32 	%f115, [%rd21];
	setp.lt.f32 	%p46, %f114, %f115;
	selp.f32 	%f116, %f115, %f114, %p46;
	add.s32 	%r102, %r266, 1792;
	add.s32 	%r103, %r266, -256;
	mul.wide.u32 	%rd22, %r103, 4;
	add.s64 	%rd23, %rd1, %rd22;
	ld.global.f32 	%f117, [%rd23];
	setp.lt.f32 	%p47, %f116, %f117;
	selp.f32 	%f118, %f117, %f116, %p47;
	mul.wide.u32 	%rd24, %r266, 4;
	add.s64 	%rd25, %rd1, %rd24;
	ld.global.f32 	%f119, [%rd25];
	setp.lt.f32 	%p48, %f118, %f119;
	selp.f32 	%f120, %f119, %f118, %p48;
	add.s32 	%r104, %r266, 256;
	mul.wide.u32 	%rd26, %r104, 4;
	add.s64 	%rd27, %rd1, %rd26;
	ld.global.f32 	%f121, [%rd27];
	setp.lt.f32 	%p49, %f120, %f121;
	selp.f32 	%f122, %f121, %f120, %p49;
	add.s32 	%r105, %r266, 512;
	mul.wide.u32 	%rd28, %r105, 4;
	add.s64 	%rd29, %rd1, %rd28;
	ld.global.f32 	%f123, [%rd29];
	setp.lt.f32 	%p50, %f122, %f123;
	selp.f32 	%f124, %f123, %f122, %p50;
	add.s32 	%r106, %r266, 768;
	mul.wide.u32 	%rd30, %r106, 4;
	add.s64 	%rd31, %rd1, %rd30;
	ld.global.f32 	%f125, [%rd31];
	setp.lt.f32 	%p51, %f124, %f125;
	selp.f32 	%f126, %f125, %f124, %p51;
	add.s32 	%r107, %r266, 1024;
	mul.wide.u32 	%rd32, %r107, 4;
	add.s64 	%rd33, %rd1, %rd32;
	ld.global.f32 	%f127, [%rd33];
	setp.lt.f32 	%p52, %f126, %f127;
	selp.f32 	%f128, %f127, %f126, %p52;
	add.s32 	%r108, %r266, 1280;
	mul.wide.u32 	%rd34, %r108, 4;
	add.s64 	%rd35, %rd1, %rd34;
	ld.global.f32 	%f129, [%rd35];
	setp.lt.f32 	%p53, %f128, %f129;
	selp.f32 	%f130, %f129, %f128, %p53;
	add.s32 	%r109, %r266, 1536;
	mul.wide.u32 	%rd36, %r109, 4;
	add.s64 	%rd37, %rd1, %rd36;
	ld.global.f32 	%f131, [%rd37];
	setp.lt.f32 	%p54, %f130, %f131;
	selp.f32 	%f132, %f131, %f130, %p54;
	mul.wide.u32 	%rd38, %r102, 4;
	add.s64 	%rd39, %rd1, %rd38;
	ld.global.f32 	%f133, [%rd39];
	setp.lt.f32 	%p55, %f132, %f133;
	selp.f32 	%f335, %f133, %f132, %p55;
	add.s32 	%r273, %r273, 4096;
	add.s32 	%r266, %r266, 4096;
	add.s32 	%r271, %r271, 16;
	setp.ne.s32 	%p56, %r271, 0;
	@%p56 bra 	$L__BB7_33;
	add.s32 	%r275, %r273, -2048;
$L__BB7_35:
	setp.eq.s32 	%p57, %r50, 0;
	@%p57 bra 	$L__BB7_44;
	and.b32  	%r61, %r49, 7;
	setp.lt.u32 	%p58, %r50, 8;
	@%p58 bra 	$L__BB7_38;
	add.s32 	%r110, %r275, %r270;
	mul.wide.u32 	%rd40, %r110, 4;
	add.s64 	%rd41, %rd1, %rd40;
	ld.global.f32 	%f135, [%rd41];
	setp.lt.f32 	%p59, %f335, %f135;
	selp.f32 	%f136, %f135, %f335, %p59;
	add.s32 	%r111, %r110, 256;
	mul.wide.u32 	%rd42, %r111, 4;
	add.s64 	%rd43, %rd1, %rd42;
	ld.global.f32 	%f137, [%rd43];
	setp.lt.f32 	%p60, %f136, %f137;
	selp.f32 	%f138, %f137, %f136, %p60;
	add.s32 	%r112, %r110, 512;
	mul.wide.u32 	%rd44, %r112, 4;
	add.s64 	%rd45, %rd1, %rd44;
	ld.global.f32 	%f139, [%rd45];
	setp.lt.f32 	%p61, %f138, %f139;
	selp.f32 	%f140, %f139, %f138, %p61;
	add.s32 	%r113, %r110, 768;
	mul.wide.u32 	%rd46, %r113, 4;
	add.s64 	%rd47, %rd1, %rd46;
	ld.global.f32 	%f141, [%rd47];
	setp.lt.f32 	%p62, %f140, %f141;
	selp.f32 	%f142, %f141, %f140, %p62;
	add.s32 	%r114, %r110, 1024;
	mul.wide.u32 	%rd48, %r114, 4;
	add.s64 	%rd49, %rd1, %rd48;
	ld.global.f32 	%f143, [%rd49];
	setp.lt.f32 	%p63, %f142, %f143;
	selp.f32 	%f144, %f143, %f142, %p63;
	add.s32 	%r115, %r110, 1280;
	mul.wide.u32 	%rd50, %r115, 4;
	add.s64 	%rd51, %rd1, %rd50;
	ld.global.f32 	%f145, [%rd51];
	setp.lt.f32 	%p64, %f144, %f145;
	selp.f32 	%f146, %f145, %f144, %p64;
	add.s32 	%r116, %r110, 1536;
	mul.wide.u32 	%rd52, %r116, 4;
	add.s64 	%rd53, %rd1, %rd52;
	ld.global.f32 	%f147, [%rd53];
	setp.lt.f32 	%p65, %f146, %f147;
	selp.f32 	%f148, %f147, %f146, %p65;
	add.s32 	%r117, %r110, 1792;
	mul.wide.u32 	%rd54, %r117, 4;
	add.s64 	%rd55, %rd1, %rd54;
	ld.global.f32 	%f149, [%rd55];
	setp.lt.f32 	%p66, %f148, %f149;
	selp.f32 	%f335, %f149, %f148, %p66;
	add.s32 	%r275, %r275, 2048;
$L__BB7_38:
	setp.eq.s32 	%p67, %r61, 0;
	@%p67 bra 	$L__BB7_44;
	setp.lt.u32 	%p68, %r61, 4;
	@%p68 bra 	$L__BB7_41;
	add.s32 	%r118, %r275, %r270;
	mul.wide.u32 	%rd56, %r118, 4;
	add.s64 	%rd57, %rd1, %rd56;
	ld.global.f32 	%f151, [%rd57];
	setp.lt.f32 	%p69, %f335, %f151;
	selp.f32 	%f152, %f151, %f335, %p69;
	add.s32 	%r119, %r118, 256;
	mul.wide.u32 	%rd58, %r119, 4;
	add.s64 	%rd59, %rd1, %rd58;
	ld.global.f32 	%f153, [%rd59];
	setp.lt.f32 	%p70, %f152, %f153;
	selp.f32 	%f154, %f153, %f152, %p70;
	add.s32 	%r120, %r118, 512;
	mul.wide.u32 	%rd60, %r120, 4;
	add.s64 	%rd61, %rd1, %rd60;
	ld.global.f32 	%f155, [%rd61];
	setp.lt.f32 	%p71, %f154, %f155;
	selp.f32 	%f156, %f155, %f154, %p71;
	add.s32 	%r121, %r118, 768;
	mul.wide.u32 	%rd62, %r121, 4;
	add.s64 	%rd63, %rd1, %rd62;
	ld.global.f32 	%f157, [%rd63];
	setp.lt.f32 	%p72, %f156, %f157;
	selp.f32 	%f335, %f157, %f156, %p72;
	add.s32 	%r275, %r275, 1024;
$L__BB7_41:
	and.b32  	%r122, %r49, 3;
	setp.eq.s32 	%p73, %r122, 0;
	@%p73 bra 	$L__BB7_44;
	add.s32 	%r278, %r275, %r268;
	cvt.u16.u32 	%rs1, %r267;
	shr.u16 	%rs2, %rs1, 8;
	add.s16 	%rs3, %rs2, 1;
	cvt.u32.u16 	%r123, %rs3;
	and.b32  	%r124, %r123, 3;
	neg.s32 	%r277, %r124;
$L__BB7_43:
	.pragma "nounroll";
	mul.wide.u32 	%rd64, %r278, 4;
	add.s64 	%rd65, %rd1, %rd64;
	ld.global.f32 	%f158, [%rd65];
	setp.lt.f32 	%p74, %f335, %f158;
	selp.f32 	%f335, %f158, %f335, %p74;
	add.s32 	%r278, %r278, 256;
	add.s32 	%r277, %r277, 1;
	setp.ne.s32 	%p75, %r277, 0;
	@%p75 bra 	$L__BB7_43;
$L__BB7_44:
	// begin inline asm
	mov.u32 %r125, %laneid;
	// end inline asm
	mov.b32 	%r127, %f335;
	mov.b32 	%r128, 1;
	mov.b32 	%r149, 31;
	mov.b32 	%r150, -1;
	// begin inline asm
	shfl.sync.down.b32 %r126, %r127, %r128, %r149, %r150;
	// end inline asm
	mov.b32 	%f159, %r126;
	setp.gt.s32 	%p76, %r125, 30;
	setp.lt.f32 	%p77, %f335, %f159;
	selp.f32 	%f160, %f159, %f335, %p77;
	selp.f32 	%f161, %f335, %f160, %p76;
	mov.b32 	%r132, %f161;
	mov.b32 	%r133, 2;
	// begin inline asm
	shfl.sync.down.b32 %r131, %r132, %r133, %r149, %r150;
	// end inline asm
	mov.b32 	%f162, %r131;
	setp.gt.s32 	%p78, %r125, 29;
	setp.lt.f32 	%p79, %f161, %f162;
	selp.f32 	%f163, %f162, %f161, %p79;
	selp.f32 	%f164, %f161, %f163, %p78;
	mov.b32 	%r137, %f164;
	mov.b32 	%r138, 4;
	// begin inline asm
	shfl.sync.down.b32 %r136, %r137, %r138, %r149, %r150;
	// end inline asm
	mov.b32 	%f165, %r136;
	setp.gt.s32 	%p80, %r125, 27;
	setp.lt.f32 	%p81, %f164, %f165;
	selp.f32 	%f166, %f165, %f164, %p81;
	selp.f32 	%f167, %f164, %f166, %p80;
	mov.b32 	%r142, %f167;
	mov.b32 	%r143, 8;
	// begin inline asm
	shfl.sync.down.b32 %r141, %r142, %r143, %r149, %r150;
	// end inline asm
	mov.b32 	%f168, %r141;
	setp.gt.s32 	%p82, %r125, 23;
	setp.lt.f32 	%p83, %f167, %f168;
	selp.f32 	%f169, %f168, %f167, %p83;
	selp.f32 	%f170, %f167, %f169, %p82;
	mov.b32 	%r147, %f170;
	mov.b32 	%r148, 16;
	// begin inline asm
	shfl.sync.down.b32 %r146, %r147, %r148, %r149, %r150;
	// end inline asm
	mov.b32 	%f171, %r146;
	setp.gt.s32 	%p84, %r125, 15;
	setp.lt.f32 	%p85, %f170, %f171;
	selp.f32 	%f37, %f171, %f170, %p85;
	selp.f32 	%f336, %f170, %f37, %p84;
	setp.ne.s32 	%p86, %r125, 0;
	@%p86 bra 	$L__BB7_46;
	shr.u32 	%r151, %r35, 3;
	and.b32  	%r152, %r151, 124;
	mov.u32 	%r153, _ZZN3cub18CUB_300001_SM_10006detail6reduce18DeviceReduceKernelINS2_10policy_hubIfjN4cuda3__47maximumIfEEE10Policy1000EN6thrust24THRUST_300001_SM_1000_NS10device_ptrIKfEEjS8_fNS5_3std3__410__identityEEEvT0_PT3_T1_NS0_13GridEvenShareISM_EET2_T4_E12temp_storage;
	add.s32 	%r154, %r153, %r152;
	st.shared.f32 	[%r154+8], %f37;
$L__BB7_46:
	bar.sync 	0;
	setp.ne.s32 	%p87, %r35, 0;
	@%p87 bra 	$L__BB7_48;
	ld.shared.f32 	%f172, [_ZZN3cub18CUB_300001_SM_10006detail6reduce18DeviceReduceKernelINS2_10policy_hubIfjN4cuda3__47maximumIfEEE10Policy1000EN6thrust24THRUST_300001_SM_1000_NS10device_ptrIKfEEjS8_fNS5_3std3__410__identityEEEvT0_PT3_T1_NS0_13GridEvenShareISM_EET2_T4_E12temp_storage+12];
	setp.lt.f32 	%p88, %f336, %f172;
	selp.f32 	%f173, %f172, %f336, %p88;
	ld.shared.f32 	%f174, [_ZZN3cub18CUB_300001_SM_10006detail6reduce18DeviceReduceKernelINS2_10policy_hubIfjN4cuda3__47maximumIfEEE10Policy1000EN6thrust24THRUST_300001_SM_1000_NS10device_ptrIKfEEjS8_fNS5_3std3__410__identityEEEvT0_PT3_T1_NS0_13GridEvenShareISM_EET2_T4_E12temp_storage+16];
	setp.lt.f32 	%p89, %f173, %f174;
	selp.f32 	%f175, %f174, %f173, %p89;
	ld.shared.f32 	%f176, [_ZZN3cub18CUB_300001_SM_10006detail6reduce18DeviceReduceKernelINS2_10policy_hubIfjN4cuda3__47maximumIfEEE10Policy1000EN6thrust24THRUST_300001_SM_1000_NS10device_ptrIKfEEjS8_fNS5_3std3__410__identityEEEvT0_PT3_T1_NS0_13GridEvenShareISM_EET2_T4_E12temp_storage+20];
	setp.lt.f32 	%p90, %f175, %f176;
	selp.f32 	%f177, %f176, %f175, %p90;
	ld.shared.f32 	%f178, [_ZZN3cub18CUB_300001_SM_10006detail6reduce18DeviceReduceKernelINS2_10policy_hubIfjN4cuda3__47maximumIfEEE10Policy1000EN6thrust24THRUST_300001_SM_1000_NS10device_ptrIKfEEjS8_fNS5_3std3__410__identityEEEvT0_PT3_T1_NS0_13GridEvenShareISM_EET2_T4_E12temp_storage+24];
	setp.lt.f32 	%p91, %f177, %f178;
	selp.f32 	%f179, %f178, %f177, %p91;
	ld.shared.f32 	%f180, [_ZZN3cub18CUB_300001_SM_10006detail6reduce18DeviceReduceKernelINS2_10policy_hubIfjN4cuda3__47maximumIfEEE10Policy1000EN6thrust24THRUST_300001_SM_1000_NS10device_ptrIKfEEjS8_fNS5_3std3__410__identityEEEvT0_PT3_T1_NS0_13GridEvenShareISM_EET2_T4_E12temp_storage+28];
	setp.lt.f32 	%p92, %f179, %f180;
	selp.f32 	%f181, %f180, %f179, %p92;
	ld.shared.f32 	%f182, [_ZZN3cub18CUB_300001_SM_10006detail6reduce18DeviceReduceKernelINS2_10policy_hubIfjN4cuda3__47maximumIfEEE10Policy1000EN6thrust24THRUST_300001_SM_1000_NS10device_ptrIKfEEjS8_fNS5_3std3__410__identityEEEvT0_PT3_T1_NS0_13GridEvenShareISM_EET2_T4_E12temp_storage+32];
	setp.lt.f32 	%p93, %f181, %f182;
	selp.f32 	%f183, %f182, %f181, %p93;
	ld.shared.f32 	%f184, [_ZZN3cub18CUB_300001_SM_10006detail6reduce18DeviceReduceKernelINS2_10policy_hubIfjN4cuda3__47maximumIfEEE10Policy1000EN6thrust24THRUST_300001_SM_1000_NS10device_ptrIKfEEjS8_fNS5_3std3__410__identityEEEvT0_PT3_T1_NS0_13GridEvenShareISM_EET2_T4_E12temp_storage+36];
	setp.lt.f32 	%p94, %f183, %f184;
	selp.f32 	%f336, %f184, %f183, %p94;
$L__BB7_48:
	mov.u32 	%r256, %tid.x;
	setp.ne.s32 	%p181, %r256, 0;
	@%p181 bra 	$L__BB7_50;
	ld.param.u64 	%rd129, [_ZN3cub18CUB_300001_SM_10006detail6reduce18DeviceReduceKernelINS2_10policy_hubIfjN4cuda3__47maximumIfEEE10Policy1000EN6thrust24THRUST_300001_SM_1000_NS10device_ptrIKfEEjS8_fNS5_3std3__410__identityEEEvT0_PT3_T1_NS0_13GridEvenShareISM_EET2_T4__param_1];
	cvta.to.global.u64 	%rd126, %rd129;
	mul.wide.u32 	%rd127, %r3, 4;
	add.s64 	%rd128, %rd126, %rd127;
	st.global.f32 	[%rd128], %f336;
$L__BB7_50:
	ret;

}
	// .globl	_ZN3cub18CUB_300001_SM_10006detail6reduce28DeviceReduceSingleTileKernelINS2_10policy_hubIfjN4cuda3__47maximumIfEEE10Policy1000EPfSB_iS8_ffNS5_3std3__410__identityEEEvT0_T1_T2_T3_T4_T6_
.visible .entry _ZN3cub18CUB_300001_SM_10006detail6reduce28DeviceReduceSingleTileKernelINS2_10policy_hubIfjN4cuda3__47maximumIfEEE10Policy1000EPfSB_iS8_ffNS5_3std3__410__identityEEEvT0_T1_T2_T3_T4_T6_(
	.param .u64 .ptr .align 1 _ZN3cub18CUB_300001_SM_10006detail6reduce28DeviceReduceSingleTileKernelINS2_10policy_hubIfjN4cuda3__47maximumIfEEE10Policy1000EPfSB_iS8_ffNS5_3std3__410__identityEEEvT0_T1_T2_T3_T4_T6__param_0,
	.param .u64 .ptr .align 1 _ZN3cub18CUB_300001_SM_10006detail6reduce28DeviceReduceSingleTileKernelINS2_10policy_hubIfjN4cuda3__47maximumIfEEE10Policy1000EPfSB_iS8_ffNS5_3std3__410__identityEEEvT0_T1_T2_T3_T4_T6__param_1,
	.param .u32 _ZN3cub18CUB_300001_SM_10006detail6reduce28DeviceReduceSingleTileKernelINS2_10policy_hubIfjN4cuda3__47maximumIfEEE10Policy1000EPfSB_iS8_ffNS5_3std3__410__identityEEEvT0_T1_T2_T3_T4_T6__param_2,
	.param .align 1 .b8 _ZN3cub18CUB_300001_SM_10006detail6reduce28DeviceReduceSingleTileKernelINS2_10policy_hubIfjN4cuda3__47maximumIfEEE10Policy1000EPfSB_iS8_ffNS5_3std3__410__identityEEEvT0_T1_T2_T3_T4_T6__param_3[1],
	.param .f32 _ZN3cub18CUB_300001_SM_10006detail6reduce28DeviceReduceSingleTileKernelINS2_10policy_hubIfjN4cuda3__47maximumIfEEE10Policy1000EPfSB_iS8_ffNS5_3std3__410__identityEEEvT0_T1_T2_T3_T4_T6__param_4,
	.param .align 1 .b8 _ZN3cub18CUB_300001_SM_10006detail6reduce28DeviceReduceSingleTileKernelINS2_10policy_hubIfjN4cuda3__47maximumIfEEE10Policy1000EPfSB_iS8_ffNS5_3std3__410__identityEEEvT0_T1_T2_T3_T4_T6__param_5[1]
)
.maxntid 256
.minnctapersm 1
{
	.reg .pred 	%p<252>;
	.reg .b32 	%r<407>;
	.reg .b32 	%f<445>;
	.reg .b64 	%rd<125>;
	// demoted variable
	.shared .align 4 .b8 _ZZN3cub18CUB_300001_SM_10006detail6reduce28DeviceReduceSingleTileKernelINS2_10policy_hubIfjN4cuda3__47maximumIfEEE10Policy1000EPfSB_iS8_ffNS5_3std3__410__identityEEEvT0_T1_T2_T3_T4_T6_E12temp_storage[44];
	ld.param.u64 	%rd16, [_ZN3cub18CUB_300001_SM_10006detail6reduce28DeviceReduceSingleTileKernelINS2_10policy_hubIfjN4cuda3__47maximumIfEEE10Policy1000EPfSB_iS8_ffNS5_3std3__410__identityEEEvT0_T1_T2_T3_T4_T6__param_0];
	ld.param.u64 	%rd17, [_ZN3cub18CUB_300001_SM_10006detail6reduce28DeviceReduceSingleTileKernelINS2_10policy_hubIfjN4cuda3__47maximumIfEEE10Policy1000EPfSB_iS8_ffNS5_3std3__410__identityEEEvT0_T1_T2_T3_T4_T6__param_1];
	ld.param.u32 	%r67, [_ZN3cub18CUB_300001_SM_10006detail6reduce28DeviceReduceSingleTileKernelINS2_10policy_hubIfjN4cuda3__47maximumIfEEE10Policy1000EPfSB_iS8_ffNS5_3std3__410__identityEEEvT0_T1_T2_T3_T4_T6__param_2];
	ld.param.f32 	%f58, [_ZN3cub18CUB_300001_SM_10006detail6reduce28DeviceReduceSingleTileKernelINS2_10policy_hubIfjN4cuda3__47maximumIfEEE10Policy1000EPfSB_iS8_ffNS5_3std3__410__identityEEEvT0_T1_T2_T3_T4_T6__param_4];
	cvta.to.global.u64 	%rd1, %rd17;
	setp.ne.s32 	%p1, %r67, 0;
	@%p1 bra 	$L__BB8_3;
	mov.u32 	%r380, %tid.x;
	setp.ne.s32 	%p251, %r380, 0;
	@%p251 bra 	$L__BB8_74;
	st.global.f32 	[%rd1], %f58;
	bra.uni 	$L__BB8_74;
$L__BB8_3:
	and.b64  	%rd18, %rd16, 15;
	setp.ne.s64 	%p2, %rd18, 0;
	@%p2 bra 	$L__BB8_38;
	setp.gt.s32 	%p126, %r67, 4095;
	@%p126 bra 	$L__BB8_22;
	mov.u32 	%r1, %tid.x;
	setp.ge.s32 	%p191, %r1, %r67;
	mov.f32 	%f423, 0f00000000;
	mov.u32 	%r384, %r1;
	@%p191 bra 	$L__BB8_7;
	mul.wide.u32 	%rd113, %r1, 4;
	add.s64 	%rd112, %rd16, %rd113;
	// begin inline asm
	ld.global.nc.u32 %r300, [%rd112];
	// end inline asm
	mov.b32 	%f423, %r300;
	add.s32 	%r384, %r1, 256;
$L__BB8_7:
	setp.ge.s32 	%p192, %r384, %r67;
	@%p192 bra 	$L__BB8_13;
	not.b32 	%r301, %r384;
	add.s32 	%r4, %r67, %r301;
	and.b32  	%r302, %r4, 768;
	setp.eq.s32 	%p193, %r302, 768;
	@%p193 bra 	$L__BB8_11;
	mul.wide.u32 	%rd114, %r384, 4;
	add.s64 	%rd121, %rd16, %rd114;
	shr.u32 	%r303, %r4, 8;
	add.s32 	%r304, %r303, 1;
	and.b32  	%r305, %r304, 3;
	neg.s32 	%r382, %r305;
$L__BB8_10:
	.pragma "nounroll";
	// begin inline asm
	ld.global.nc.u32 %r306, [%rd121];
	// end inline asm
	mov.b32 	%f336, %r306;
	setp.lt.f32 	%p194, %f423, %f336;
	selp.f32 	%f423, %f336, %f423, %p194;
	add.s32 	%r384, %r384, 256;
	add.s64 	%rd121, %rd121, 1024;
	add.s32 	%r382, %r382, 1;
	setp.ne.s32 	%p195, %r382, 0;
	@%p195 bra 	$L__BB8_10;
$L__BB8_11:
	setp.lt.u32 	%p196, %r4, 768;
	@%p196 bra 	$L__BB8_13;
$L__BB8_12:
	mul.wide.s32 	%rd120, %r384, 4;
	add.s64 	%rd116, %rd16, %rd120;
	// begin inline asm
	ld.global.nc.u32 %r307, [%rd116];
	// end inline asm
	mov.b32 	%f337, %r307;
	setp.lt.f32 	%p197, %f423, %f337;
	selp.f32 	%f338, %f337, %f423, %p197;
	add.s64 	%rd117, %rd116, 1024;
	// begin inline asm
	ld.global.nc.u32 %r308, [%rd117];
	// end inline asm
	mov.b32 	%f339, %r308;
	setp.lt.f32 	%p198, %f338, %f339;
	selp.f32 	%f340, %f339, %f338, %p198;
	add.s64 	%rd118, %rd116, 2048;
	// begin inline asm
	ld.global.nc.u32 %r309, [%rd118];
	// end inline asm
	mov.b32 	%f341, %r309;
	setp.lt.f32 	%p199, %f340, %f341;
	selp.f32 	%f342, %f341, %f340, %p199;
	add.s64 	%rd119, %rd116, 3072;
	// begin inline asm
	ld.global.nc.u32 %r310, [%rd119];
	// end inline asm
	mov.b32 	%f343, %r310;
	setp.lt.f32 	%p200, %f342, %f343;
	selp.f32 	%f423, %f343, %f342, %p200;
	add.s32 	%r384, %r384, 1024;
	setp.lt.s32 	%p201, %r384, %r67;
	@%p201 bra 	$L__BB8_12;
$L__BB8_13:
	setp.lt.s32 	%p202, %r67, 256;
	@%p202 bra 	$L__BB8_18;
	// begin inline asm
	mov.u32 %r349, %laneid;
	// end inline asm
	mov.b32 	%r351, %f423;
	mov.b32 	%r352, 1;
	mov.b32 	%r373, 31;
	mov.b32 	%r374, -1;
	// begin inline asm
	shfl.sync.down.b32 %r350, %r351, %r352, %r373, %r374;
	// end inline asm
	mov.b32 	%f391, %r350;
	setp.gt.s32 	%p230, %r349, 30;
	setp.lt.f32 	%p231, %f423, %f391;
	selp.f32 	%f392, %f391, %f423, %p231;
	selp.f32 	%f393, %f423, %f392, %p230;
	mov.b32 	%r356, %f393;
	mov.b32 	%r357, 2;
	// begin inline asm
	shfl.sync.down.b32 %r355, %r356, %r357, %r373, %r374;
	// end inline asm
	mov.b32 	%f394, %r355;
	setp.gt.s32 	%p232, %r349, 29;
	setp.lt.f32 	%p233, %f393, %f394;
	selp.f32 	%f395, %f394, %f393, %p233;
	selp.f32 	%f396, %f393, %f395, %p232;
	mov.b32 	%r361, %f396;
	mov.b32 	%r362, 4;
	// begin inline asm
	shfl.sync.down.b32 %r360, %r361, %r362, %r373, %r374;
	// end inline asm
	mov.b32 	%f397, %r360;
	setp.gt.s32 	%p234, %r349, 27;
	setp.lt.f32 	%p235, %f396, %f397;
	selp.f32 	%f398, %f397, %f396, %p235;
	selp.f32 	%f399, %f396, %f398, %p234;
	mov.b32 	%r366, %f399;
	mov.b32 	%r367, 8;
	// begin inline asm
	shfl.sync.down.b32 %r365, %r366, %r367, %r373, %r374;
	// end inline asm
	mov.b32 	%f400, %r365;
	setp.gt.s32 	%p236, %r349, 23;
	setp.lt.f32 	%p237, %f399, %f400;
	selp.f32 	%f401, %f400, %f399, %p237;
	selp.f32 	%f402, %f399, %f401, %p236;
	mov.b32 	%r371, %f402;
	mov.b32 	%r372, 16;
	// begin inline asm
	shfl.sync.down.b32 %r370, %r371, %r372, %r373, %r374;
	// end inline asm
	mov.b32 	%f403, %r370;
	setp.gt.s32 	%p238, %r349, 15;
	setp.lt.f32 	%p239, %f402, %f403;
	selp.f32 	%f10, %f403, %f402, %p239;
	selp.f32 	%f444, %f402, %f10, %p238;
	setp.ne.s32 	%p240, %r349, 0;
	@%p240 bra 	$L__BB8_16;
	shr.u32 	%r375, %r1, 3;
	and.b32  	%r376, %r375, 124;
	mov.u32 	%r377, _ZZN3cub18CUB_300001_SM_10006detail6reduce28DeviceReduceSingleTileKernelINS2_10policy_hubIfjN4cuda3__47maximumIfEEE10Policy1000EPfSB_iS8_ffNS5_3std3__410__identityEEEvT0_T1_T2_T3_T4_T6_E12temp_storage;
	add.s32 	%r378, %r377, %r376;
	st.shared.f32 	[%r378+8], %f10;
$L__BB8_16:
	bar.sync 	0;
	setp.ne.s32 	%p241, %r1, 0;
	@%p241 bra 	$L__BB8_72;
	ld.shared.f32 	%f404, [_ZZN3cub18CUB_300001_SM_10006detail6reduce28DeviceReduceSingleTileKernelINS2_10policy_hubIfjN4cuda3__47maximumIfEEE10Policy1000EPfSB_iS8_ffNS5_3std3__410__identityEEEvT0_T1_T2_T3_T4_T6_E12temp_storage+12];
	setp.lt.f32 	%p242, %f444, %f404;
	selp.f32 	%f405, %f404, %f444, %p242;
	ld.shared.f32 	%f406, [_ZZN3cub18CUB_300001_SM_10006detail6reduce28DeviceReduceSingleTileKernelINS2_10policy_hubIfjN4cuda3__47maximumIfEEE10Policy1000EPfSB_iS8_ffNS5_3std3__410__identityEEEvT0_T1_T2_T3_T4_T6_E12temp_storage+16];
	setp.lt.f32 	%p243, %f405, %f406;
	selp.f32 	%f407, %f406, %f405, %p243;
	ld.shared.f32 	%f408, [_ZZN3cub18CUB_300001_SM_10006detail6reduce28DeviceReduceSingleTileKernelINS2_10policy_hubIfjN4cuda3__47maximumIfEEE10Policy1000EPfSB_iS8_ffNS5_3std3__410__identityEEEvT0_T1_T2_T3_T4_T6_E12temp_storage+20];
	setp.lt.f32 	%p244, %f407, %f408;
	selp.f32 	%f409, %f408, %f407, %p244;
	ld.shared.f32 	%f410, [_ZZN3cub18CUB_300001_SM_10006detail6reduce28DeviceReduceSingleTileKernelINS2_10policy_hubIfjN4cuda3__47maximumIfEEE10Policy1000EPfSB_iS8_ffNS5_3std3__410__identityEEEvT0_T1_T2_T3_T4_T6_E12temp_storage+24];
	setp.lt.f32 	%p245, %f409, %f410;
	selp.f32 	%f411, %f410, %f409, %p245;
	ld.shared.f32 	%f412, [_ZZN3cub18CUB_300001_SM_10006detail6reduce28DeviceReduceSingleTileKernelINS2_10policy_hubIfjN4cuda3__47maximumIfEEE10Policy1000EPfSB_iS8_ffNS5_3std3__410__identityEEEvT0_T1_T2_T3_T4_T6_E12temp_storage+28];
	setp.lt.f32 	%p246, %f411, %f412;
	selp.f32 	%f413, %f412, %f411, %p246;
	ld.shared.f32 	%f414, [_ZZN3cub18CUB_300001_SM_10006detail6reduce28DeviceReduceSingleTileKernelINS2_10policy_hubIfjN4cuda3__47maximumIfEEE10Policy1000EPfSB_iS8_ffNS5_3std3__410__identityEEEvT0_T1_T2_T3_T4_T6_E12temp_storage+32];
	setp.lt.f32 	%p247, %f413, %f414;
	selp.f32 	%f415, %f414, %f413, %p247;
	ld.shared.f32 	%f416, [_ZZN3cub18CUB_300001_SM_10006detail6reduce28DeviceReduceSingleTileKernelINS2_10policy_hubIfjN4cuda3__47maximumIfEEE10Policy1000EPfSB_iS8_ffNS5_3std3__410__identityEEEvT0_T1_T2_T3_T4_T6_E12temp_storage+36];
	setp.lt.f32 	%p248, %f415, %f416;
	selp.f32 	%f444, %f416, %f415, %p248;
	bra.uni 	$L__BB8_72;
$L__BB8_18:
	// begin inline asm
	mov.u32 %r311, %laneid;
	// end inline asm
	and.b32  	%r337, %r1, 992;
	add.s32 	%r338, %r337, 32;
	setp.gt.s32 	%p203, %r338, %r67;
	not.b32 	%r339, %r337;
	add.s32 	%r340, %r67, %r339;
	selp.b32 	%r335, %r340, 31, %p203;
	mov.b32 	%r313, %f423;
	mov.b32 	%r314, 1;
	mov.b32 	%r336, -1;
	// begin inline asm
	shfl.sync.down.b32 %r312, %r313, %r314, %r335, %r336;
	// end inline asm
	mov.b32 	%f344, %r312;
	setp.lt.s32 	%p204, %r311, %r335;
	setp.lt.f32 	%p205, %f423, %f344;
	selp.f32 	%f345, %f344, %f423, %p205;
	selp.f32 	%f346, %f345, %f423, %p204;
	mov.b32 	%r318, %f346;
	mov.b32 	%r319, 2;
	// begin inline asm
	shfl.sync.down.b32 %r317, %r318, %r319, %r335, %r336;
	// end inline asm
	mov.b32 	%f347, %r317;
	add.s32 	%r341, %r311, 2;
	setp.gt.s32 	%p206, %r341, %r335;
	setp.lt.f32 	%p207, %f346, %f347;
	selp.f32 	%f348, %f347, %f346, %p207;
	selp.f32 	%f349, %f346, %f348, %p206;
	mov.b32 	%r323, %f349;
	mov.b32 	%r324, 4;
	// begin inline asm
	shfl.sync.down.b32 %r322, %r323, %r324, %r335, %r336;
	// end inline asm
	mov.b32 	%f350, %r322;
	add.s32 	%r342, %r311, 4;
	setp.gt.s32 	%p208, %r342, %r335;
	setp.lt.f32 	%p209, %f349, %f350;
	selp.f32 	%f351, %f350, %f349, %p209;
	selp.f32 	%f352, %f349, %f351, %p208;
	mov.b32 	%r328, %f352;
	mov.b32 	%r329, 8;
	// begin inline asm
	shfl.sync.down.b32 %r327, %r328, %r329, %r335, %r336;
	// end inline asm
	mov.b32 	%f353, %r327;
	add.s32 	%r343, %r311, 8;
	setp.gt.s32 	%p210, %r343, %r335;
	setp.lt.f32 	%p211, %f352, %f353;
	selp.f32 	%f354, %f353, %f352, %p211;
	selp.f32 	%f355, %f352, %f354, %p210;
	mov.b32 	%r333, %f355;
	mov.b32 	%r334, 16;
	// begin inline asm
	shfl.sync.down.b32 %r332, %r333, %r334, %r335, %r336;
	// end inline asm
	mov.b32 	%f356, %r332;
	add.s32 	%r344, %r311, 16;
	setp.gt.s32 	%p212, %r344, %r335;
	setp.lt.f32 	%p213, %f355, %f356;
	selp.f32 	%f357, %f356, %f355, %p213;
	selp.f32 	%f444, %f355, %f357, %p212;
	setp.ne.s32 	%p214, %r311, 0;
	@%p214 bra 	$L__BB8_20;
	shr.u32 	%r345, %r1, 3;
	and.b32  	%r346, %r345, 124;
	mov.u32 	%r347, _ZZN3cub18CUB_300001_SM_10006detail6reduce28DeviceReduceSingleTileKernelINS2_10policy_hubIfjN4cuda3__47maximumIfEEE10Policy1000EPfSB_iS8_ffNS5_3std3__410__identityEEEvT0_T1_T2_T3_T4_T6_E12temp_storage;
	add.s32 	%r348, %r347, %r346;
	st.shared.f32 	[%r348+8], %f444;
$L__BB8_20:
	bar.sync 	0;
	setp.ne.s32 	%p215, %r1, 0;
	@%p215 bra 	$L__BB8_72;
	setp.gt.s32 	%p216, %r67, 32;
	ld.shared.f32 	%f358, [_ZZN3cub18CUB_300001_SM_10006detail6reduce28DeviceReduceSingleTileKernelINS2_10policy_hubIfjN4cuda3__47maximumIfEEE10Policy1000EPfSB_iS8_ffNS5_3std3__410__identityEEEvT0_T1_T2_T3_T4_T6_E12temp_storage+12];
	setp.lt.f32 	%p217, %f444, %f358;
	selp.f32 	%f360, %f358, %f444, %p217;
	selp.f32 	%f361, %f360, %f444, %p216;
	setp.gt.s32 	%p218, %r67, 64;
	ld.shared.f32 	%f363, [_ZZN3cub18CUB_300001_SM_10006detail6reduce28DeviceReduceSingleTileKernelINS2_10policy_hubIfjN4cuda3__47maximumIfEEE10Policy1000EPfSB_iS8_ffNS5_3std3__410__identityEEEvT0_T1_T2_T3_T4_T6_E12temp_storage+16];
	setp.lt.f32 	%p219, %f361, %f363;
	selp.f32 	%f365, %f363, %f361, %p219;
	selp.f32 	%f366, %f365, %f361, %p218;
	setp.gt.s32 	%p220, %r67, 96;
	ld.shared.f32 	%f368, [_ZZN3cub18CUB_300001_SM_10006detail6reduce28DeviceReduceSingleTileKernelINS2_10policy_hubIfjN4cuda3__47maximumIfEEE10Policy1000EPfSB_iS8_ffNS5_3std3__410__identityEEEvT0_T1_T2_T3_T4_T6_E12temp_storage+20];
	setp.lt.f32 	%p221, %f366, %f368;
	selp.f32 	%f370, %f368, %f366, %p221;
	selp.f32 	%f371, %f370, %f366, %p220;
	setp.gt.s32 	%p222, %r67, 128;
	ld.shared.f32 	%f373, [_ZZN3cub18CUB_300001_SM_10006detail6reduce28DeviceReduceSingleTileKernelINS2_10policy_hubIfjN4cuda3__47maximumIfEEE10Policy1000EPfSB_iS8_ffNS5_3std3__410__identityEEEvT0_T1_T2_T3_T4_T6_E12temp_storage+24];
	setp.lt.f32 	%p223, %f371, %f373;
	selp.f32 	%f375, %f373, %f371, %p223;
	selp.f32 	%f376, %f375, %f371, %p222;
	setp.gt.s32 	%p224, %r67, 160;
	ld.shared.f32 	%f378, [_ZZN3cub18CUB_300001_SM_10006detail6reduce28DeviceReduceSingleTileKernelINS2_10policy_hubIfjN4cuda3__47maximumIfEEE10Policy1000EPfSB_iS8_ffNS5_3std3__410__identityEEEvT0_T1_T2_T3_T4_T6_E12temp_storage+28];
	setp.lt.f32 	%p225, %f376, %f378;
	selp.f32 	%f380, %f378, %f376, %p225;
	selp.f32 	%f381, %f380, %f376, %p224;
	setp.gt.s32 	%p226, %r67, 192;
	ld.shared.f32 	%f383, [_ZZN3cub18CUB_300001_SM_10006detail6reduce28DeviceReduceSingleTileKernelINS2_10policy_hubIfjN4cuda3__47maximumIfEEE10Policy1000EPfSB_iS8_ffNS5_3std3__410__identityEEEvT0_T1_T2_T3_T4_T6_E12temp_storage+32];
	setp.lt.f32 	%p227, %f381, %f383;
	selp.f32 	%f385, %f383, %f381, %p227;
	selp.f32 	%f386, %f385, %f381, %p226;
	setp.gt.s32 	%p228, %r67, 224;
	ld.shared.f32 	%f388, [_ZZN3cub18CUB_300001_SM_10006detail6reduce28DeviceReduceSingleTileKernelINS2_10policy_hubIfjN4cuda3__47maximumIfEEE10Policy1000EPfSB_iS8_ffNS5_3std3__410__identityEEEvT0_T1_T2_T3_T4_T6_E12temp_storage+36];
	setp.lt.f32 	%p229, %f386, %f388;
	selp.f32 	%f390, %f388, %f386, %p229;
	selp.f32 	%f444, %f390, %f386, %p228;
	bra.uni 	$L__BB8_72;
$L__BB8_22:
	mov.u32 	%r13, %tid.x;
	shl.b32 	%r224, %r13, 2;
	mul.wide.u32 	%rd86, %r224, 4;
	add.s64 	%rd76, %rd16, %rd86;
	// begin inline asm
	ld.global.nc.v2.u64 {%rd74, %rd75}, [%rd76];
	// end inline asm
	mov.b64 	{%r225, %r226}, %rd75;
	mov.b64 	{%r227, %r228}, %rd74;
	mov.b32 	%f238, %r228;
	mov.b32 	%f239, %r227;
	mov.b32 	%f240, %r226;
	mov.b32 	%f241, %r225;
	add.s64 	%rd79, %rd76, 4096;
	// begin inline asm
	ld.global.nc.v2.u64 {%rd77, %rd78}, [%rd79];
	// end inline asm
	mov.b64 	{%r229, %r230}, %rd78;
	mov.b64 	{%r231, %r232}, %rd77;
	mov.b32 	%f242, %r232;
	mov.b32 	%f243, %r231;
	mov.b32 	%f244, %r230;
	mov.b32 	%f245, %r229;
	add.s64 	%rd82, %rd76, 8192;
	// begin inline asm
	ld.global.nc.v2.u64 {%rd80, %rd81}, [%rd82];
	// end inline asm
	mov.b64 	{%r233, %r234}, %rd81;
	mov.b64 	{%r235, %r236}, %rd80;
	mov.b32 	%f246, %r236;
	mov.b32 	%f247, %r235;
	mov.b32 	%f248, %r234;
	mov.b32 	%f249, %r233;
	add.s64 	%rd85, %rd76, 12288;
	// begin inline asm
	ld.global.nc.v2.u64 {%rd83, %rd84}, [%rd85];
	// end inline asm
	mov.b64 	{%r237, %r238}, %rd84;
	mov.b64 	{%r239, %r240}, %rd83;
	mov.b32 	%f250, %r240;
	mov.b32 	%f251, %r239;
	mov.b32 	%f252, %r238;
	mov.b32 	%f253, %r237;
	setp.lt.f32 	%p127, %f239, %f238;
	selp.f32 	%f254, %f238, %f239, %p127;
	setp.lt.f32 	%p128, %f241, %f240;
	selp.f32 	%f255, %f240, %f241, %p128;
	setp.lt.f32 	%p129, %f243, %f242;
	selp.f32 	%f256, %f242, %f243, %p129;
	setp.lt.f32 	%p130, %f245, %f244;
	selp.f32 	%f257, %f244, %f245, %p130;
	setp.lt.f32 	%p131, %f247, %f246;
	selp.f32 	%f258, %f246, %f247, %p131;
	setp.lt.f32 	%p132, %f249, %f248;
	selp.f32 	%f259, %f248, %f249, %p132;
	setp.lt.f32 	%p133, %f251, %f250;
	selp.f32 	%f260, %f250, %f251, %p133;
	setp.lt.f32 	%p134, %f253, %f252;
	selp.f32 	%f261, %f252, %f253, %p134;
	setp.lt.f32 	%p135, %f254, %f255;
	selp.f32 	%f262, %f255, %f254, %p135;
	setp.lt.f32 	%p136, %f256, %f257;
	selp.f32 	%f263, %f257, %f256, %p136;
	setp.lt.f32 	%p137, %f258, %f259;
	selp.f32 	%f264, %f259, %f258, %p137;
	setp.lt.f32 	%p138, %f260, %f261;
	selp.f32 	%f265, %f261, %f260, %p138;
	setp.lt.f32 	%p139, %f262, %f263;
	selp.f32 	%f266, %f263, %f262, %p139;
	setp.lt.f32 	%p140, %f264, %f265;
	selp.f32 	%f267, %f265, %f264, %p140;
	setp.lt.f32 	%p141, %f266, %f267;
	selp.f32 	%f430, %f267, %f266, %p141;
	setp.lt.u32 	%p142, %r67, 8192;
	mov.b32 	%r387, 4096;
	@%p142 bra 	$L__BB8_26;
	add.s32 	%r14, %r67, -4096;
	mov.b32 	%r387, 4096;
$L__BB8_24:
	mul.wide.s32 	%rd99, %r387, 4;
	add.s64 	%rd89, %rd76, %rd99;
	// begin inline asm
	ld.global.nc.v2.u64 {%rd87, %rd88}, [%rd89];
	// end inline asm
	mov.b64 	{%r242, %r243}, %rd88;
	mov.b64 	{%r244, %r245}, %rd87;
	mov.b32 	%f268, %r245;
	mov.b32 	%f269, %r244;
	mov.b32 	%f270, %r243;
	mov.b32 	%f271, %r242;
	add.s64 	%rd92, %rd89, 4096;
	// begin inline asm
	ld.global.nc.v2.u64 {%rd90, %rd91}, [%rd92];
	// end inline asm
	mov.b64 	{%r246, %r247}, %rd91;
	mov.b64 	{%r248, %r249}, %rd90;
	mov.b32 	%f272, %r249;
	mov.b32 	%f273, %r248;
	mov.b32 	%f274, %r247;
	mov.b32 	%f275, %r246;
	add.s64 	%rd95, %rd89, 8192;
	// begin inline asm
	ld.global.nc.v2.u64 {%rd93, %rd94}, [%rd95];
	// end inline asm
	mov.b64 	{%r250, %r251}, %rd94;
	mov.b64 	{%r252, %r253}, %rd93;
	mov.b32 	%f276, %r253;
	mov.b32 	%f277, %r252;
	mov.b32 	%f278, %r251;
	mov.b32 	%f279, %r250;
	add.s64 	%rd98, %rd89, 12288;
	// begin inline asm
	ld.global.nc.v2.u64 {%rd96, %rd97}, [%rd98];
	// end inline asm
	mov.b64 	{%r254, %r255}, %rd97;
	mov.b64 	{%r256, %r257}, %rd96;
	mov.b32 	%f280, %r257;
	mov.b32 	%f281, %r256;
	mov.b32 	%f282, %r255;
	mov.b32 	%f283, %r254;
	setp.lt.f32 	%p143, %f430, %f269;
	selp.f32 	%f284, %f269, %f430, %p143;
	setp.lt.f32 	%p144, %f268, %f271;
	selp.f32 	%f285, %f271, %f268, %p144;
	setp.lt.f32 	%p145, %f270, %f273;
	selp.f32 	%f286, %f273, %f270, %p145;
	setp.lt.f32 	%p146, %f272, %f275;
	selp.f32 	%f287, %f275, %f272, %p146;
	setp.lt.f32 	%p147, %f274, %f277;
	selp.f32 	%f288, %f277, %f274, %p147;
	setp.lt.f32 	%p148, %f276, %f279;
	selp.f32 	%f289, %f279, %f276, %p148;
	setp.lt.f32 	%p149, %f278, %f281;
	selp.f32 	%f290, %f281, %f278, %p149;
	setp.lt.f32 	%p150, %f280, %f283;
	selp.f32 	%f291, %f283, %f280, %p150;
	setp.lt.f32 	%p151, %f284, %f285;
	selp.f32 	%f292, %f285, %f284, %p151;
	setp.lt.f32 	%p152, %f286, %f287;
	selp.f32 	%f293, %f287, %f286, %p152;
	setp.lt.f32 	%p153, %f288, %f289;
	selp.f32 	%f294, %f289, %f288, %p153;
	setp.lt.f32 	%p154, %f290, %f291;
	selp.f32 	%f295, %f291, %f290, %p154;
	setp.lt.f32 	%p155, %f292, %f293;
	selp.f32 	%f296, %f293, %f292, %p155;
	setp.lt.f32 	%p156, %f294, %f295;
	selp.f32 	%f297, %f295, %f294, %p156;
	setp.lt.f32 	%p157, %f296, %f297;
	selp.f32 	%f298, %f297, %f296, %p157;
	setp.lt.f32 	%p158, %f298, %f282;
	selp.f32 	%f430, %f282, %f298, %p158;
	sub.s32 	%r258, %r67, %r387;
	setp.lt.s32 	%p159, %r258, 4096;
	@%p159 bra 	$L__BB8_34;
	add.s32 	%r387, %r387, 4096;
	setp.le.s32 	%p160, %r387, %r14;
	@%p160 bra 	$L__BB8_24;
$L__BB8_26:
	setp.le.s32 	%p161, %r67, %r387;
	@%p161 bra 	$L__BB8_34;
	sub.s32 	%r18, %r67, %r387;
	setp.ge.s32 	%p162, %r13, %r18;
	@%p162 bra 	$L__BB8_34;
	not.b32 	%r259, %r13;
	add.s32 	%r260, %r67, %r259;
	sub.s32 	%r19, %r260, %r387;
	and.b32  	%r261, %r19, 768;
	setp.eq.s32 	%p163, %r261, 768;
	mov.u32 	%r391, %r13;
	@%p163 bra 	$L__BB8_31;
	add.s32 	%r389, %r13, %r387;
	shr.u32 	%r262, %r19, 8;
	add.s32 	%r263, %r262, 1;
	and.b32  	%r264, %r263, 3;
	neg.s32 	%r388, %r264;
	mov.u32 	%r391, %r13;
$L__BB8_30:
	.pragma "nounroll";
	mul.wide.u32 	%rd101, %r389, 4;
	add.s64 	%rd100, %rd16, %rd101;
	// begin inline asm
	ld.global.nc.u32 %r265, [%rd100];
	// end inline asm
	mov.b32 	%f300, %r265;
	setp.lt.f32 	%p164, %f430, %f300;
	selp.f32 	%f430, %f300, %f430, %p164;
	add.s32 	%r391, %r391, 256;
	add.s32 	%r389, %r389, 256;
	add.s32 	%r388, %r388, 1;
	setp.ne.s32 	%p165, %r388, 0;
	@%p165 bra 	$L__BB8_30;
$L__BB8_31:
	setp.lt.u32 	%p166, %r19, 768;
	@%p166 bra 	$L__BB8_34;
	cvt.u64.u32 	%rd102, %r391;
	cvt.u64.u32 	%rd103, %r387;
	add.s64 	%rd104, %rd102, %rd103;
	shl.b64 	%rd105, %rd104, 2;
	add.s64 	%rd106, %rd105, %rd16;
	add.s64 	%rd122, %rd106, 2048;
	add.s32 	%r392, %r391, %r387;
$L__BB8_33:
	mul.wide.u32 	%rd111, %r392, 4;
	add.s64 	%rd107, %rd16, %rd111;
	// begin inline asm
	ld.global.nc.u32 %r266, [%rd107];
	// end inline asm
	mov.b32 	%f301, %r266;
	setp.lt.f32 	%p167, %f430, %f301;
	selp.f32 	%f302, %f301, %f430, %p167;
	add.s64 	%rd108, %rd122, -1024;
	// begin inline asm
	ld.global.nc.u32 %r267, [%rd108];
	// end inline asm
	mov.b32 	%f303, %r267;
	setp.lt.f32 	%p168, %f302, %f303;
	selp.f32 	%f304, %f303, %f302, %p168;
	// begin inline asm
	ld.global.nc.u32 %r268, [%rd122];
	// end inline asm
	mov.b32 	%f305, %r268;
	setp.lt.f32 	%p169, %f304, %f305;
	selp.f32 	%f306, %f305, %f304, %p169;
	add.s64 	%rd110, %rd122, 1024;
	// begin inline asm
	ld.global.nc.u32 %r269, [%rd110];
	// end inline asm
	mov.b32 	%f307, %r269;
	setp.lt.f32 	%p170, %f306, %f307;
	selp.f32 	%f430, %f307, %f306, %p170;
	add.s32 	%r391, %r391, 1024;
	add.s64 	%rd122, %rd122, 4096;
	add.s32 	%r392, %r392, 1024;
	setp.lt.s32 	%p171, %r391, %r18;
	@%p171 bra 	$L__BB8_33;
$L__BB8_34:
	// begin inline asm
	mov.u32 %r270, %laneid;
	// end inline asm
	mov.b32 	%r272, %f430;
	mov.b32 	%r273, 1;
	mov.b32 	%r294, 31;
	mov.b32 	%r295, -1;
	// begin inline asm
	shfl.sync.down.b32 %r271, %r272, %r273, %r294, %r295;
	// end inline asm
	mov.b32 	%f308, %r271;
	setp.gt.s32 	%p172, %r270, 30;
	setp.lt.f32 	%p173, %f430, %f308;
	selp.f32 	%f309, %f308, %f430, %p173;
	selp.f32 	%f310, %f430, %f309, %p172;
	mov.b32 	%r277, %f310;
	mov.b32 	%r278, 2;
	// begin inline asm
	shfl.sync.down.b32 %r276, %r277, %r278, %r294, %r295;
	// end inline asm
	mov.b32 	%f311, %r276;
	setp.gt.s32 	%p174, %r270, 29;
	setp.lt.f32 	%p175, %f310, %f311;
	selp.f32 	%f312, %f311, %f310, %p175;
	selp.f32 	%f313, %f310, %f312, %p174;
	mov.b32 	%r282, %f313;
	mov.b32 	%r283, 4;
	// begin inline asm
	shfl.sync.down.b32 %r281, %r282, %r283, %r294, %r295;
	// end inline asm
	mov.b32 	%f314, %r281;
	setp.gt.s32 	%p176, %r270, 27;
	setp.lt.f32 	%p177, %f313, %f314;
	selp.f32 	%f315, %f314, %f313, %p177;
	selp.f32 	%f316, %f313, %f315, %p176;
	mov.b32 	%r287, %f316;
	mov.b32 	%r288, 8;
	// begin inline asm
	shfl.sync.down.b32 %r286, %r287, %r288, %r294, %r295;
	// end inline asm
	mov.b32 	%f317, %r286;
	setp.gt.s32 	%p178, %r270, 23;
	setp.lt.f32 	%p179, %f316, %f317;
	selp.f32 	%f318, %f317, %f316, %p179;
	selp.f32 	%f319, %f316, %f318, %p178;
	mov.b32 	%r292, %f319;
	mov.b32 	%r293, 16;
	// begin inline asm
	shfl.sync.down.b32 %r291, %r292, %r293, %r294, %r295;
	// end inline asm
	mov.b32 	%f320, %r291;
	setp.gt.s32 	%p180, %r270, 15;
	setp.lt.f32 	%p181, %f319, %f320;
	selp.f32 	%f26, %f320, %f319, %p181;
	selp.f32 	%f444, %f319, %f26, %p180;
	setp.ne.s32 	%p182, %r270, 0;
	@%p182 bra 	$L__BB8_36;
	shr.u32 	%r296, %r13, 3;
	and.b32  	%r297, %r296, 124;
	mov.u32 	%r298, _ZZN3cub18CUB_300001_SM_10006detail6reduce28DeviceReduceSingleTileKernelINS2_10policy_hubIfjN4cuda3__47maximumIfEEE10Policy1000EPfSB_iS8_ffNS5_3std3__410__identityEEEvT0_T1_T2_T3_T4_T6_E12temp_storage;
	add.s32 	%r299, %r298, %r297;
	st.shared.f32 	[%r299+8], %f26;
$L__BB8_36:
	bar.sync 	0;
	setp.ne.s32 	%p183, %r13, 0;
	@%p183 bra 	$L__BB8_72;
	ld.shared.f32 	%f321, [_ZZN3cub18CUB_300001_SM_10006detail6reduce28DeviceReduceSingleTileKernelINS2_10policy_hubIfjN4cuda3__47maximumIfEEE10Policy1000EPfSB_iS8_ffNS5_3std3__410__identityEEEvT0_T1_T2_T3_T4_T6_E12temp_storage+12];
	setp.lt.f32 	%p184, %f444, %f321;
	selp.f32 	%f322, %f321, %f444, %p184;
	ld.shared.f32 	%f323, [_ZZN3cub18CUB_300001_SM_10006detail6reduce28DeviceReduceSingleTileKernelINS2_10policy_hubIfjN4cuda3__47maximumIfEEE10Policy1000EPfSB_iS8_ffNS5_3std3__410__identityEEEvT0_T1_T2_T3_T4_T6_E12temp_storage+16];
	setp.lt.f32 	%p185, %f322, %f323;
	selp.f32 	%f324, %f323, %f322, %p185;
	ld.shared.f32 	%f325, [_ZZN3cub18CUB_300001_SM_10006detail6reduce28DeviceReduceSingleTileKernelINS2_10policy_hubIfjN4cuda3__47maximumIfEEE10Policy1000EPfSB_iS8_ffNS5_3std3__410__identityEEEvT0_T1_T2_T3_T4_T6_E12temp_storage+20];
	setp.lt.f32 	%p186, %f324, %f325;
	selp.f32 	%f326, %f325, %f324, %p186;
	ld.shared.f32 	%f327, [_ZZN3cub18CUB_300001_SM_10006detail6reduce28DeviceReduceSingleTileKernelINS2_10policy_hubIfjN4cuda3__47maximumIfEEE10Policy1000EPfSB_iS8_ffNS5_3std3__410__identityEEEvT0_T1_T2_T3_T4_T6_E12temp_storage+24];
	setp.lt.f32 	%p187, %f326, %f327;
	selp.f32 	%f328, %f327, %f326, %p187;
	ld.shared.f32 	%f329, [_ZZN3cub18CUB_300001_SM_10006detail6reduce28DeviceReduceSingleTileKernelINS2_10policy_hubIfjN4cuda3__47maximumIfEEE10Policy1000EPfSB_iS8_ffNS5_3std3__410__identityEEEvT0_T1_T2_T3_T4_T6_E12temp_storage+28];
	setp.lt.f32 	%p188, %f328, %f329;
	selp.f32 	%f330, %f329, %f328, %p188;
	ld.shared.f32 	%f331, [_ZZN3cub18CUB_300001_SM_10006detail6reduce28DeviceReduceSingleTileKernelINS2_10policy_hubIfjN4cuda3__47maximumIfEEE10Policy1000EPfSB_iS8_ffNS5_3std3__410__identityEEEvT0_T1_T2_T3_T4_T6_E12temp_storage+32];
	setp.lt.f32 	%p189, %f330, %f331;
	selp.f32 	%f332, %f331, %f330, %p189;
	ld.shared.f32 	%f333, [_ZZN3cub18CUB_300001_SM_10006detail6reduce28DeviceReduceSingleTileKernelINS2_10policy_hubIfjN4cuda3__47maximumIfEEE10Policy1000EPfSB_iS8_ffNS5_3std3__410__identityEEEvT0_T1_T2_T3_T4_T6_E12temp_storage+36];
	setp.lt.f32 	%p190, %f332, %f333;
	selp.f32 	%f444, %f333, %f332, %p190;
	bra.uni 	$L__BB8_72;
$L__BB8_38:
	setp.gt.s32 	%p3, %r67, 4095;
	@%p3 bra 	$L__BB8_56;
	mov.u32 	%r34, %tid.x;
	setp.ge.s32 	%p68, %r34, %r67;
	mov.f32 	%f436, 0f00000000;
	mov.u32 	%r397, %r34;
	@%p68 bra 	$L__BB8_41;
	mul.wide.u32 	%rd66, %r34, 4;
	add.s64 	%rd65, %rd16, %rd66;
	// begin inline asm
	ld.global.nc.u32 %r144, [%rd65];
	// end inline asm
	mov.b32 	%f436, %r144;
	add.s32 	%r397, %r34, 256;
$L__BB8_41:
	setp.ge.s32 	%p69, %r397, %r67;
	@%p69 bra 	$L__BB8_47;
	not.b32 	%r145, %r397;
	add.s32 	%r37, %r67, %r145;
	and.b32  	%r146, %r37, 768;
	setp.eq.s32 	%p70, %r146, 768;
	@%p70 bra 	$L__BB8_45;
	mul.wide.u32 	%rd67, %r397, 4;
	add.s64 	%rd123, %rd16, %rd67;
	shr.u32 	%r147, %r37, 8;
	add.s32 	%r148, %r147, 1;
	and.b32  	%r149, %r148, 3;
	neg.s32 	%r395, %r149;
$L__BB8_44:
	.pragma "nounroll";
	// begin inline asm
	ld.global.nc.u32 %r150, [%rd123];
	// end inline asm
	mov.b32 	%f157, %r150;
	setp.lt.f32 	%p71, %f436, %f157;
	selp.f32 	%f436, %f157, %f436, %p71;
	add.s32 	%r397, %r397, 256;
	add.s64 	%rd123, %rd123, 1024;
	add.s32 	%r395, %r395, 1;
	setp.ne.s32 	%p72, %r395, 0;
	@%p72 bra 	$L__BB8_44;
$L__BB8_45:
	setp.lt.u32 	%p73, %r37, 768;
	@%p73 bra 	$L__BB8_47;
$L__BB8_46:
	mul.wide.s32 	%rd73, %r397, 4;
	add.s64 	%rd69, %rd16, %rd73;
	// begin inline asm
	ld.global.nc.u32 %r151, [%rd69];
	// end inline asm
	mov.b32 	%f158, %r151;
	setp.lt.f32 	%p74, %f436, %f158;
	selp.f32 	%f159, %f158, %f436, %p74;
	add.s64 	%rd70, %rd69, 1024;
	// begin inline asm
	ld.global.nc.u32 %r152, [%rd70];
	// end inline asm
	mov.b32 	%f160, %r152;
	setp.lt.f32 	%p75, %f159, %f160;
	selp.f32 	%f161, %f160, %f159, %p75;
	add.s64 	%rd71, %rd69, 2048;
	// begin inline asm
	ld.global.nc.u32 %r153, [%rd71];
	// end inline asm
	mov.b32 	%f162, %r153;
	setp.lt.f32 	%p76, %f161, %f162;
	selp.f32 	%f163, %f162, %f161, %p76;
	add.s64 	%rd72, %rd69, 3072;
	// begin inline asm
	ld.global.nc.u32 %r154, [%rd72];
	// end inline asm
	mov.b32 	%f164, %r154;
	setp.lt.f32 	%p77, %f163, %f164;
	selp.f32 	%f436, %f164, %f163, %p77;
	add.s32 	%r397, %r397, 1024;
	setp.lt.s32 	%p78, %r397, %r67;
	@%p78 bra 	$L__BB8_46;
$L__BB8_47:
	setp.lt.s32 	%p79, %r67, 256;
	@%p79 bra 	$L__BB8_52;
	// begin inline asm
	mov.u32 %r193, %laneid;
	// end inline asm
	mov.b32 	%r195, %f436;
	mov.b32 	%r196, 1;
	mov.b32 	%r217, 31;
	mov.b32 	%r218, -1;
	// begin inline asm
	shfl.sync.down.b32 %r194, %r195, %r196, %r217, %r218;
	// end inline asm
	mov.b32 	%f212, %r194;
	setp.gt.s32 	%p107, %r193, 30;
	setp.lt.f32 	%p108, %f436, %f212;
	selp.f32 	%f213, %f212, %f436, %p108;
	selp.f32 	%f214, %f436, %f213, %p107;
	mov.b32 	%r200, %f214;
	mov.b32 	%r201, 2;
	// begin inline asm
	shfl.sync.down.b32 %r199, %r200, %r201, %r217, %r218;
	// end inline asm
	mov.b32 	%f215, %r199;
	setp.gt.s32 	%p109, %r193, 29;
	setp.lt.f32 	%p110, %f214, %f215;
	selp.f32 	%f216, %f215, %f214, %p110;
	selp.f32 	%f217, %f214, %f216, %p109;
	mov.b32 	%r205, %f217;
	mov.b32 	%r206, 4;
	// begin inline asm
	shfl.sync.down.b32 %r204, %r205, %r206, %r217, %r218;
	// end inline asm
	mov.b32 	%f218, %r204;
	setp.gt.s32 	%p111, %r193, 27;
	setp.lt.f32 	%p112, %f217, %f218;
	selp.f32 	%f219, %f218, %f217, %p112;
	selp.f32 	%f220, %f217, %f219, %p111;
	mov.b32 	%r210, %f220;
	mov.b32 	%r211, 8;
	// begin inline asm
	shfl.sync.down.b32 %r209, %r210, %r211, %r217, %r218;
	// end inline asm
	mov.b32 	%f221, %r209;
	setp.gt.s32 	%p113, %r193, 23;
	setp.lt.f32 	%p114, %f220, %f221;
	selp.f32 	%f222, %f221, %f220, %p114;
	selp.f32 	%f223, %f220, %f222, %p113;
	mov.b32 	%r215, %f223;
	mov.b32 	%r216, 16;
	// begin inline asm
	shfl.sync.down.b32 %r214, %r215, %r216, %r217, %r218;
	// end inline asm
	mov.b32 	%f224, %r214;
	setp.gt.s32 	%p115, %r193, 15;
	setp.lt.f32 	%p116, %f223, %f224;
	selp.f32 	%f38, %f224, %f223, %p116;
	selp.f32 	%f444, %f223, %f38, %p115;
	setp.ne.s32 	%p117, %r193, 0;
	@%p117 bra 	$L__BB8_50;
	shr.u32 	%r219, %r34, 3;
	and.b32  	%r220, %r219, 124;
	mov.u32 	%r221, _ZZN3cub18CUB_300001_SM_10006detail6reduce28DeviceReduceSingleTileKernelINS2_10policy_hubIfjN4cuda3__47maximumIfEEE10Policy1000EPfSB_iS8_ffNS5_3std3__410__identityEEEvT0_T1_T2_T3_T4_T6_E12temp_storage;
	add.s32 	%r222, %r221, %r220;
	st.shared.f32 	[%r222+8], %f38;
$L__BB8_50:
	bar.sync 	0;
	setp.ne.s32 	%p118, %r34, 0;
	@%p118 bra 	$L__BB8_72;
	ld.shared.f32 	%f225, [_ZZN3cub18CUB_300001_SM_10006detail6reduce28DeviceReduceSingleTileKernelINS2_10policy_hubIfjN4cuda3__47maximumIfEEE10Policy1000EPfSB_iS8_ffNS5_3std3__410__identityEEEvT0_T1_T2_T3_T4_T6_E12temp_storage+12];
	setp.lt.f32 	%p119, %f444, %f225;
	selp.f32 	%f226, %f225, %f444, %p119;
	ld.shared.f32 	%f227, [_ZZN3cub18CUB_300001_SM_10006detail6reduce28DeviceReduceSingleTileKernelINS2_10policy_hubIfjN4cuda3__47maximumIfEEE10Policy1000EPfSB_iS8_ffNS5_3std3__410__identityEEEvT0_T1_T2_T3_T4_T6_E12temp_storage+16];
	setp.lt.f32 	%p120, %f226, %f227;
	selp.f32 	%f228, %f227, %f226, %p120;
	ld.shared.f32 	%f229, [_ZZN3cub18CUB_300001_SM_10006detail6reduce28DeviceReduceSingleTileKernelINS2_10policy_hubIfjN4cuda3__47maximumIfEEE10Policy1000EPfSB_iS8_ffNS5_3std3__410__identityEEEvT0_T1_T2_T3_T4_T6_E12temp_storage+20];
	setp.lt.f32 	%p121, %f228, %f229;
	selp.f32 	%f230, %f229, %f228, %p121;
	ld.shared.f32 	%f231, [_ZZN3cub18CUB_300001_SM_10006detail6reduce28DeviceReduceSingleTileKernelINS2_10policy_hubIfjN4cuda3__47maximumIfEEE10Policy1000EPfSB_iS8_ffNS5_3std3__410__identityEEEvT0_T1_T2_T3_T4_T6_E12temp_storage+24];
	setp.lt.f32 	%p122, %f230, %f231;
	selp.f32 	%f232, %f231, %f230, %p122;
	ld.shared.f32 	%f233, [_ZZN3cub18CUB_300001_SM_10006detail6reduce28DeviceReduceSingleTileKernelINS2_10policy_hubIfjN4cuda3__47maximumIfEEE10Policy1000EPfSB_iS8_ffNS5_3std3__410__identityEEEvT0_T1_T2_T3_T4_T6_E12temp_storage+28];
	setp.lt.f32 	%p123, %f232, %f233;
	selp.f32 	%f234, %f233, %f232, %p123;
	ld.shared.f32 	%f235, [_ZZN3cub18CUB_300001_SM_10006detail6reduce28DeviceReduceSingleTileKernelINS2_10policy_hubIfjN4cuda3__47maximumIfEEE10Policy1000EPfSB_iS8_ffNS5_3std3__410__identityEEEvT0_T1_T2_T3_T4_T6_E12temp_storage+32];
	setp.lt.f32 	%p124, %f234, %f235;
	selp.f32 	%f236, %f235, %f234, %p124;
	ld.shared.f32 	%f237, [_ZZN3cub18CUB_300001_SM_10006detail6reduce28DeviceReduceSingleTileKernelINS2_10policy_hubIfjN4cuda3__47maximumIfEEE10Policy1000EPfSB_iS8_ffNS5_3std3__410__identityEEEvT0_T1_T2_T3_T4_T6_E12temp_storage+36];
	setp.lt.f32 	%p125, %f236, %f237;
	selp.f32 	%f444, %f237, %f236, %p125;
	bra.uni 	$L__BB8_72;
$L__BB8_52:
	// begin inline asm
	mov.u32 %r155, %laneid;
	// end inline asm
	and.b32  	%r181, %r34, 992;
	add.s32 	%r182, %r181, 32;
	setp.gt.s32 	%p80, %r182, %r67;
	not.b32 	%r183, %r181;
	add.s32 	%r184, %r67, %r183;
	selp.b32 	%r179, %r184, 31, %p80;
	mov.b32 	%r157, %f436;
	mov.b32 	%r158, 1;
	mov.b32 	%r180, -1;
	// begin inline asm
	shfl.sync.down.b32 %r156, %r157, %r158, %r179, %r180;
	// end inline asm
	mov.b32 	%f165, %r156;
	setp.lt.s32 	%p81, %r155, %r179;
	setp.lt.f32 	%p82, %f436, %f165;
	selp.f32 	%f166, %f165, %f436, %p82;
	selp.f32 	%f167, %f166, %f436, %p81;
	mov.b32 	%r162, %f167;
	mov.b32 	%r163, 2;
	// begin inline asm
	shfl.sync.down.b32 %r161, %r162, %r163, %r179, %r180;
	// end inline asm
	mov.b32 	%f168, %r161;
	add.s32 	%r185, %r155, 2;
	setp.gt.s32 	%p83, %r185, %r179;
	setp.lt.f32 	%p84, %f167, %f168;
	selp.f32 	%f169, %f168, %f167, %p84;
	selp.f32 	%f170, %f167, %f169, %p83;
	mov.b32 	%r167, %f170;
	mov.b32 	%r168, 4;
	// begin inline asm
	shfl.sync.down.b32 %r166, %r167, %r168, %r179, %r180;
	// end inline asm
	mov.b32 	%f171, %r166;
	add.s32 	%r186, %r155, 4;
	setp.gt.s32 	%p85, %r186, %r179;
	setp.lt.f32 	%p86, %f170, %f171;
	selp.f32 	%f172, %f171, %f170, %p86;
	selp.f32 	%f173, %f170, %f172, %p85;
	mov.b32 	%r172, %f173;
	mov.b32 	%r173, 8;
	// begin inline asm
	shfl.sync.down.b32 %r171, %r172, %r173, %r179, %r180;
	// end inline asm
	mov.b32 	%f174, %r171;
	add.s32 	%r187, %r155, 8;
	setp.gt.s32 	%p87, %r187, %r179;
	setp.lt.f32 	%p88, %f173, %f174;
	selp.f32 	%f175, %f174, %f173, %p88;
	selp.f32 	%f176, %f173, %f175, %p87;
	mov.b32 	%r177, %f176;
	mov.b32 	%r178, 16;
	// begin inline asm
	shfl.sync.down.b32 %r176, %r177, %r178, %r179, %r180;
	// end inline asm
	mov.b32 	%f177, %r176;
	add.s32 	%r188, %r155, 16;
	setp.gt.s32 	%p89, %r188, %r179;
	setp.lt.f32 	%p90, %f176, %f177;
	selp.f32 	%f178, %f177, %f176, %p90;
	selp.f32 	%f444, %f176, %f178, %p89;
	setp.ne.s32 	%p91, %r155, 0;
	@%p91 bra 	$L__BB8_54;
	shr.u32 	%r189, %r34, 3;
	and.b32  	%r190, %r189, 124;
	mov.u32 	%r191, _ZZN3cub18CUB_300001_SM_10006detail6reduce28DeviceReduceSingleTileKernelINS2_10policy_hubIfjN4cuda3__47maximumIfEEE10Policy1000EPfSB_iS8_ffNS5_3std3__410__identityEEEvT0_T1_T2_T3_T4_T6_E12temp_storage;
	add.s32 	%r192, %r191, %r190;
	st.shared.f32 	[%r192+8], %f444;
$L__BB8_54:
	bar.sync 	0;
	setp.ne.s32 	%p92, %r34, 0;
	@%p92 bra 	$L__BB8_72;
	setp.gt.s32 	%p93, %r67, 32;
	ld.shared.f32 	%f179, [_ZZN3cub18CUB_300001_SM_10006detail6reduce28DeviceReduceSingleTileKernelINS2_10policy_hubIfjN4cuda3__47maximumIfEEE10Policy1000EPfSB_iS8_ffNS5_3std3__410__identityEEEvT0_T1_T2_T3_T4_T6_E12temp_storage+12];
	setp.lt.f32 	%p94, %f444, %f179;
	selp.f32 	%f181, %f179, %f444, %p94;
	selp.f32 	%f182, %f181, %f444, %p93;
	setp.gt.s32 	%p95, %r67, 64;
	ld.shared.f32 	%f184, [_ZZN3cub18CUB_300001_SM_10006detail6reduce28DeviceReduceSingleTileKernelINS2_10policy_hubIfjN4cuda3__47maximumIfEEE10Policy1000EPfSB_iS8_ffNS5_3std3__410__identityEEEvT0_T1_T2_T3_T4_T6_E12temp_storage+16];
	setp.lt.f32 	%p96, %f182, %f184;
	selp.f32 	%f186, %f184, %f182, %p96;
	selp.f32 	%f187, %f186, %f182, %p95;
	setp.gt.s32 	%p97, %r67, 96;
	ld.shared.f32 	%f189, [_ZZN3cub18CUB_300001_SM_10006detail6reduce28DeviceReduceSingleTileKernelINS2_10policy_hubIfjN4cuda3__47maximumIfEEE10Policy1000EPfSB_iS8_ffNS5_3std3__410__identityEEEvT0_T1_T2_T3_T4_T6_E12temp_storage+20];
	setp.lt.f32 	%p98, %f187, %f189;
	selp.f32 	%f191, %f189, %f187, %p98;
	selp.f32 	%f192, %f191, %f187, %p97;
	setp.gt.s32 	%p99, %r67, 128;
	ld.shared.f32 	%f194, [_ZZN3cub18CUB_300001_SM_10006detail6reduce28DeviceReduceSingleTileKernelINS2_10policy_hubIfjN4cuda3__47maximumIfEEE10Policy1000EPfSB_iS8_ffNS5_3std3__410__identityEEEvT0_T1_T2_T3_T4_T6_E12temp_storage+24];
	setp.lt.f32 	%p100, %f192, %f194;
	selp.f32 	%f196, %f194, %f192, %p100;
	selp.f32 	%f197, %f196, %f192, %p99;
	setp.gt.s32 	%p101, %r67, 160;
	ld.shared.f32 	%f199, [_ZZN3cub18CUB_300001_SM_10006detail6reduce28DeviceReduceSingleTileKernelINS2_10policy_hubIfjN4cuda3__47maximumIfEEE10Policy1000EPfSB_iS8_ffNS5_3std3__410__identityEEEvT0_T1_T2_T3_T4_T6_E12temp_storage+28];
	setp.lt.f32 	%p102, %f197, %f199;
	selp.f32 	%f201, %f199, %f197, %p102;
	selp.f32 	%f202, %f201, %f197, %p101;
	setp.gt.s32 	%p103, %r67, 192;
	ld.shared.f32 	%f204, [_ZZN3cub18CUB_300001_SM_10006detail6reduce28DeviceReduceSingleTileKernelINS2_10policy_hubIfjN4cuda3__47maximumIfEEE10Policy1000EPfSB_iS8_ffNS5_3std3__410__identityEEEvT0_T1_T2_T3_T4_T6_E12temp_storage+32];
	setp.lt.f32 	%p104, %f202, %f204;
	selp.f32 	%f206, %f204, %f202, %p104;
	selp.f32 	%f207, %f206, %f202, %p103;
	setp.gt.s32 	%p105, %r67, 224;
	ld.shared.f32 	%f209, [_ZZN3cub18CUB_300001_SM_10006detail6reduce28DeviceReduceSingleTileKernelINS2_10policy_hubIfjN4cuda3__47maximumIfEEE10Policy1000EPfSB_iS8_ffNS5_3std3__410__identityEEEvT0_T1_T2_T3_T4_T6_E12temp_storage+36];
	setp.lt.f32 	%p106, %f207, %f209;
	selp.f32 	%f211, %f209, %f207, %p106;
	selp.f32 	%f444, %f211, %f207, %p105;
	bra.uni 	$L__BB8_72;
$L__BB8_56:
	mov.u32 	%r46, %tid.x;
	mul.wide.u32 	%rd35, %r46, 4;
	add.s64 	%rd19, %rd16, %rd35;
	// begin inline asm
	ld.global.nc.u32 %r68, [%rd19];
	// end inline asm
	mov.b32 	%f59, %r68;
	add.s64 	%rd20, %rd19, 1024;
	// begin inline asm
	ld.global.nc.u32 %r69, [%rd20];
	// end inline asm
	mov.b32 	%f60, %r69;
	add.s64 	%rd21, %rd19, 2048;
	// begin inline asm
	ld.global.nc.u32 %r70, [%rd21];
	// end inline asm
	mov.b32 	%f61, %r70;
	add.s64 	%rd22, %rd19, 3072;
	// begin inline asm
	ld.global.nc.u32 %r71, [%rd22];
	// end inline asm
	mov.b32 	%f62, %r71;
	add.s64 	%rd23, %rd19, 4096;
	// begin inline asm
	ld.global.nc.u32 %r72, [%rd23];
	// end inline asm
	mov.b32 	%f63, %r72;
	add.s64 	%rd24, %rd19, 5120;
	// begin inline asm
	ld.global.nc.u32 %r73, [%rd24];
	// end inline asm
	mov.b32 	%f64, %r73;
	add.s64 	%rd25, %rd19, 6144;
	// begin inline asm
	ld.global.nc.u32 %r74, [%rd25];
	// end inline asm
	mov.b32 	%f65, %r74;
	add.s64 	%rd26, %rd19, 7168;
	// begin inline asm
	ld.global.nc.u32 %r75, [%rd26];
	// end inline asm
	mov.b32 	%f66, %r75;
	add.s64 	%rd27, %rd19, 8192;
	// begin inline asm
	ld.global.nc.u32 %r76, [%rd27];
	// end inline asm
	mov.b32 	%f67, %r76;
	add.s64 	%rd28, %rd19, 9216;
	// begin inline asm
	ld.global.nc.u32 %r77, [%rd28];
	// end inline asm
	mov.b32 	%f68, %r77;
	add.s64 	%rd29, %rd19, 10240;
	// begin inline asm
	ld.global.nc.u32 %r78, [%rd29];
	// end inline asm
	mov.b32 	%f69, %r78;
	add.s64 	%rd30, %rd19, 11264;
	// begin inline asm
	ld.global.nc.u32 %r79, [%rd30];
	// end inline asm
	mov.b32 	%f70, %r79;
	add.s64 	%rd31, %rd19, 12288;
	// begin inline asm
	ld.global.nc.u32 %r80, [%rd31];
	// end inline asm
	mov.b32 	%f71, %r80;
	add.s64 	%rd32, %rd19, 13312;
	// begin inline asm
	ld.global.nc.u32 %r81, [%rd32];
	// end inline asm
	mov.b32 	%f72, %r81;
	add.s64 	%rd33, %rd19, 14336;
	// begin inline asm
	ld.global.nc.u32 %r82, [%rd33];
	// end inline asm
	mov.b32 	%f73, %r82;
	add.s64 	%rd34, %rd19, 15360;
	// begin inline asm
	ld.global.nc.u32 %r83, [%rd34];
	// end inline asm
	mov.b32 	%f74, %r83;
	setp.lt.f32 	%p4, %f59, %f60;
	selp.f32 	%f75, %f60, %f59, %p4;
	setp.lt.f32 	%p5, %f61, %f62;
	selp.f32 	%f76, %f62, %f61, %p5;
	setp.lt.f32 	%p6, %f63, %f64;
	selp.f32 	%f77, %f64, %f63, %p6;
	setp.lt.f32 	%p7, %f65, %f66;
	selp.f32 	%f78, %f66, %f65, %p7;
	setp.lt.f32 	%p8, %f67, %f68;
	selp.f32 	%f79, %f68, %f67, %p8;
	setp.lt.f32 	%p9, %f69, %f70;
	selp.f32 	%f80, %f70, %f69, %p9;
	setp.lt.f32 	%p10, %f71, %f72;
	selp.f32 	%f81, %f72, %f71, %p10;
	setp.lt.f32 	%p11, %f73, %f74;
	selp.f32 	%f82, %f74, %f73, %p11;
	setp.lt.f32 	%p12, %f75, %f76;
	selp.f32 	%f83, %f76, %f75, %p12;
	setp.lt.f32 	%p13, %f77, %f78;
	selp.f32 	%f84, %f78, %f77, %p13;
	setp.lt.f32 	%p14, %f79, %f80;
	selp.f32 	%f85, %f80, %f79, %p14;
	setp.lt.f32 	%p15, %f81, %f82;
	selp.f32 	%f86, %f82, %f81, %p15;
	setp.lt.f32 	%p16, %f83, %f84;
	selp.f32 	%f87, %f84, %f83, %p16;
	setp.lt.f32 	%p17, %f85, %f86;
	selp.f32 	%f88, %f86, %f85, %p17;
	setp.lt.f32 	%p18, %f87, %f88;
	selp.f32 	%f443, %f88, %f87, %p18;
	setp.lt.u32 	%p19, %r67, 8192;
	mov.b32 	%r400, 4096;
	@%p19 bra 	$L__BB8_60;
	add.s32 	%r47, %r67, -4096;
	mov.b32 	%r400, 4096;
$L__BB8_58:
	mul.wide.s32 	%rd52, %r400, 4;
	add.s64 	%rd36, %rd19, %rd52;
	// begin inline asm
	ld.global.nc.u32 %r86, [%rd36];
	// end inline asm
	mov.b32 	%f89, %r86;
	add.s64 	%rd37, %rd36, 1024;
	// begin inline asm
	ld.global.nc.u32 %r87, [%rd37];
	// end inline asm
	mov.b32 	%f90, %r87;
	add.s64 	%rd38, %rd36, 2048;
	// begin inline asm
	ld.global.nc.u32 %r88, [%rd38];
	// end inline asm
	mov.b32 	%f91, %r88;
	add.s64 	%rd39, %rd36, 3072;
	// begin inline asm
	ld.global.nc.u32 %r89, [%rd39];
	// end inline asm
	mov.b32 	%f92, %r89;
	add.s64 	%rd40, %rd36, 4096;
	// begin inline asm
	ld.global.nc.u32 %r90, [%rd40];
	// end inline asm
	mov.b32 	%f93, %r90;
	add.s64 	%rd41, %rd36, 5120;
	// begin inline asm
	ld.global.nc.u32 %r91, [%rd41];
	// end inline asm
	mov.b32 	%f94, %r91;
	add.s64 	%rd42, %rd36, 6144;
	// begin inline asm
	ld.global.nc.u32 %r92, [%rd42];
	// end inline asm
	mov.b32 	%f95, %r92;
	add.s64 	%rd43, %rd36, 7168;
	// begin inline asm
	ld.global.nc.u32 %r93, [%rd43];
	// end inline asm
	mov.b32 	%f96, %r93;
	add.s64 	%rd44, %rd36, 8192;
	// begin inline asm
	ld.global.nc.u32 %r94, [%rd44];
	// end inline asm
	mov.b32 	%f97, %r94;
	add.s64 	%rd45, %rd36, 9216;
	// begin inline asm
	ld.global.nc.u32 %r95, [%rd45];
	// end inline asm
	mov.b32 	%f98, %r95;
	add.s64 	%rd46, %rd36, 10240;
	// begin inline asm
	ld.global.nc.u32 %r96, [%rd46];
	// end inline asm
	mov.b32 	%f99, %r96;
	add.s64 	%rd47, %rd36, 11264;
	// begin inline asm
	ld.global.nc.u32 %r97, [%rd47];
	// end inline asm
	mov.b32 	%f100, %r97;
	add.s64 	%rd48, %rd36, 12288;
	// begin inline asm
	ld.global.nc.u32 %r98, [%rd48];
	// end inline asm
	mov.b32 	%f101, %r98;
	add.s64 	%rd49, %rd36, 13312;
	// begin inline asm
	ld.global.nc.u32 %r99, [%rd49];
	// end inline asm
	mov.b32 	%f102, %r99;
	add.s64 	%rd50, %rd36, 14336;
	// begin inline asm
	ld.global.nc.u32 %r100, [%rd50];
	// end inline asm
	mov.b32 	%f103, %r100;
	add.s64 	%rd51, %rd36, 15360;
	// begin inline asm
	ld.global.nc.u32 %r101, [%rd51];
	// end inline asm
	mov.b32 	%f104, %r101;
	setp.lt.f32 	%p20, %f443, %f89;
	selp.f32 	%f105, %f89, %f443, %p20;
	setp.lt.f32 	%p21, %f90, %f91;
	selp.f32 	%f106, %f91, %f90, %p21;
	setp.lt.f32 	%p22, %f92, %f93;
	selp.f32 	%f107, %f93, %f92, %p22;
	setp.lt.f32 	%p23, %f94, %f95;
	selp.f32 	%f108, %f95, %f94, %p23;
	setp.lt.f32 	%p24, %f96, %f97;
	selp.f32 	%f109, %f97, %f96, %p24;
	setp.lt.f32 	%p25, %f98, %f99;
	selp.f32 	%f110, %f99, %f98, %p25;
	setp.lt.f32 	%p26, %f100, %f101;
	selp.f32 	%f111, %f101, %f100, %p26;
	setp.lt.f32 	%p27, %f102, %f103;
	selp.f32 	%f112, %f103, %f102, %p27;
	setp.lt.f32 	%p28, %f105, %f106;
	selp.f32 	%f113, %f106, %f105, %p28;
	setp.lt.f32 	%p29, %f107, %f108;
	selp.f32 	%f114, %f108, %f107, %p29;
	setp.lt.f32 	%p30, %f109, %f110;
	selp.f32 	%f115, %f110, %f109, %p30;
	setp.lt.f32 	%p31, %f111, %f112;
	selp.f32 	%f116, %f112, %f111, %p31;
	setp.lt.f32 	%p32, %f113, %f114;
	selp.f32 	%f117, %f114, %f113, %p32;
	setp.lt.f32 	%p33, %f115, %f116;
	selp.f32 	%f118, %f116, %f115, %p33;
	setp.lt.f32 	%p34, %f117, %f118;
	selp.f32 	%f119, %f118, %f117, %p34;
	setp.lt.f32 	%p35, %f119, %f104;
	selp.f32 	%f443, %f104, %f119, %p35;
	sub.s32 	%r102, %r67, %r400;
	setp.lt.s32 	%p36, %r102, 4096;
	@%p36 bra 	$L__BB8_68;
	add.s32 	%r400, %r400, 4096;
	setp.le.s32 	%p37, %r400, %r47;
	@%p37 bra 	$L__BB8_58;
$L__BB8_60:
	setp.le.s32 	%p38, %r67, %r400;
	@%p38 bra 	$L__BB8_68;
	sub.s32 	%r51, %r67, %r400;
	setp.ge.s32 	%p39, %r46, %r51;
	@%p39 bra 	$L__BB8_68;
	not.b32 	%r103, %r46;
	add.s32 	%r104, %r67, %r103;
	sub.s32 	%r52, %r104, %r400;
	and.b32  	%r105, %r52, 768;
	setp.eq.s32 	%p40, %r105, 768;
	mov.u32 	%r404, %r46;
	@%p40 bra 	$L__BB8_65;
	add.s32 	%r402, %r46, %r400;
	shr.u32 	%r106, %r52, 8;
	add.s32 	%r107, %r106, 1;
	and.b32  	%r108, %r107, 3;
	neg.s32 	%r401, %r108;
	mov.u32 	%r404, %r46;
$L__BB8_64:
	.pragma "nounroll";
	mul.wide.u32 	%rd54, %r402, 4;
	add.s64 	%rd53, %rd16, %rd54;
	// begin inline asm
	ld.global.nc.u32 %r109, [%rd53];
	// end inline asm
	mov.b32 	%f121, %r109;
	setp.lt.f32 	%p41, %f443, %f121;
	selp.f32 	%f443, %f121, %f443, %p41;
	add.s32 	%r404, %r404, 256;
	add.s32 	%r402, %r402, 256;
	add.s32 	%r401, %r401, 1;
	setp.ne.s32 	%p42, %r401, 0;
	@%p42 bra 	$L__BB8_64;
$L__BB8_65:
	setp.lt.u32 	%p43, %r52, 768;
	@%p43 bra 	$L__BB8_68;
	cvt.u64.u32 	%rd55, %r404;
	cvt.u64.u32 	%rd56, %r400;
	add.s64 	%rd57, %rd55, %rd56;
	shl.b64 	%rd58, %rd57, 2;
	add.s64 	%rd59, %rd58, %rd16;
	add.s64 	%rd124, %rd59, 2048;
	add.s32 	%r405, %r404, %r400;
$L__BB8_67:
	mul.wide.u32 	%rd64, %r405, 4;
	add.s64 	%rd60, %rd16, %rd64;
	// begin inline asm
	ld.global.nc.u32 %r110, [%rd60];
	// end inline asm
	mov.b32 	%f122, %r110;
	setp.lt.f32 	%p44, %f443, %f122;
	selp.f32 	%f123, %f122, %f443, %p44;
	add.s64 	%rd61, %rd124, -1024;
	// begin inline asm
	ld.global.nc.u32 %r111, [%rd61];
	// end inline asm
	mov.b32 	%f124, %r111;
	setp.lt.f32 	%p45, %f123, %f124;
	selp.f32 	%f125, %f124, %f123, %p45;
	// begin inline asm
	ld.global.nc.u32 %r112, [%rd124];
	// end inline asm
	mov.b32 	%f126, %r112;
	setp.lt.f32 	%p46, %f125, %f126;
	selp.f32 	%f127, %f126, %f125, %p46;
	add.s64 	%rd63, %rd124, 1024;
	// begin inline asm
	ld.global.nc.u32 %r113, [%rd63];
	// end inline asm
	mov.b32 	%f128, %r113;
	setp.lt.f32 	%p47, %f127, %f128;
	selp.f32 	%f443, %f128, %f127, %p47;
	add.s32 	%r404, %r404, 1024;
	add.s64 	%rd124, %rd124, 4096;
	add.s32 	%r405, %r405, 1024;
	setp.lt.s32 	%p48, %r404, %r51;
	@%p48 bra 	$L__BB8_67;
$L__BB8_68:
	// begin inline asm
	mov.u32 %r114, %laneid;
	// end inline asm
	mov.b32 	%r116, %f443;
	mov.b32 	%r117, 1;
	mov.b32 	%r138, 31;
	mov.b32 	%r139, -1;
	// begin inline asm
	shfl.sync.down.b32 %r115, %r116, %r117, %r138, %r139;
	// end inline asm
	mov.b32 	%f129, %r115;
	setp.gt.s32 	%p49, %r114, 30;
	setp.lt.f32 	%p50, %f443, %f129;
	selp.f32 	%f130, %f129, %f443, %p50;
	selp.f32 	%f131, %f443, %f130, %p49;
	mov.b32 	%r121, %f131;
	mov.b32 	%r122, 2;
	// begin inline asm
	shfl.sync.down.b32 %r120, %r121, %r122, %r138, %r139;
	// end inline asm
	mov.b32 	%f132, %r120;
	setp.gt.s32 	%p51, %r114, 29;
	setp.lt.f32 	%p52, %f131, %f132;
	selp.f32 	%f133, %f132, %f131, %p52;
	selp.f32 	%f134, %f131, %f133, %p51;
	mov.b32 	%r126, %f134;
	mov.b32 	%r127, 4;
	// begin inline asm
	shfl.sync.down.b32 %r125, %r126, %r127, %r138, %r139;
	// end inline asm
	mov.b32 	%f135, %r125;
	setp.gt.s32 	%p53, %r114, 27;
	setp.lt.f32 	%p54, %f134, %f135;
	selp.f32 	%f136, %f135, %f134, %p54;
	selp.f32 	%f137, %f134, %f136, %p53;
	mov.b32 	%r131, %f137;
	mov.b32 	%r132, 8;
	// begin inline asm
	shfl.sync.down.b32 %r130, %r131, %r132, %r138, %r139;
	// end inline asm
	mov.b32 	%f138, %r130;
	setp.gt.s32 	%p55, %r114, 23;
	setp.lt.f32 	%p56, %f137, %f138;
	selp.f32 	%f139, %f138, %f137, %p56;
	selp.f32 	%f140, %f137, %f139, %p55;
	mov.b32 	%r136, %f140;
	mov.b32 	%r137, 16;
	// begin inline asm
	shfl.sync.down.b32 %r135, %r136, %r137, %r138, %r139;
	// end inline asm
	mov.b32 	%f141, %r135;
	setp.gt.s32 	%p57, %r114, 15;
	setp.lt.f32 	%p58, %f140, %f141;
	selp.f32 	%f54, %f141, %f140, %p58;
	selp.f32 	%f444, %f140, %f54, %p57;
	setp.ne.s32 	%p59, %r114, 0;
	@%p59 bra 	$L__BB8_70;
	shr.u32 	%r140, %r46, 3;
	and.b32  	%r141, %r140, 124;
	mov.u32 	%r142, _ZZN3cub18CUB_300001_SM_10006detail6reduce28DeviceReduceSingleTileKernelINS2_10policy_hubIfjN4cuda3__47maximumIfEEE10Policy1000EPfSB_iS8_ffNS5_3std3__410__identityEEEvT0_T1_T2_T3_T4_T6_E12temp_storage;
	add.s32 	%r143, %r142, %r141;
	st.shared.f32 	[%r143+8], %f54;
$L__BB8_70:
	bar.sync 	0;
	setp.ne.s32 	%p60, %r46, 0;
	@%p60 bra 	$L__BB8_72;
	ld.shared.f32 	%f142, [_ZZN3cub18CUB_300001_SM_10006detail6reduce28DeviceReduceSingleTileKernelINS2_10policy_hubIfjN4cuda3__47maximumIfEEE10Policy1000EPfSB_iS8_ffNS5_3std3__410__identityEEEvT0_T1_T2_T3_T4_T6_E12temp_storage+12];
	setp.lt.f32 	%p61, %f444, %f142;
	selp.f32 	%f143, %f142, %f444, %p61;
	ld.shared.f32 	%f144, [_ZZN3cub18CUB_300001_SM_10006detail6reduce28DeviceReduceSingleTileKernelINS2_10policy_hubIfjN4cuda3__47maximumIfEEE10Policy1000EPfSB_iS8_ffNS5_3std3__410__identityEEEvT0_T1_T2_T3_T4_T6_E12temp_storage+16];
	setp.lt.f32 	%p62, %f143, %f144;
	selp.f32 	%f145, %f144, %f143, %p62;
	ld.shared.f32 	%f146, [_ZZN3cub18CUB_300001_SM_10006detail6reduce28DeviceReduceSingleTileKernelINS2_10policy_hubIfjN4cuda3__47maximumIfEEE10Policy1000EPfSB_iS8_ffNS5_3std3__410__identityEEEvT0_T1_T2_T3_T4_T6_E12temp_storage+20];
	setp.lt.f32 	%p63, %f145, %f146;
	selp.f32 	%f147, %f146, %f145, %p63;
	ld.shared.f32 	%f148, [_ZZN3cub18CUB_300001_SM_10006detail6reduce28DeviceReduceSingleTileKernelINS2_10policy_hubIfjN4cuda3__47maximumIfEEE10Policy1000EPfSB_iS8_ffNS5_3std3__410__identityEEEvT0_T1_T2_T3_T4_T6_E12temp_storage+24];
	setp.lt.f32 	%p64, %f147, %f148;
	selp.f32 	%f149, %f148, %f147, %p64;
	ld.shared.f32 	%f150, [_ZZN3cub18CUB_300001_SM_10006detail6reduce28DeviceReduceSingleTileKernelINS2_10policy_hubIfjN4cuda3__47maximumIfEEE10Policy1000EPfSB_iS8_ffNS5_3std3__410__identityEEEvT0_T1_T2_T3_T4_T6_E12temp_storage+28];
	setp.lt.f32 	%p65, %f149, %f150;
	selp.f32 	%f151, %f150, %f149, %p65;
	ld.shared.f32 	%f152, [_ZZN3cub18CUB_300001_SM_10006detail6reduce28DeviceReduceSingleTileKernelINS2_10policy_hubIfjN4cuda3__47maximumIfEEE10Policy1000EPfSB_iS8_ffNS5_3std3__410__identityEEEvT0_T1_T2_T3_T4_T6_E12temp_storage+32];
	setp.lt.f32 	%p66, %f151, %f152;
	selp.f32 	%f153, %f152, %f151, %p66;
	ld.shared.f32 	%f154, [_ZZN3cub18CUB_300001_SM_10006detail6reduce28DeviceReduceSingleTileKernelINS2_10policy_hubIfjN4cuda3__47maximumIfEEE10Policy1000EPfSB_iS8_ffNS5_3std3__410__identityEEEvT0_T1_T2_T3_T4_T6_E12temp_storage+36];
	setp.lt.f32 	%p67, %f153, %f154;
	selp.f32 	%f444, %f154, %f153, %p67;
$L__BB8_72:
	mov.u32 	%r379, %tid.x;
	setp.ne.s32 	%p249, %r379, 0;
	@%p249 bra 	$L__BB8_74;
	setp.lt.f32 	%p250, %f58, %f444;
	selp.f32 	%f417, %f444, %f58, %p250;
	st.global.f32 	[%rd1], %f417;
$L__BB8_74:
	ret;

}
	// .globl	_ZN3cub18CUB_300001_SM_10006detail6reduce28DeviceReduceSingleTileKernelINS2_10policy_hubIfyN4cuda3__47maximumIfEEE10Policy1000EN6thrust24THRUST_300001_SM_1000_NS10device_ptrIKfEEPfyS8_ffNS5_3std3__410__identityEEEvT0_T1_T2_T3_T4_T6_
.visible .entry _ZN3cub18CUB_300001_SM_10006detail6reduce28DeviceReduceSingleTileKernelINS2_10policy_hubIfyN4cuda3__47maximumIfEEE10Policy1000EN6thrust24THRUST_300001_SM_1000_NS10device_ptrIKfEEPfyS8_ffNS5_3std3__410__identityEEEvT0_T1_T2_T3_T4_T6_(
	.param .align 8 .b8 _ZN3cub18CUB_300001_SM_10006detail6reduce28DeviceReduceSingleTileKernelINS2_10policy_hubIfyN4cuda3__47maximumIfEEE10Policy1000EN6thrust24THRUST_300001_SM_1000_NS10device_ptrIKfEEPfyS8_ffNS5_3std3__410__identityEEEvT0_T1_T2_T3_T4_T6__param_0[8],
	.param .u64 .ptr .align 1 _ZN3cub18CUB_300001_SM_10006detail6reduce28DeviceReduceSingleTileKernelINS2_10policy_hubIfyN4cuda3__47maximumIfEEE10Policy1000EN6thrust24THRUST_300001_SM_1000_NS10device_ptrIKfEEPfyS8_ffNS5_3std3__410__identityEEEvT0_T1_T2_T3_T4_T6__param_1,
	.param .u64 _ZN3cub18CUB_300001_SM_10006detail6reduce28DeviceReduceSingleTileKernelINS2_10policy_hubIfyN4cuda3__47maximumIfEEE10Policy1000EN6thrust24THRUST_300001_SM_1000_NS10device_ptrIKfEEPfyS8_ffNS5_3std3__410__identityEEEvT0_T1_T2_T3_T4_T6__param_2,
	.param .align 1 .b8 _ZN3cub18CUB_300001_SM_10006detail6reduce28DeviceReduceSingleTileKernelINS2_10policy_hubIfyN4cuda3__47maximumIfEEE10Policy1000EN6thrust24THRUST_300001_SM_1000_NS10device_ptrIKfEEPfyS8_ffNS5_3std3__410__identityEEEvT0_T1_T2_T3_T4_T6__param_3[1],
	.param .f32 _ZN3cub18CUB_300001_SM_10006detail6reduce28DeviceReduceSingleTileKernelINS2_10policy_hubIfyN4cuda3__47maximumIfEEE10Policy1000EN6thrust24THRUST_300001_SM_1000_NS10device_ptrIKfEEPfyS8_ffNS5_3std3__410__identityEEEvT0_T1_T2_T3_T4_T6__param_4,
	.param .align 1 .b8 _ZN3cub18CUB_300001_SM_10006detail6reduce28DeviceReduceSingleTileKernelINS2_10policy_hubIfyN4cuda3__47maximumIfEEE10Policy1000EN6thrust24THRUST_300001_SM_1000_NS10device_ptrIKfEEPfyS8_ffNS5_3std3__410__identityEEEvT0_T1_T2_T3_T4_T6__param_5[1]
)
.maxntid 256
.minnctapersm 1
{
	.reg .pred 	%p<185>;
	.reg .b32 	%r<171>;
	.reg .b32 	%f<341>;
	.reg .b64 	%rd<56>;
	// demoted variable
	.shared .align 4 .b8 _ZZN3cub18CUB_300001_SM_10006detail6reduce28DeviceReduceSingleTileKernelINS2_10policy_hubIfyN4cuda3__47maximumIfEEE10Policy1000EN6thrust24THRUST_300001_SM_1000_NS10device_ptrIKfEEPfyS8_ffNS5_3std3__410__identityEEEvT0_T1_T2_T3_T4_T6_E12temp_storage[44];
	ld.param.u64 	%rd18, [_ZN3cub18CUB_300001_SM_10006detail6reduce28DeviceReduceSingleTileKernelINS2_10policy_hubIfyN4cuda3__47maximumIfEEE10Policy1000EN6thrust24THRUST_300001_SM_1000_NS10device_ptrIKfEEPfyS8_ffNS5_3std3__410__identityEEEvT0_T1_T2_T3_T4_T6__param_0];
	ld.param.u64 	%rd20, [_ZN3cub18CUB_300001_SM_10006detail6reduce28DeviceReduceSingleTileKernelINS2_10policy_hubIfyN4cuda3__47maximumIfEEE10Policy1000EN6thrust24THRUST_300001_SM_1000_NS10device_ptrIKfEEPfyS8_ffNS5_3std3__410__identityEEEvT0_T1_T2_T3_T4_T6__param_1];
	ld.param.u64 	%rd19, [_ZN3cub18CUB_300001_SM_10006detail6reduce28DeviceReduceSingleTileKernelINS2_10policy_hubIfyN4cuda3__47maximumIfEEE10Policy1000EN6thrust24THRUST_300001_SM_1000_NS10device_ptrIKfEEPfyS8_ffNS5_3std3__410__identityEEEvT0_T1_T2_T3_T4_T6__param_2];
	ld.param.f32 	%f42, [_ZN3cub18CUB_300001_SM_10006detail6reduce28DeviceReduceSingleTileKernelINS2_10policy_hubIfyN4cuda3__47maximumIfEEE10Policy1000EN6thrust24THRUST_300001_SM_1000_NS10device_ptrIKfEEPfyS8_ffNS5_3std3__410__identityEEEvT0_T1_T2_T3_T4_T6__param_4];
	cvta.to.global.u64 	%rd1, %rd20;
	setp.ne.s64 	%p1, %rd19, 0;
	@%p1 bra 	$L__BB9_3;
	mov.u32 	%r156, %tid.x;
	setp.ne.s32 	%p184, %r156, 0;
	@%p184 bra 	$L__BB9_51;
	st.global.f32 	[%rd1], %f42;
	bra.uni 	$L__BB9_51;
$L__BB9_3:
	cvta.to.global.u64 	%rd2, %rd18;
	setp.gt.u64 	%p2, %rd19, 4095;
	@%p2 bra 	$L__BB9_28;
	cvt.u32.u64 	%r1, %rd19;
	mov.u32 	%r2, %tid.x;
	setp.ge.u32 	%p96, %r2, %r1;
	mov.f32 	%f328, 0f00000000;
	mov.u32 	%r160, %r2;
	@%p96 bra 	$L__BB9_6;
	mul.wide.u32 	%rd41, %r2, 4;
	add.s64 	%rd42, %rd2, %rd41;
	ld.global.f32 	%f328, [%rd42];
	add.s32 	%r160, %r2, 256;
$L__BB9_6:
	setp.ge.u32 	%p97, %r160, %r1;
	@%p97 bra 	$L__BB9_19;
	not.b32 	%r83, %r160;
	add.s32 	%r84, %r83, %r1;
	shr.u32 	%r85, %r84, 8;
	add.s32 	%r5, %r85, 1;
	and.b32  	%r6, %r5, 15;
	setp.lt.u32 	%p98, %r84, 3840;
	@%p98 bra 	$L__BB9_10;
	and.b32  	%r86, %r5, 33554416;
	neg.s32 	%r158, %r86;
	mul.wide.u32 	%rd43, %r160, 4;
	add.s64 	%rd44, %rd43, %rd2;
	add.s64 	%rd51, %rd44, 8192;
$L__BB9_9:
	.pragma "nounroll";
	ld.global.f32 	%f189, [%rd51+-8192];
	setp.lt.f32 	%p99, %f328, %f189;
	selp.f32 	%f190, %f189, %f328, %p99;
	ld.global.f32 	%f191, [%rd51+-7168];
	setp.lt.f32 	%p100, %f190, %f191;
	selp.f32 	%f192, %f191, %f190, %p100;
	ld.global.f32 	%f193, [%rd51+-6144];
	setp.lt.f32 	%p101, %f192, %f193;
	selp.f32 	%f194, %f193, %f192, %p101;
	ld.global.f32 	%f195, [%rd51+-5120];
	setp.lt.f32 	%p102, %f194, %f195;
	selp.f32 	%f196, %f195, %f194, %p102;
	ld.global.f32 	%f197, [%rd51+-4096];
	setp.lt.f32 	%p103, %f196, %f197;
	selp.f32 	%f198, %f197, %f196, %p103;
	ld.global.f32 	%f199, [%rd51+-3072];
	setp.lt.f32 	%p104, %f198, %f199;
	selp.f32 	%f200, %f199, %f198, %p104;
	ld.global.f32 	%f201, [%rd51+-2048];
	setp.lt.f32 	%p105, %f200, %f201;
	selp.f32 	%f202, %f201, %f200, %p105;
	ld.global.f32 	%f203, [%rd51+-1024];
	setp.lt.f32 	%p106, %f202, %f203;
	selp.f32 	%f204, %f203, %f202, %p106;
	ld.global.f32 	%f205, [%rd51];
	setp.lt.f32 	%p107, %f204, %f205;
	selp.f32 	%f206, %f205, %f204, %p107;
	ld.global.f32 	%f207, [%rd51+1024];
	setp.lt.f32 	%p108, %f206, %f207;
	selp.f32 	%f208, %f207, %f206, %p108;
	ld.global.f32 	%f209, [%rd51+2048];
	setp.lt.f32 	%p109, %f208, %f209;
	selp.f32 	%f210, %f209, %f208, %p109;
	ld.global.f32 	%f211, [%rd51+3072];
	setp.lt.f32 	%p110, %f210, %f211;
	selp.f32 	%f212, %f211, %f210, %p110;
	ld.global.f32 	%f213, [%rd51+4096];
	setp.lt.f32 	%p111, %f212, %f213;
	selp.f32 	%f214, %f213, %f212, %p111;
	ld.global.f32 	%f215, [%rd51+5120];
	setp.lt.f32 	%p112, %f214, %f215;
	selp.f32 	%f216, %f215, %f214, %p112;
	ld.global.f32 	%f217, [%rd51+6144];
	setp.lt.f32 	%p113, %f216, %f217;
	selp.f32 	%f218, %f217, %f216, %p113;
	ld.global.f32 	%f219, [%rd51+7168];
	setp.lt.f32 	%p114, %f218, %f219;
	selp.f32 	%f328, %f219, %f218, %p114;
	add.s32 	%r160, %r160, 4096;
	add.s32 	%r158, %r158, 16;
	add.s64 	%rd51, %rd51, 16384;
	setp.ne.s32 	%p115, %r158, 0;
	@%p115 bra 	$L__BB9_9;
$L__BB9_10:
	setp.eq.s32 	%p116, %r6, 0;
	@%p116 bra 	$L__BB9_19;
	and.b32  	%r13, %r5, 7;
	setp.lt.u32 	%p117, %r6, 8;
	@%p117 bra 	$L__BB9_13;
	mul.wide.s32 	%rd45, %r160, 4;
	add.s64 	%rd46, %rd2, %rd45;
	ld.global.f32 	%f221, [%rd46];
	setp.lt.f32 	%p118, %f328, %f221;
	selp.f32 	%f222, %f221, %f328, %p118;
	ld.global.f32 	%f223, [%rd46+1024];
	setp.lt.f32 	%p119, %f222, %f223;
	selp.f32 	%f224, %f223, %f222, %p119;
	ld.global.f32 	%f225, [%rd46+2048];
	setp.lt.f32 	%p120, %f224, %f225;
	selp.f32 	%f226, %f225, %f224, %p120;
	ld.global.f32 	%f227, [%rd46+3072];
	setp.lt.f32 	%p121, %f226, %f227;
	selp.f32 	%f228, %f227, %f226, %p121;
	ld.global.f32 	%f229, [%rd46+4096];
	setp.lt.f32 	%p122, %f228, %f229;
	selp.f32 	%f230, %f229, %f228, %p122;
	ld.global.f32 	%f231, [%rd46+5120];
	setp.lt.f32 	%p123, %f230, %f231;
	selp.f32 	%f232, %f231, %f230, %p123;
	ld.global.f32 	%f233, [%rd46+6144];
	setp.lt.f32 	%p124, %f232, %f233;
	selp.f32 	%f234, %f233, %f232, %p124;
	ld.global.f32 	%f235, [%rd46+7168];
	setp.lt.f32 	%p125, %f234, %f235;
	selp.f32 	%f328, %f235, %f234, %p125;
	add.s32 	%r160, %r160, 2048;
$L__BB9_13:
	setp.eq.s32 	%p126, %r13, 0;
	@%p126 bra 	$L__BB9_19;
	and.b32  	%r16, %r5, 3;
	setp.lt.u32 	%p127, %r13, 4;
	@%p127 bra 	$L__BB9_16;
	mul.wide.s32 	%rd47, %r160, 4;
	add.s64 	%rd48, %rd2, %rd47;
	ld.global.f32 	%f237, [%rd48];
	setp.lt.f32 	%p128, %f328, %f237;
	selp.f32 	%f238, %f237, %f328, %p128;
	ld.global.f32 	%f239, [%rd48+1024];
	setp.lt.f32 	%p129, %f238, %f239;
	selp.f32 	%f240, %f239, %f238, %p129;
	ld.global.f32 	%f241, [%rd48+2048];
	setp.lt.f32 	%p130, %f240, %f241;
	selp.f32 	%f242, %f241, %f240, %p130;
	ld.global.f32 	%f243, [%rd48+3072];
	setp.lt.f32 	%p131, %f242, %f243;
	selp.f32 	%f328, %f243, %f242, %p131;
	add.s32 	%r160, %r160, 1024;
$L__BB9_16:
	setp.eq.s32 	%p132, %r16, 0;
	@%p132 bra 	$L__BB9_19;
	neg.s32 	%r163, %r16;
$L__BB9_18:
	.pragma "nounroll";
	mul.wide.s32 	%rd49, %r160, 4;
	add.s64 	%rd50, %rd2, %rd49;
	ld.global.f32 	%f244, [%rd50];
	setp.lt.f32 	%p133, %f328, %f244;
	selp.f32 	%f328, %f244, %f328, %p133;
	add.s32 	%r160, %r160, 256;
	add.s32 	%r163, %r163, 1;
	setp.ne.s32 	%p134, %r163, 0;
	@%p134 bra 	$L__BB9_18;
$L__BB9_19:
	setp.lt.u64 	%p135, %rd19, 256;
	@%p135 bra 	$L__BB9_24;
	// begin inline asm
	mov.u32 %r125, %laneid;
	// end inline asm
	mov.b32 	%r127, %f328;
	mov.b32 	%r128, 1;
	mov.b32 	%r149, 31;
	mov.b32 	%r150, -1;
	// begin inline asm
	shfl.sync.down.b32 %r126, %r127, %r128, %r149, %r150;
	// end inline asm
	mov.b32 	%f292, %r126;
	setp.gt.s32 	%p163, %r125, 30;
	setp.lt.f32 	%p164, %f328, %f292;
	selp.f32 	%f293, %f292, %f328, %p164;
	selp.f32 	%f294, %f328, %f293, %p163;
	mov.b32 	%r132, %f294;
	mov.b32 	%r133, 2;
	// begin inline asm
	shfl.sync.down.b32 %r131, %r132, %r133, %r149, %r150;
	// end inline asm
	mov.b32 	%f295, %r131;
	setp.gt.s32 	%p165, %r125, 29;
	setp.lt.f32 	%p166, %f294, %f295;
	selp.f32 	%f296, %f295, %f294, %p166;
	selp.f32 	%f297, %f294, %f296, %p165;
	mov.b32 	%r137, %f297;
	mov.b32 	%r138, 4;
	// begin inline asm
	shfl.sync.down.b32 %r136, %r137, %r138, %r149, %r150;
	// end inline asm
	mov.b32 	%f298, %r136;
	setp.gt.s32 	%p167, %r125, 27;
	setp.lt.f32 	%p168, %f297, %f298;
	selp.f32 	%f299, %f298, %f297, %p168;
	selp.f32 	%f300, %f297, %f299, %p167;
	mov.b32 	%r142, %f300;
	mov.b32 	%r143, 8;
	// begin inline asm
	shfl.sync.down.b32 %r141, %r142, %r143, %r149, %r150;
	// end inline asm
	mov.b32 	%f301, %r141;
	setp.gt.s32 	%p169, %r125, 23;
	setp.lt.f32 	%p170, %f300, %f301;
	selp.f32 	%f302, %f301, %f300, %p170;
	selp.f32 	%f303, %f300, %f302, %p169;
	mov.b32 	%r147, %f303;
	mov.b32 	%r148, 16;
	// begin inline asm
	shfl.sync.down.b32 %r146, %r147, %r148, %r149, %r150;
	// end inline asm
	mov.b32 	%f304, %r146;
	setp.gt.s32 	%p171, %r125, 15;
	setp.lt.f32 	%p172, %f303, %f304;
	selp.f32 	%f16, %f304, %f303, %p172;
	selp.f32 	%f340, %f303, %f16, %p171;
	setp.ne.s32 	%p173, %r125, 0;
	@%p173 bra 	$L__BB9_22;
	shr.u32 	%r151, %r2, 3;
	and.b32  	%r152, %r151, 124;
	mov.u32 	%r153, _ZZN3cub18CUB_300001_SM_10006detail6reduce28DeviceReduceSingleTileKernelINS2_10policy_hubIfyN4cuda3__47maximumIfEEE10Policy1000EN6thrust24THRUST_300001_SM_1000_NS10device_ptrIKfEEPfyS8_ffNS5_3std3__410__identityEEEvT0_T1_T2_T3_T4_T6_E12temp_storage;
	add.s32 	%r154, %r153, %r152;
	st.shared.f32 	[%r154+8], %f16;
$L__BB9_22:
	bar.sync 	0;
	setp.ne.s32 	%p174, %r2, 0;
	@%p174 bra 	$L__BB9_49;
	ld.shared.f32 	%f305, [_ZZN3cub18CUB_300001_SM_10006detail6reduce28DeviceReduceSingleTileKernelINS2_10policy_hubIfyN4cuda3__47maximumIfEEE10Policy1000EN6thrust24THRUST_300001_SM_1000_NS10device_ptrIKfEEPfyS8_ffNS5_3std3__410__identityEEEvT0_T1_T2_T3_T4_T6_E12temp_storage+12];
	setp.lt.f32 	%p175, %f340, %f305;
	selp.f32 	%f306, %f305, %f340, %p175;
	ld.shared.f32 	%f307, [_ZZN3cub18CUB_300001_SM_10006detail6reduce28DeviceReduceSingleTileKernelINS2_10policy_hubIfyN4cuda3__47maximumIfEEE10Policy1000EN6thrust24THRUST_300001_SM_1000_NS10device_ptrIKfEEPfyS8_ffNS5_3std3__410__identityEEEvT0_T1_T2_T3_T4_T6_E12temp_storage+16];
	setp.lt.f32 	%p176, %f306, %f307;
	selp.f32 	%f308, %f307, %f306, %p176;
	ld.shared.f32 	%f309, [_ZZN3cub18CUB_300001_SM_10006detail6reduce28DeviceReduceSingleTileKernelINS2_10policy_hubIfyN4cuda3__47maximumIfEEE10Policy1000EN6thrust24THRUST_300001_SM_1000_NS10device_ptrIKfEEPfyS8_ffNS5_3std3__410__identityEEEvT0_T1_T2_T3_T4_T6_E12temp_storage+20];
	setp.lt.f32 	%p177, %f308, %f309;
	selp.f32 	%f310, %f309, %f308, %p177;
	ld.shared.f32 	%f311, [_ZZN3cub18CUB_300001_SM_10006detail6reduce28DeviceReduceSingleTileKernelINS2_10policy_hubIfyN4cuda3__47maximumIfEEE10Policy1000EN6thrust24THRUST_300001_SM_1000_NS10device_ptrIKfEEPfyS8_ffNS5_3std3__410__identityEEEvT0_T1_T2_T3_T4_T6_E12temp_storage+24];
	setp.lt.f32 	%p178, %f310, %f311;
	selp.f32 	%f312, %f311, %f310, %p178;
	ld.shared.f32 	%f313, [_ZZN3cub18CUB_300001_SM_10006detail6reduce28DeviceReduceSingleTileKernelINS2_10policy_hubIfyN4cuda3__47maximumIfEEE10Policy1000EN6thrust24THRUST_300001_SM_1000_NS10device_ptrIKfEEPfyS8_ffNS5_3std3__410__identityEEEvT0_T1_T2_T3_T4_T6_E12temp_storage+28];
	setp.lt.f32 	%p179, %f312, %f313;
	selp.f32 	%f314, %f313, %f312, %p179;
	ld.shared.f32 	%f315, [_ZZN3cub18CUB_300001_SM_10006detail6reduce28DeviceReduceSingleTileKernelINS2_10policy_hubIfyN4cuda3__47maximumIfEEE10Policy1000EN6thrust24THRUST_300001_SM_1000_NS10device_ptrIKfEEPfyS8_ffNS5_3std3__410__identityEEEvT0_T1_T2_T3_T4_T6_E12temp_storage+32];
	setp.lt.f32 	%p180, %f314, %f315;
	selp.f32 	%f316, %f315, %f314, %p180;
	ld.shared.f32 	%f317, [_ZZN3cub18CUB_300001_SM_10006detail6reduce28DeviceReduceSingleTileKernelINS2_10policy_hubIfyN4cuda3__47maximumIfEEE10Policy1000EN6thrust24THRUST_300001_SM_1000_NS10device_ptrIKfEEPfyS8_ffNS5_3std3__410__identityEEEvT0_T1_T2_T3_T4_T6_E12temp_storage+36];
	setp.lt.f32 	%p181, %f316, %f317;
	selp.f32 	%f340, %f317, %f316, %p181;
	bra.uni 	$L__BB9_49;
$L__BB9_24:
	// begin inline asm
	mov.u32 %r87, %laneid;
	// end inline asm
	and.b32  	%r113, %r2, 992;
	add.s32 	%r114, %r113, 32;
	setp.gt.u32 	%p136, %r114, %r1;
	not.b32 	%r115, %r113;
	add.s32 	%r116, %r1, %r115;
	selp.b32 	%r111, %r116, 31, %p136;
	mov.b32 	%r89, %f328;
	mov.b32 	%r90, 1;
	mov.b32 	%r112, -1;
	// begin inline asm
	shfl.sync.down.b32 %r88, %r89, %r90, %r111, %r112;
	// end inline asm
	mov.b32 	%f245, %r88;
	setp.lt.s32 	%p137, %r87, %r111;
	setp.lt.f32 	%p138, %f328, %f245;
	selp.f32 	%f246, %f245, %f328, %p138;
	selp.f32 	%f247, %f246, %f328, %p137;
	mov.b32 	%r94, %f247;
	mov.b32 	%r95, 2;
	// begin inline asm
	shfl.sync.down.b32 %r93, %r94, %r95, %r111, %r112;
	// end inline asm
	mov.b32 	%f248, %r93;
	add.s32 	%r117, %r87, 2;
	setp.gt.s32 	%p139, %r117, %r111;
	setp.lt.f32 	%p140, %f247, %f248;
	selp.f32 	%f249, %f248, %f247, %p140;
	selp.f32 	%f250, %f247, %f249, %p139;
	mov.b32 	%r99, %f250;
	mov.b32 	%r100, 4;
	// begin inline asm
	shfl.sync.down.b32 %r98, %r99, %r100, %r111, %r112;
	// end inline asm
	mov.b32 	%f251, %r98;
	add.s32 	%r118, %r87, 4;
	setp.gt.s32 	%p141, %r118, %r111;
	setp.lt.f32 	%p142, %f250, %f251;
	selp.f32 	%f252, %f251, %f250, %p142;
	selp.f32 	%f253, %f250, %f252, %p141;
	mov.b32 	%r104, %f253;
	mov.b32 	%r105, 8;
	// begin inline asm
	shfl.sync.down.b32 %r103, %r104, %r105, %r111, %r112;
	// end inline asm
	mov.b32 	%f254, %r103;
	add.s32 	%r119, %r87, 8;
	setp.gt.s32 	%p143, %r119, %r111;
	setp.lt.f32 	%p144, %f253, %f254;
	selp.f32 	%f255, %f254, %f253, %p144;
	selp.f32 	%f256, %f253, %f255, %p143;
	mov.b32 	%r109, %f256;
	mov.b32 	%r110, 16;
	// begin inline asm
	shfl.sync.down.b32 %r108, %r109, %r110, %r111, %r112;
	// end inline asm
	mov.b32 	%f257, %r108;
	add.s32 	%r120, %r87, 16;
	setp.gt.s32 	%p145, %r120, %r111;
	setp.lt.f32 	%p146, %f256, %f257;
	selp.f32 	%f258, %f257, %f256, %p146;
	selp.f32 	%f340, %f256, %f258, %p145;
	setp.ne.s32 	%p147, %r87, 0;
	@%p147 bra 	$L__BB9_26;
	shr.u32 	%r121, %r2, 3;
	and.b32  	%r122, %r121, 124;
	mov.u32 	%r123, _ZZN3cub18CUB_300001_SM_10006detail6reduce28DeviceReduceSingleTileKernelINS2_10policy_hubIfyN4cuda3__47maximumIfEEE10Policy1000EN6thrust24THRUST_300001_SM_1000_NS10device_ptrIKfEEPfyS8_ffNS5_3std3__410__identityEEEvT0_T1_T2_T3_T4_T6_E12temp_storage;
	add.s32 	%r124, %r123, %r122;
	st.shared.f32 	[%r124+8], %f340;
$L__BB9_26:
	bar.sync 	0;
	setp.ne.s32 	%p148, %r2, 0;
	@%p148 bra 	$L__BB9_49;
	setp.gt.u64 	%p149, %rd19, 32;
	ld.shared.f32 	%f259, [_ZZN3cub18CUB_300001_SM_10006detail6reduce28DeviceReduceSingleTileKernelINS2_10policy_hubIfyN4cuda3__47maximumIfEEE10Policy1000EN6thrust24THRUST_300001_SM_1000_NS10device_ptrIKfEEPfyS8_ffNS5_3std3__410__identityEEEvT0_T1_T2_T3_T4_T6_E12temp_storage+12];
	setp.lt.f32 	%p150, %f340, %f259;
	selp.f32 	%f261, %f259, %f340, %p150;
	selp.f32 	%f262, %f261, %f340, %p149;
	setp.gt.u64 	%p151, %rd19, 64;
	ld.shared.f32 	%f264, [_ZZN3cub18CUB_300001_SM_10006detail6reduce28DeviceReduceSingleTileKernelINS2_10policy_hubIfyN4cuda3__47maximumIfEEE10Policy1000EN6thrust24THRUST_300001_SM_1000_NS10device_ptrIKfEEPfyS8_ffNS5_3std3__410__identityEEEvT0_T1_T2_T3_T4_T6_E12temp_storage+16];
	setp.lt.f32 	%p152, %f262, %f264;
	selp.f32 	%f266, %f264, %f262, %p152;
	selp.f32 	%f267, %f266, %f262, %p151;
	setp.gt.u64 	%p153, %rd19, 96;
	ld.shared.f32 	%f269, [_ZZN3cub18CUB_300001_SM_10006detail6reduce28DeviceReduceSingleTileKernelINS2_10policy_hubIfyN4cuda3__47maximumIfEEE10Policy1000EN6thrust24THRUST_300001_SM_1000_NS10device_ptrIKfEEPfyS8_ffNS5_3std3__410__identityEEEvT0_T1_T2_T3_T4_T6_E12temp_storage+20];
	setp.lt.f32 	%p154, %f267, %f269;
	selp.f32 	%f271, %f269, %f267, %p154;
	selp.f32 	%f272, %f271, %f267, %p153;
	setp.gt.u64 	%p155, %rd19, 128;
	ld.shared.f32 	%f274, [_ZZN3cub18CUB_300001_SM_10006detail6reduce28DeviceReduceSingleTileKernelINS2_10policy_hubIfyN4cuda3__47maximumIfEEE10Policy1000EN6thrust24THRUST_300001_SM_1000_NS10device_ptrIKfEEPfyS8_ffNS5_3std3__410__identityEEEvT0_T1_T2_T3_T4_T6_E12temp_storage+24];
	setp.lt.f32 	%p156, %f272, %f274;
	selp.f32 	%f276, %f274, %f272, %p156;
	selp.f32 	%f277, %f276, %f272, %p155;
	setp.gt.u64 	%p157, %rd19, 160;
	ld.shared.f32 	%f279, [_ZZN3cub18CUB_300001_SM_10006detail6reduce28DeviceReduceSingleTileKernelINS2_10policy_hubIfyN4cuda3__47maximumIfEEE10Policy1000EN6thrust24THRUST_300001_SM_1000_NS10device_ptrIKfEEPfyS8_ffNS5_3std3__410__identityEEEvT0_T1_T2_T3_T4_T6_E12temp_storage+28];
	setp.lt.f32 	%p158, %f277, %f279;
	selp.f32 	%f281, %f279, %f277, %p158;
	selp.f32 	%f282, %f281, %f277, %p157;
	setp.gt.u64 	%p159, %rd19, 192;
	ld.shared.f32 	%f284, [_ZZN3cub18CUB_300001_SM_10006detail6reduce28DeviceReduceSingleTileKernelINS2_10policy_hubIfyN4cuda3__47maximumIfEEE10Policy1000EN6thrust24THRUST_300001_SM_1000_NS10device_ptrIKfEEPfyS8_ffNS5_3std3__410__identityEEEvT0_T1_T2_T3_T4_T6_E12temp_storage+32];
	setp.lt.f32 	%p160, %f282, %f284;
	selp.f32 	%f286, %f284, %f282, %p160;
	selp.f32 	%f287, %f286, %f282, %p159;
	setp.gt.u64 	%p161, %rd19, 224;
	ld.shared.f32 	%f289, [_ZZN3cub18CUB_300001_SM_10006detail6reduce28DeviceReduceSingleTileKernelINS2_10policy_hubIfyN4cuda3__47maximumIfEEE10Policy1000EN6thrust24THRUST_300001_SM_1000_NS10device_ptrIKfEEPfyS8_ffNS5_3std3__410__identityEEEvT0_T1_T2_T3_T4_T6_E12temp_storage+36];
	setp.lt.f32 	%p162, %f287, %f289;
	selp.f32 	%f291, %f289, %f287, %p162;
	selp.f32 	%f340, %f291, %f287, %p161;
	bra.uni 	$L__BB9_49;
$L__BB9_28:
	mov.u32 	%r24, %tid.x;
	cvt.u64.u32 	%rd6, %r24;
	mul.wide.u32 	%rd22, %r24, 4;
	add.s64 	%rd7, %rd2, %rd22;
	ld.global.f32 	%f43, [%rd7];
	ld.global.f32 	%f44, [%rd7+1024];
	ld.global.f32 	%f45, [%rd7+2048];
	ld.global.f32 	%f46, [%rd7+3072];
	ld.global.f32 	%f47, [%rd7+4096];
	ld.global.f32 	%f48, [%rd7+5120];
	ld.global.f32 	%f49, [%rd7+6144];
	ld.global.f32 	%f50, [%rd7+7168];
	ld.global.f32 	%f51, [%rd7+8192];
	ld.global.f32 	%f52, [%rd7+9216];
	ld.global.f32 	%f53, [%rd7+10240];
	ld.global.f32 	%f54, [%rd7+11264];
	ld.global.f32 	%f55, [%rd7+12288];
	ld.global.f32 	%f56, [%rd7+13312];
	ld.global.f32 	%f57, [%rd7+14336];
	ld.global.f32 	%f58, [%rd7+15360];
	setp.lt.f32 	%p3, %f43, %f44;
	selp.f32 	%f59, %f44, %f43, %p3;
	setp.lt.f32 	%p4, %f45, %f46;
	selp.f32 	%f60, %f46, %f45, %p4;
	setp.lt.f32 	%p5, %f47, %f48;
	selp.f32 	%f61, %f48, %f47, %p5;
	setp.lt.f32 	%p6, %f49, %f50;
	selp.f32 	%f62, %f50, %f49, %p6;
	setp.lt.f32 	%p7, %f51, %f52;
	selp.f32 	%f63, %f52, %f51, %p7;
	setp.lt.f32 	%p8, %f53, %f54;
	selp.f32 	%f64, %f54, %f53, %p8;
	setp.lt.f32 	%p9, %f55, %f56;
	selp.f32 	%f65, %f56, %f55, %p9;
	setp.lt.f32 	%p10, %f57, %f58;
	selp.f32 	%f66, %f58, %f57, %p10;
	setp.lt.f32 	%p11, %f59, %f60;
	selp.f32 	%f67, %f60, %f59, %p11;
	setp.lt.f32 	%p12, %f61, %f62;
	selp.f32 	%f68, %f62, %f61, %p12;
	setp.lt.f32 	%p13, %f63, %f64;
	selp.f32 	%f69, %f64, %f63, %p13;
	setp.lt.f32 	%p14, %f65, %f66;
	selp.f32 	%f70, %f66, %f65, %p14;
	setp.lt.f32 	%p15, %f67, %f68;
	selp.f32 	%f71, %f68, %f67, %p15;
	setp.lt.f32 	%p16, %f69, %f70;
	selp.f32 	%f72, %f70, %f69, %p16;
	setp.lt.f32 	%p17, %f71, %f72;
	selp.f32 	%f339, %f72, %f71, %p17;
	add.s64 	%rd8, %rd19, -4096;
	setp.lt.u64 	%p18, %rd8, 4096;
	mov.b64 	%rd53, 4096;
	@%p18 bra 	$L__BB9_32;
	mov.b64 	%rd53, 4096;
$L__BB9_30:
	shl.b64 	%rd24, %rd53, 2;
	add.s64 	%rd25, %rd7, %rd24;
	ld.global.f32 	%f73, [%rd25];
	ld.global.f32 	%f74, [%rd25+1024];
	ld.global.f32 	%f75, [%rd25+2048];
	ld.global.f32 	%f76, [%rd25+3072];
	ld.global.f32 	%f77, [%rd25+4096];
	ld.global.f32 	%f78, [%rd25+5120];
	ld.global.f32 	%f79, [%rd25+6144];
	ld.global.f32 	%f80, [%rd25+7168];
	ld.global.f32 	%f81, [%rd25+8192];
	ld.global.f32 	%f82, [%rd25+9216];
	ld.global.f32 	%f83, [%rd25+10240];
	ld.global.f32 	%f84, [%rd25+11264];
	ld.global.f32 	%f85, [%rd25+12288];
	ld.global.f32 	%f86, [%rd25+13312];
	ld.global.f32 	%f87, [%rd25+14336];
	ld.global.f32 	%f88, [%rd25+15360];
	setp.lt.f32 	%p19, %f339, %f73;
	selp.f32 	%f89, %f73, %f339, %p19;
	setp.lt.f32 	%p20, %f74, %f75;
	selp.f32 	%f90, %f75, %f74, %p20;
	setp.lt.f32 	%p21, %f76, %f77;
	selp.f32 	%f91, %f77, %f76, %p21;
	setp.lt.f32 	%p22, %f78, %f79;
	selp.f32 	%f92, %f79, %f78, %p22;
	setp.lt.f32 	%p23, %f80, %f81;
	selp.f32 	%f93, %f81, %f80, %p23;
	setp.lt.f32 	%p24, %f82, %f83;
	selp.f32 	%f94, %f83, %f82, %p24;
	setp.lt.f32 	%p25, %f84, %f85;
	selp.f32 	%f95, %f85, %f84, %p25;
	setp.lt.f32 	%p26, %f86, %f87;
	selp.f32 	%f96, %f87, %f86, %p26;
	setp.lt.f32 	%p27, %f89, %f90;
	selp.f32 	%f97, %f90, %f89, %p27;
	setp.lt.f32 	%p28, %f91, %f92;
	selp.f32 	%f98, %f92, %f91, %p28;
	setp.lt.f32 	%p29, %f93, %f94;
	selp.f32 	%f99, %f94, %f93, %p29;
	setp.lt.f32 	%p30, %f95, %f96;
	selp.f32 	%f100, %f96, %f95, %p30;
	setp.lt.f32 	%p31, %f97, %f98;
	selp.f32 	%f101, %f98, %f97, %p31;
	setp.lt.f32 	%p32, %f99, %f100;
	selp.f32 	%f102, %f100, %f99, %p32;
	setp.lt.f32 	%p33, %f101, %f102;
	selp.f32 	%f103, %f102, %f101, %p33;
	setp.lt.f32 	%p34, %f103, %f88;
	selp.f32 	%f339, %f88, %f103, %p34;
	sub.s64 	%rd26, %rd19, %rd53;
	setp.lt.u64 	%p35, %rd26, 4096;
	@%p35 bra 	$L__BB9_45;
	add.s64 	%rd53, %rd53, 4096;
	setp.le.u64 	%p36, %rd53, %rd8;
	@%p36 bra 	$L__BB9_30;
$L__BB9_32:
	setp.le.u64 	%p37, %rd19, %rd53;
	cvt.u32.u64 	%r42, %rd53;
	cvt.u32.u64 	%r43, %rd19;
	sub.s32 	%r44, %r43, %r42;
	setp.ge.s32 	%p38, %r24, %r44;
	or.pred  	%p39, %p37, %p38;
	@%p39 bra 	$L__BB9_45;
	not.b32 	%r47, %r24;
	add.s32 	%r48, %r47, %r43;
	sub.s32 	%r50, %r48, %r42;
	shr.u32 	%r51, %r50, 8;
	add.s32 	%r25, %r51, 1;
	and.b32  	%r26, %r25, 15;
	setp.lt.u32 	%p40, %r50, 3840;
	mov.u32 	%r167, %r24;
	@%p40 bra 	$L__BB9_36;
	and.b32  	%r52, %r25, 33554416;
	neg.s32 	%r165, %r52;
	add.s64 	%rd27, %rd53, %rd6;
	shl.b64 	%rd28, %rd27, 2;
	add.s64 	%rd29, %rd28, %rd2;
	add.s64 	%rd54, %rd29, 8192;
	mov.u32 	%r167, %r24;
$L__BB9_35:
	.pragma "nounroll";
	ld.global.f32 	%f105, [%rd54+-8192];
	setp.lt.f32 	%p41, %f339, %f105;
	selp.f32 	%f106, %f105, %f339, %p41;
	ld.global.f32 	%f107, [%rd54+-7168];
	setp.lt.f32 	%p42, %f106, %f107;
	selp.f32 	%f108, %f107, %f106, %p42;
	ld.global.f32 	%f109, [%rd54+-6144];
	setp.lt.f32 	%p43, %f108, %f109;
	selp.f32 	%f110, %f109, %f108, %p43;
	ld.global.f32 	%f111, [%rd54+-5120];
	setp.lt.f32 	%p44, %f110, %f111;
	selp.f32 	%f112, %f111, %f110, %p44;
	ld.global.f32 	%f113, [%rd54+-4096];
	setp.lt.f32 	%p45, %f112, %f113;
	selp.f32 	%f114, %f113, %f112, %p45;
	ld.global.f32 	%f115, [%rd54+-3072];
	setp.lt.f32 	%p46, %f114, %f115;
	selp.f32 	%f116, %f115, %f114, %p46;
	ld.global.f32 	%f117, [%rd54+-2048];
	setp.lt.f32 	%p47, %f116, %f117;
	selp.f32 	%f118, %f117, %f116, %p47;
	ld.global.f32 	%f119, [%rd54+-1024];
	setp.lt.f32 	%p48, %f118, %f119;
	selp.f32 	%f120, %f119, %f118, %p48;
	ld.global.f32 	%f121, [%rd54];
	setp.lt.f32 	%p49, %f120, %f121;
	selp.f32 	%f122, %f121, %f120, %p49;
	ld.global.f32 	%f123, [%rd54+1024];
	setp.lt.f32 	%p50, %f122, %f123;
	selp.f32 	%f124, %f123, %f122, %p50;
	ld.global.f32 	%f125, [%rd54+2048];
	setp.lt.f32 	%p51, %f124, %f125;
	selp.f32 	%f126, %f125, %f124, %p51;
	ld.global.f32 	%f127, [%rd54+3072];
	setp.lt.f32 	%p52, %f126, %f127;
	selp.f32 	%f128, %f127, %f126, %p52;
	ld.global.f32 	%f129, [%rd54+4096];
	setp.lt.f32 	%p53, %f128, %f129;
	selp.f32 	%f130, %f129, %f128, %p53;
	ld.global.f32 	%f131, [%rd54+5120];
	setp.lt.f32 	%p54, %f130, %f131;
	selp.f32 	%f132, %f131, %f130, %p54;
	ld.global.f32 	%f133, [%rd54+6144];
	setp.lt.f32 	%p55, %f132, %f133;
	selp.f32 	%f134, %f133, %f132, %p55;
	ld.global.f32 	%f135, [%rd54+7168];
	setp.lt.f32 	%p56, %f134, %f135;
	selp.f32 	%f339, %f135, %f134, %p56;
	add.s32 	%r167, %r167, 4096;
	add.s32 	%r165, %r165, 16;
	add.s64 	%rd54, %rd54, 16384;
	setp.ne.s32 	%p57, %r165, 0;
	@%p57 bra 	$L__BB9_35;
$L__BB9_36:
	setp.eq.s32 	%p58, %r26, 0;
	@%p58 bra 	$L__BB9_45;
	and.b32  	%r33, %r25, 7;
	setp.lt.u32 	%p59, %r26, 8;
	@%p59 bra 	$L__BB9_39;
	cvt.u64.u32 	%rd30, %r167;
	add.s64 	%rd31, %rd53, %rd30;
	shl.b64 	%rd32, %rd31, 2;
	add.s64 	%rd33, %rd2, %rd32;
	ld.global.f32 	%f137, [%rd33];
	setp.lt.f32 	%p60, %f339, %f137;
	selp.f32 	%f138, %f137, %f339, %p60;
	ld.global.f32 	%f139, [%rd33+1024];
	setp.lt.f32 	%p61, %f138, %f139;
	selp.f32 	%f140, %f139, %f138, %p61;
	ld.global.f32 	%f141, [%rd33+2048];
	setp.lt.f32 	%p62, %f140, %f141;
	selp.f32 	%f142, %f141, %f140, %p62;
	ld.global.f32 	%f143, [%rd33+3072];
	setp.lt.f32 	%p63, %f142, %f143;
	selp.f32 	%f144, %f143, %f142, %p63;
	ld.global.f32 	%f145, [%rd33+4096];
	setp.lt.f32 	%p64, %f144, %f145;
	selp.f32 	%f146, %f145, %f144, %p64;
	ld.global.f32 	%f147, [%rd33+5120];
	setp.lt.f32 	%p65, %f146, %f147;
	selp.f32 	%f148, %f147, %f146, %p65;
	ld.global.f32 	%f149, [%rd33+6144];
	setp.lt.f32 	%p66, %f148, %f149;
	selp.f32 	%f150, %f149, %f148, %p66;
	ld.global.f32 	%f151, [%rd33+7168];
	setp.lt.f32 	%p67, %f150, %f151;
	selp.f32 	%f339, %f151, %f150, %p67;
	add.s32 	%r167, %r167, 2048;
$L__BB9_39:
	setp.eq.s32 	%p68, %r33, 0;
	@%p68 bra 	$L__BB9_45;
	and.b32  	%r36, %r25, 3;
	setp.lt.u32 	%p69, %r33, 4;
	@%p69 bra 	$L__BB9_42;
	cvt.u64.u32 	%rd34, %r167;
	add.s64 	%rd35, %rd53, %rd34;
	shl.b64 	%rd36, %rd35, 2;
	add.s64 	%rd37, %rd2, %rd36;
	ld.global.f32 	%f153, [%rd37];
	setp.lt.f32 	%p70, %f339, %f153;
	selp.f32 	%f154, %f153, %f339, %p70;
	ld.global.f32 	%f155, [%rd37+1024];
	setp.lt.f32 	%p71, %f154, %f155;
	selp.f32 	%f156, %f155, %f154, %p71;
	ld.global.f32 	%f157, [%rd37+2048];
	setp.lt.f32 	%p72, %f156, %f157;
	selp.f32 	%f158, %f157, %f156, %p72;
	ld.global.f32 	%f159, [%rd37+3072];
	setp.lt.f32 	%p73, %f158, %f159;
	selp.f32 	%f339, %f159, %f158, %p73;
	add.s32 	%r167, %r167, 1024;
$L__BB9_42:
	setp.eq.s32 	%p74, %r36, 0;
	@%p74 bra 	$L__BB9_45;
	cvt.u64.u32 	%rd38, %r167;
	add.s64 	%rd39, %rd53, %rd38;
	shl.b64 	%rd40, %rd39, 2;
	add.s64 	%rd55, %rd2, %rd40;
	neg.s32 	%r170, %r36;
$L__BB9_44:
	.pragma "nounroll";
	ld.global.f32 	%f160, [%rd55];
	setp.lt.f32 	%p75, %f339, %f160;
	selp.f32 	%f339, %f160, %f339, %p75;
	add.s64 	%rd55, %rd55, 1024;
	add.s32 	%r170, %r170, 1;
	setp.ne.s32 	%p76, %r170, 0;
	@%p76 bra 	$L__BB9_44;
$L__BB9_45:
	// begin inline asm
	mov.u32 %r53, %laneid;
	// end inline asm
	mov.b32 	%r55, %f339;
	mov.b32 	%r56, 1;
	mov.b32 	%r77, 31;
	mov.b32 	%r78, -1;
	// begin inline asm
	shfl.sync.down.b32 %r54, %r55, %r56, %r77, %r78;
	// end inline asm
	mov.b32 	%f161, %r54;
	setp.gt.s32 	%p77, %r53, 30;
	setp.lt.f32 	%p78, %f339, %f161;
	selp.f32 	%f162, %f161, %f339, %p78;
	selp.f32 	%f163, %f339, %f162, %p77;
	mov.b32 	%r60, %f163;
	mov.b32 	%r61, 2;
	// begin inline asm
	shfl.sync.down.b32 %r59, %r60, %r61, %r77, %r78;
	// end inline asm
	mov.b32 	%f164, %r59;
	setp.gt.s32 	%p79, %r53, 29;
	setp.lt.f32 	%p80, %f163, %f164;
	selp.f32 	%f165, %f164, %f163, %p80;
	selp.f32 	%f166, %f163, %f165, %p79;
	mov.b32 	%r65, %f166;
	mov.b32 	%r66, 4;
	// begin inline asm
	shfl.sync.down.b32 %r64, %r65, %r66, %r77, %r78;
	// end inline asm
	mov.b32 	%f167, %r64;
	setp.gt.s32 	%p81, %r53, 27;
	setp.lt.f32 	%p82, %f166, %f167;
	selp.f32 	%f168, %f167, %f166, %p82;
	selp.f32 	%f169, %f166, %f168, %p81;
	mov.b32 	%r70, %f169;
	mov.b32 	%r71, 8;
	// begin inline asm
	shfl.sync.down.b32 %r69, %r70, %r71, %r77, %r78;
	// end inline asm
	mov.b32 	%f170, %r69;
	setp.gt.s32 	%p83, %r53, 23;
	setp.lt.f32 	%p84, %f169, %f170;
	selp.f32 	%f171, %f170, %f169, %p84;
	selp.f32 	%f172, %f169, %f171, %p83;
	mov.b32 	%r75, %f172;
	mov.b32 	%r76, 16;
	// begin inline asm
	shfl.sync.down.b32 %r74, %r75, %r76, %r77, %r78;
	// end inline asm
	mov.b32 	%f173, %r74;
	setp.gt.s32 	%p85, %r53, 15;
	setp.lt.f32 	%p86, %f172, %f173;
	selp.f32 	%f38, %f173, %f172, %p86;
	selp.f32 	%f340, %f172, %f38, %p85;
	setp.ne.s32 	%p87, %r53, 0;
	@%p87 bra 	$L__BB9_47;
	shr.u32 	%r79, %r24, 3;
	and.b32  	%r80, %r79, 124;
	mov.u32 	%r81, _ZZN3cub18CUB_300001_SM_10006detail6reduce28DeviceReduceSingleTileKernelINS2_10policy_hubIfyN4cuda3__47maximumIfEEE10Policy1000EN6thrust24THRUST_300001_SM_1000_NS10device_ptrIKfEEPfyS8_ffNS5_3std3__410__identityEEEvT0_T1_T2_T3_T4_T6_E12temp_storage;
	add.s32 	%r82, %r81, %r80;
	st.shared.f32 	[%r82+8], %f38;
$L__BB9_47:
	bar.sync 	0;
	setp.ne.s32 	%p88, %r24, 0;
	@%p88 bra 	$L__BB9_49;
	ld.shared.f32 	%f174, [_ZZN3cub18CUB_300001_SM_10006detail6reduce28DeviceReduceSingleTileKernelINS2_10policy_hubIfyN4cuda3__47maximumIfEEE10Policy1000EN6thrust24THRUST_300001_SM_1000_NS10device_ptrIKfEEPfyS8_ffNS5_3std3__410__identityEEEvT0_T1_T2_T3_T4_T6_E12temp_storage+12];
	setp.lt.f32 	%p89, %f340, %f174;
	selp.f32 	%f175, %f174, %f340, %p89;
	ld.shared.f32 	%f176, [_ZZN3cub18CUB_300001_SM_10006detail6reduce28DeviceReduceSingleTileKernelINS2_10policy_hubIfyN4cuda3__47maximumIfEEE10Policy1000EN6thrust24THRUST_300001_SM_1000_NS10device_ptrIKfEEPfyS8_ffNS5_3std3__410__identityEEEvT0_T1_T2_T3_T4_T6_E12temp_storage+16];
	setp.lt.f32 	%p90, %f175, %f176;
	selp.f32 	%f177, %f176, %f175, %p90;
	ld.shared.f32 	%f178, [_ZZN3cub18CUB_300001_SM_10006detail6reduce28DeviceReduceSingleTileKernelINS2_10policy_hubIfyN4cuda3__47maximumIfEEE10Policy1000EN6thrust24THRUST_300001_SM_1000_NS10device_ptrIKfEEPfyS8_ffNS5_3std3__410__identityEEEvT0_T1_T2_T3_T4_T6_E12temp_storage+20];
	setp.lt.f32 	%p91, %f177, %f178;
	selp.f32 	%f179, %f178, %f177, %p91;
	ld.shared.f32 	%f180, [_ZZN3cub18CUB_300001_SM_10006detail6reduce28DeviceReduceSingleTileKernelINS2_10policy_hubIfyN4cuda3__47maximumIfEEE10Policy1000EN6thrust24THRUST_300001_SM_1000_NS10device_ptrIKfEEPfyS8_ffNS5_3std3__410__identityEEEvT0_T1_T2_T3_T4_T6_E12temp_storage+24];
	setp.lt.f32 	%p92, %f179, %f180;
	selp.f32 	%f181, %f180, %f179, %p92;
	ld.shared.f32 	%f182, [_ZZN3cub18CUB_300001_SM_10006detail6reduce28DeviceReduceSingleTileKernelINS2_10policy_hubIfyN4cuda3__47maximumIfEEE10Policy1000EN6thrust24THRUST_300001_SM_1000_NS10device_ptrIKfEEPfyS8_ffNS5_3std3__410__identityEEEvT0_T1_T2_T3_T4_T6_E12temp_storage+28];
	setp.lt.f32 	%p93, %f181, %f182;
	selp.f32 	%f183, %f182, %f181, %p93;
	ld.shared.f32 	%f184, [_ZZN3cub18CUB_300001_SM_10006detail6reduce28DeviceReduceSingleTileKernelINS2_10policy_hubIfyN4cuda3__47maximumIfEEE10Policy1000EN6thrust24THRUST_300001_SM_1000_NS10device_ptrIKfEEPfyS8_ffNS5_3std3__410__identityEEEvT0_T1_T2_T3_T4_T6_E12temp_storage+32];
	setp.lt.f32 	%p94, %f183, %f184;
	selp.f32 	%f185, %f184, %f183, %p94;
	ld.shared.f32 	%f186, [_ZZN3cub18CUB_300001_SM_10006detail6reduce28DeviceReduceSingleTileKernelINS2_10policy_hubIfyN4cuda3__47maximumIfEEE10Policy1000EN6thrust24THRUST_300001_SM_1000_NS10device_ptrIKfEEPfyS8_ffNS5_3std3__410__identityEEEvT0_T1_T2_T3_T4_T6_E12temp_storage+36];
	setp.lt.f32 	%p95, %f185, %f186;
	selp.f32 	%f340, %f186, %f185, %p95;
$L__BB9_49:
	mov.u32 	%r155, %tid.x;
	setp.ne.s32 	%p182, %r155, 0;
	@%p182 bra 	$L__BB9_51;
	setp.lt.f32 	%p183, %f42, %f340;
	selp.f32 	%f318, %f340, %f42, %p183;
	st.global.f32 	[%rd1], %f318;
$L__BB9_51:
	ret;

}
	// .globl	_ZN3cub18CUB_300001_SM_10006detail6reduce18DeviceReduceKernelINS2_10policy_hubIfyN4cuda3__47maximumIfEEE10Policy1000EN6thrust24THRUST_300001_SM_1000_NS10device_ptrIKfEEyS8_fNS5_3std3__410__identityEEEvT0_PT3_T1_NS0_13GridEvenShareISM_EET2_T4_
.visible .entry _ZN3cub18CUB_300001_SM_10006detail6reduce18DeviceReduceKernelINS2_10policy_hubIfyN4cuda3__47maximumIfEEE10Policy1000EN6thrust24THRUST_300001_SM_1000_NS10device_ptrIKfEEyS8_fNS5_3std3__410__identityEEEvT0_PT3_T1_NS0_13GridEvenShareISM_EET2_T4_(
	.param .align 8 .b8 _ZN3cub18CUB_300001_SM_10006detail6reduce18DeviceReduceKernelINS2_10policy_hubIfyN4cuda3__47maximumIfEEE10Policy1000EN6thrust24THRUST_300001_SM_1000_NS10device_ptrIKfEEyS8_fNS5_3std3__410__identityEEEvT0_PT3_T1_NS0_13GridEvenShareISM_EET2_T4__param_0[8],
	.param .u64 .ptr .align 1 _ZN3cub18CUB_300001_SM_10006detail6reduce18DeviceReduceKernelINS2_10policy_hubIfyN4cuda3__47maximumIfEEE10Policy1000EN6thrust24THRUST_300001_SM_1000_NS10device_ptrIKfEEyS8_fNS5_3std3__410__identityEEEvT0_PT3_T1_NS0_13GridEvenShareISM_EET2_T4__param_1,
	.param .u64 _ZN3cub18CUB_300001_SM_10006detail6reduce18DeviceReduceKernelINS2_10policy_hubIfyN4cuda3__47maximumIfEEE10Policy1000EN6thrust24THRUST_300001_SM_1000_NS10device_ptrIKfEEyS8_fNS5_3std3__410__identityEEEvT0_PT3_T1_NS0_13GridEvenShareISM_EET2_T4__param_2,
	.param .align 8 .b8 _ZN3cub18CUB_300001_SM_10006detail6reduce18DeviceReduceKernelINS2_10policy_hubIfyN4cuda3__47maximumIfEEE10Policy1000EN6thrust24THRUST_300001_SM_1000_NS10device_ptrIKfEEyS8_fNS5_3std3__410__identityEEEvT0_PT3_T1_NS0_13GridEvenShareISM_EET2_T4__param_3[72],
	.param .align 1 .b8 _ZN3cub18CUB_300001_SM_10006detail6reduce18DeviceReduceKernelINS2_10policy_hubIfyN4cuda3__47maximumIfEEE10Policy1000EN6thrust24THRUST_300001_SM_1000_NS10device_ptrIKfEEyS8_fNS5_3std3__410__identityEEEvT0_PT3_T1_NS0_13GridEvenShareISM_EET2_T4__param_4[1],
	.param .align 1 .b8 _ZN3cub18CUB_300001_SM_10006detail6reduce18DeviceReduceKernelINS2_10policy_hubIfyN4cuda3__47maximumIfEEE10Policy1000EN6thrust24THRUST_300001_SM_1000_NS10device_ptrIKfEEyS8_fNS5_3std3__410__identityEEEvT0_PT3_T1_NS0_13GridEvenShareISM_EET2_T4__param_5[1]
)
.maxntid 256
{
	.reg .pred 	%p<182>;
	.reg .b16 	%rs<4>;
	.reg .b32 	%r<206>;
	.reg .b32 	%f<337>;
	.reg .b64 	%rd<78>;
	// demoted variable
	.shared .align 4 .b8 _ZZN3cub18CUB_300001_SM_10006detail6reduce18DeviceReduceKernelINS2_10policy_hubIfyN4cuda3__47maximumIfEEE10Policy1000EN6thrust24THRUST_300001_SM_1000_NS10device_ptrIKfEEyS8_fNS5_3std3__410__identityEEEvT0_PT3_T1_NS0_13GridEvenShareISM_EET2_T4_E12temp_storage[44];
	ld.param.u64 	%rd1, [_ZN3cub18CUB_300001_SM_10006detail6reduce18DeviceReduceKernelINS2_10policy_hubIfyN4cuda3__47maximumIfEEE10Policy1000EN6thrust24THRUST_300001_SM_1000_NS10device_ptrIKfEEyS8_fNS5_3std3__410__identityEEEvT0_PT3_T1_NS0_13GridEvenShareISM_EET2_T4__param_3+32];
	ld.param.u32 	%r1, [_ZN3cub18CUB_300001_SM_10006detail6reduce18DeviceReduceKernelINS2_10policy_hubIfyN4cuda3__47maximumIfEEE10Policy1000EN6thrust24THRUST_300001_SM_1000_NS10device_ptrIKfEEyS8_fNS5_3std3__410__identityEEEvT0_PT3_T1_NS0_13GridEvenShareISM_EET2_T4__param_3+40];
	ld.param.u64 	%rd25, [_ZN3cub18CUB_300001_SM_10006detail6reduce18DeviceReduceKernelINS2_10policy_hubIfyN4cuda3__47maximumIfEEE10Policy1000EN6thrust24THRUST_300001_SM_1000_NS10device_ptrIKfEEyS8_fNS5_3std3__410__identityEEEvT0_PT3_T1_NS0_13GridEvenShareISM_EET2_T4__param_0];
	cvta.to.global.u64 	%rd2, %rd25;
	mov.u32 	%r2, %ctaid.x;
	shl.b32 	%r50, %r1, 12;
	cvt.s64.s32 	%rd3, %r50;
	shl.b32 	%r51, %r2, 12;
	cvt.u64.u32 	%rd4, %r51;
	sub.s64 	%rd5, %rd1, %rd4;
	setp.gt.u64 	%p1, %rd5, 4095;
	@%p1 bra 	$L__BB10_25;
	cvt.u32.u64 	%r112, %rd4;
	cvt.u32.u64 	%r3, %rd1;
	sub.s32 	%r4, %r3, %r112;
	mov.u32 	%r5, %tid.x;
	setp.ge.s32 	%p95, %r5, %r4;
	mov.f32 	%f325, 0f00000000;
	mov.u32 	%r193, %r5;
	@%p95 bra 	$L__BB10_3;
	add.s32 	%r114, %r112, %r5;
	mul.wide.u32 	%rd51, %r114, 4;
	add.s64 	%rd52, %rd2, %rd51;
	ld.global.f32 	%f325, [%rd52];
	add.s32 	%r193, %r5, 256;
$L__BB10_3:
	setp.ge.s32 	%p96, %r193, %r4;
	@%p96 bra 	$L__BB10_16;
	not.b32 	%r116, %r193;
	add.s32 	%r117, %r116, %r3;
	sub.s32 	%r118, %r117, %r112;
	shr.u32 	%r119, %r118, 8;
	add.s32 	%r8, %r119, 1;
	and.b32  	%r9, %r8, 15;
	setp.lt.u32 	%p97, %r118, 3840;
	@%p97 bra 	$L__BB10_7;
	and.b32  	%r120, %r8, 33554416;
	neg.s32 	%r191, %r120;
	mul.wide.u32 	%rd53, %r2, 16384;
	mul.wide.u32 	%rd54, %r193, 4;
	or.b64  	%rd55, %rd53, %rd54;
	add.s64 	%rd56, %rd55, %rd2;
	add.s64 	%rd72, %rd56, 8192;
$L__BB10_6:
	.pragma "nounroll";
	ld.global.f32 	%f187, [%rd72+-8192];
	setp.lt.f32 	%p98, %f325, %f187;
	selp.f32 	%f188, %f187, %f325, %p98;
	ld.global.f32 	%f189, [%rd72+-7168];
	setp.lt.f32 	%p99, %f188, %f189;
	selp.f32 	%f190, %f189, %f188, %p99;
	ld.global.f32 	%f191, [%rd72+-6144];
	setp.lt.f32 	%p100, %f190, %f191;
	selp.f32 	%f192, %f191, %f190, %p100;
	ld.global.f32 	%f193, [%rd72+-5120];
	setp.lt.f32 	%p101, %f192, %f193;
	selp.f32 	%f194, %f193, %f192, %p101;
	ld.global.f32 	%f195, [%rd72+-4096];
	setp.lt.f32 	%p102, %f194, %f195;
	selp.f32 	%f196, %f195, %f194, %p102;
	ld.global.f32 	%f197, [%rd72+-3072];
	setp.lt.f32 	%p103, %f196, %f197;
	selp.f32 	%f198, %f197, %f196, %p103;
	ld.global.f32 	%f199, [%rd72+-2048];
	setp.lt.f32 	%p104, %f198, %f199;
	selp.f32 	%f200, %f199, %f198, %p104;
	ld.global.f32 	%f201, [%rd72+-1024];
	setp.lt.f32 	%p105, %f200, %f201;
	selp.f32 	%f202, %f201, %f200, %p105;
	ld.global.f32 	%f203, [%rd72];
	setp.lt.f32 	%p106, %f202, %f203;
	selp.f32 	%f204, %f203, %f202, %p106;
	ld.global.f32 	%f205, [%rd72+1024];
	setp.lt.f32 	%p107, %f204, %f205;
	selp.f32 	%f206, %f205, %f204, %p107;
	ld.global.f32 	%f207, [%rd72+2048];
	setp.lt.f32 	%p108, %f206, %f207;
	selp.f32 	%f208, %f207, %f206, %p108;
	ld.global.f32 	%f209, [%rd72+3072];
	setp.lt.f32 	%p109, %f208, %f209;
	selp.f32 	%f210, %f209, %f208, %p109;
	ld.global.f32 	%f211, [%rd72+4096];
	setp.lt.f32 	%p110, %f210, %f211;
	selp.f32 	%f212, %f211, %f210, %p110;
	ld.global.f32 	%f213, [%rd72+5120];
	setp.lt.f32 	%p111, %f212, %f213;
	selp.f32 	%f214, %f213, %f212, %p111;
	ld.global.f32 	%f215, [%rd72+6144];
	setp.lt.f32 	%p112, %f214, %f215;
	selp.f32 	%f216, %f215, %f214, %p112;
	ld.global.f32 	%f217, [%rd72+7168];
	setp.lt.f32 	%p113, %f216, %f217;
	selp.f32 	%f325, %f217, %f216, %p113;
	add.s32 	%r193, %r193, 4096;
	add.s32 	%r191, %r191, 16;
	add.s64 	%rd72, %rd72, 16384;
	setp.ne.s32 	%p114, %r191, 0;
	@%p114 bra 	$L__BB10_6;
$L__BB10_7:
	setp.eq.s32 	%p115, %r9, 0;
	@%p115 bra 	$L__BB10_16;
	and.b32  	%r16, %r8, 7;
	setp.lt.u32 	%p116, %r9, 8;
	@%p116 bra 	$L__BB10_10;
	cvt.s64.s32 	%rd57, %r193;
	add.s64 	%rd58, %rd57, %rd4;
	shl.b64 	%rd59, %rd58, 2;
	add.s64 	%rd60, %rd2, %rd59;
	ld.global.f32 	%f219, [%rd60];
	setp.lt.f32 	%p117, %f325, %f219;
	selp.f32 	%f220, %f219, %f325, %p117;
	ld.global.f32 	%f221, [%rd60+1024];
	setp.lt.f32 	%p118, %f220, %f221;
	selp.f32 	%f222, %f221, %f220, %p118;
	ld.global.f32 	%f223, [%rd60+2048];
	setp.lt.f32 	%p119, %f222, %f223;
	selp.f32 	%f224, %f223, %f222, %p119;
	ld.global.f32 	%f225, [%rd60+3072];
	setp.lt.f32 	%p120, %f224, %f225;
	selp.f32 	%f226, %f225, %f224, %p120;
	ld.global.f32 	%f227, [%rd60+4096];
	setp.lt.f32 	%p121, %f226, %f227;
	selp.f32 	%f228, %f227, %f226, %p121;
	ld.global.f32 	%f229, [%rd60+5120];
	setp.lt.f32 	%p122, %f228, %f229;
	selp.f32 	%f230, %f229, %f228, %p122;
	ld.global.f32 	%f231, [%rd60+6144];
	setp.lt.f32 	%p123, %f230, %f231;
	selp.f32 	%f232, %f231, %f230, %p123;
	ld.global.f32 	%f233, [%rd60+7168];
	setp.lt.f32 	%p124, %f232, %f233;
	selp.f32 	%f325, %f233, %f232, %p124;
	add.s32 	%r193, %r193, 2048;
$L__BB10_10:
	setp.eq.s32 	%p125, %r16, 0;
	@%p125 bra 	$L__BB10_16;
	and.b32  	%r19, %r8, 3;
	setp.lt.u32 	%p126, %r16, 4;
	@%p126 bra 	$L__BB10_13;
	cvt.s64.s32 	%rd61, %r193;
	add.s64 	%rd62, %rd61, %rd4;
	shl.b64 	%rd63, %rd62, 2;
	add.s64 	%rd64, %rd2, %rd63;
	ld.global.f32 	%f235, [%rd64];
	setp.lt.f32 	%p127, %f325, %f235;
	selp.f32 	%f236, %f235, %f325, %p127;
	ld.global.f32 	%f237, [%rd64+1024];
	setp.lt.f32 	%p128, %f236, %f237;
	selp.f32 	%f238, %f237, %f236, %p128;
	ld.global.f32 	%f239, [%rd64+2048];
	setp.lt.f32 	%p129, %f238, %f239;
	selp.f32 	%f240, %f239, %f238, %p129;
	ld.global.f32 	%f241, [%rd64+3072];
	setp.lt.f32 	%p130, %f240, %f241;
	selp.f32 	%f325, %f241, %f240, %p130;
	add.s32 	%r193, %r193, 1024;
$L__BB10_13:
	setp.eq.s32 	%p131, %r19, 0;
	@%p131 bra 	$L__BB10_16;
	mul.wide.u32 	%rd65, %r2, 16384;
	add.s64 	%rd9, %rd2, %rd65;
	neg.s32 	%r196, %r19;
$L__BB10_15:
	.pragma "nounroll";
	mul.wide.s32 	%rd66, %r193, 4;
	add.s64 	%rd67, %rd9, %rd66;
	ld.global.f32 	%f242, [%rd67];
	setp.lt.f32 	%p132, %f325, %f242;
	selp.f32 	%f325, %f242, %f325, %p132;
	add.s32 	%r193, %r193, 256;
	add.s32 	%r196, %r196, 1;
	setp.ne.s32 	%p133, %r196, 0;
	@%p133 bra 	$L__BB10_15;
$L__BB10_16:
	setp.lt.s32 	%p134, %r4, 256;
	@%p134 bra 	$L__BB10_21;
	// begin inline asm
	mov.u32 %r159, %laneid;
	// end inline asm
	mov.b32 	%r161, %f325;
	mov.b32 	%r162, 1;
	mov.b32 	%r183, 31;
	mov.b32 	%r184, -1;
	// begin inline asm
	shfl.sync.down.b32 %r160, %r161, %r162, %r183, %r184;
	// end inline asm
	mov.b32 	%f290, %r160;
	setp.gt.s32 	%p162, %r159, 30;
	setp.lt.f32 	%p163, %f325, %f290;
	selp.f32 	%f291, %f290, %f325, %p163;
	selp.f32 	%f292, %f325, %f291, %p162;
	mov.b32 	%r166, %f292;
	mov.b32 	%r167, 2;
	// begin inline asm
	shfl.sync.down.b32 %r165, %r166, %r167, %r183, %r184;
	// end inline asm
	mov.b32 	%f293, %r165;
	setp.gt.s32 	%p164, %r159, 29;
	setp.lt.f32 	%p165, %f292, %f293;
	selp.f32 	%f294, %f293, %f292, %p165;
	selp.f32 	%f295, %f292, %f294, %p164;
	mov.b32 	%r171, %f295;
	mov.b32 	%r172, 4;
	// begin inline asm
	shfl.sync.down.b32 %r170, %r171, %r172, %r183, %r184;
	// end inline asm
	mov.b32 	%f296, %r170;
	setp.gt.s32 	%p166, %r159, 27;
	setp.lt.f32 	%p167, %f295, %f296;
	selp.f32 	%f297, %f296, %f295, %p167;
	selp.f32 	%f298, %f295, %f297, %p166;
	mov.b32 	%r176, %f298;
	mov.b32 	%r177, 8;
	// begin inline asm
	shfl.sync.down.b32 %r175, %r176, %r177, %r183, %r184;
	// end inline asm
	mov.b32 	%f299, %r175;
	setp.gt.s32 	%p168, %r159, 23;
	setp.lt.f32 	%p169, %f298, %f299;
	selp.f32 	%f300, %f299, %f298, %p169;
	selp.f32 	%f301, %f298, %f300, %p168;
	mov.b32 	%r181, %f301;
	mov.b32 	%r182, 16;
	// begin inline asm
	shfl.sync.down.b32 %r180, %r181, %r182, %r183, %r184;
	// end inline asm
	mov.b32 	%f302, %r180;
	setp.gt.s32 	%p170, %r159, 15;
	setp.lt.f32 	%p171, %f301, %f302;
	selp.f32 	%f16, %f302, %f301, %p171;
	selp.f32 	%f336, %f301, %f16, %p170;
	setp.ne.s32 	%p172, %r159, 0;
	@%p172 bra 	$L__BB10_19;
	shr.u32 	%r185, %r5, 3;
	and.b32  	%r186, %r185, 124;
	mov.u32 	%r187, _ZZN3cub18CUB_300001_SM_10006detail6reduce18DeviceReduceKernelINS2_10policy_hubIfyN4cuda3__47maximumIfEEE10Policy1000EN6thrust24THRUST_300001_SM_1000_NS10device_ptrIKfEEyS8_fNS5_3std3__410__identityEEEvT0_PT3_T1_NS0_13GridEvenShareISM_EET2_T4_E12temp_storage;
	add.s32 	%r188, %r187, %r186;
	st.shared.f32 	[%r188+8], %f16;
$L__BB10_19:
	bar.sync 	0;
	setp.ne.s32 	%p173, %r5, 0;
	@%p173 bra 	$L__BB10_46;
	ld.shared.f32 	%f303, [_ZZN3cub18CUB_300001_SM_10006detail6reduce18DeviceReduceKernelINS2_10policy_hubIfyN4cuda3__47maximumIfEEE10Policy1000EN6thrust24THRUST_300001_SM_1000_NS10device_ptrIKfEEyS8_fNS5_3std3__410__identityEEEvT0_PT3_T1_NS0_13GridEvenShareISM_EET2_T4_E12temp_storage+12];
	setp.lt.f32 	%p174, %f336, %f303;
	selp.f32 	%f304, %f303, %f336, %p174;
	ld.shared.f32 	%f305, [_ZZN3cub18CUB_300001_SM_10006detail6reduce18DeviceReduceKernelINS2_10policy_hubIfyN4cuda3__47maximumIfEEE10Policy1000EN6thrust24THRUST_300001_SM_1000_NS10device_ptrIKfEEyS8_fNS5_3std3__410__identityEEEvT0_PT3_T1_NS0_13GridEvenShareISM_EET2_T4_E12temp_storage+16];
	setp.lt.f32 	%p175, %f304, %f305;
	selp.f32 	%f306, %f305, %f304, %p175;
	ld.shared.f32 	%f307, [_ZZN3cub18CUB_300001_SM_10006detail6reduce18DeviceReduceKernelINS2_10policy_hubIfyN4cuda3__47maximumIfEEE10Policy1000EN6thrust24THRUST_300001_SM_1000_NS10device_ptrIKfEEyS8_fNS5_3std3__410__identityEEEvT0_PT3_T1_NS0_13GridEvenShareISM_EET2_T4_E12temp_storage+20];
	setp.lt.f32 	%p176, %f306, %f307;
	selp.f32 	%f308, %f307, %f306, %p176;
	ld.shared.f32 	%f309, [_ZZN3cub18CUB_300001_SM_10006detail6reduce18DeviceReduceKernelINS2_10policy_hubIfyN4cuda3__47maximumIfEEE10Policy1000EN6thrust24THRUST_300001_SM_1000_NS10device_ptrIKfEEyS8_fNS5_3std3__410__identityEEEvT0_PT3_T1_NS0_13GridEvenShareISM_EET2_T4_E12temp_storage+24];
	setp.lt.f32 	%p177, %f308, %f309;
	selp.f32 	%f310, %f309, %f308, %p177;
	ld.shared.f32 	%f311, [_ZZN3cub18CUB_300001_SM_10006detail6reduce18DeviceReduceKernelINS2_10policy_hubIfyN4cuda3__47maximumIfEEE10Policy1000EN6thrust24THRUST_300001_SM_1000_NS10device_ptrIKfEEyS8_fNS5_3std3__410__identityEEEvT0_PT3_T1_NS0_13GridEvenShareISM_EET2_T4_E12temp_storage+28];
	setp.lt.f32 	%p178, %f310, %f311;
	selp.f32 	%f312, %f311, %f310, %p178;
	ld.shared.f32 	%f313, [_ZZN3cub18CUB_300001_SM_10006detail6reduce18DeviceReduceKernelINS2_10policy_hubIfyN4cuda3__47maximumIfEEE10Policy1000EN6thrust24THRUST_300001_SM_1000_NS10device_ptrIKfEEyS8_fNS5_3std3__410__identityEEEvT0_PT3_T1_NS0_13GridEvenShareISM_EET2_T4_E12temp_storage+32];
	setp.lt.f32 	%p179, %f312, %f313;
	selp.f32 	%f314, %f313, %f312, %p179;
	ld.shared.f32 	%f315, [_ZZN3cub18CUB_300001_SM_10006detail6reduce18DeviceReduceKernelINS2_10policy_hubIfyN4cuda3__47maximumIfEEE10Policy1000EN6thrust24THRUST_300001_SM_1000_NS10device_ptrIKfEEyS8_fNS5_3std3__410__identityEEEvT0_PT3_T1_NS0_13GridEvenShareISM_EET2_T4_E12temp_storage+36];
	setp.lt.f32 	%p180, %f314, %f315;
	selp.f32 	%f336, %f315, %f314, %p180;
	bra.uni 	$L__BB10_46;
$L__BB10_21:
	// begin inline asm
	mov.u32 %r121, %laneid;
	// end inline asm
	and.b32  	%r147, %r5, 992;
	add.s32 	%r148, %r147, 32;
	setp.gt.s32 	%p135, %r148, %r4;
	not.b32 	%r149, %r147;
	add.s32 	%r150, %r4, %r149;
	selp.b32 	%r145, %r150, 31, %p135;
	mov.b32 	%r123, %f325;
	mov.b32 	%r124, 1;
	mov.b32 	%r146, -1;
	// begin inline asm
	shfl.sync.down.b32 %r122, %r123, %r124, %r145, %r146;
	// end inline asm
	mov.b32 	%f243, %r122;
	setp.lt.s32 	%p136, %r121, %r145;
	setp.lt.f32 	%p137, %f325, %f243;
	selp.f32 	%f244, %f243, %f325, %p137;
	selp.f32 	%f245, %f244, %f325, %p136;
	mov.b32 	%r128, %f245;
	mov.b32 	%r129, 2;
	// begin inline asm
	shfl.sync.down.b32 %r127, %r128, %r129, %r145, %r146;
	// end inline asm
	mov.b32 	%f246, %r127;
	add.s32 	%r151, %r121, 2;
	setp.gt.s32 	%p138, %r151, %r145;
	setp.lt.f32 	%p139, %f245, %f246;
	selp.f32 	%f247, %f246, %f245, %p139;
	selp.f32 	%f248, %f245, %f247, %p138;
	mov.b32 	%r133, %f248;
	mov.b32 	%r134, 4;
	// begin inline asm
	shfl.sync.down.b32 %r132, %r133, %r134, %r145, %r146;
	// end inline asm
	mov.b32 	%f249, %r132;
	add.s32 	%r152, %r121, 4;
	setp.gt.s32 	%p140, %r152, %r145;
	setp.lt.f32 	%p141, %f248, %f249;
	selp.f32 	%f250, %f249, %f248, %p141;
	selp.f32 	%f251, %f248, %f250, %p140;
	mov.b32 	%r138, %f251;
	mov.b32 	%r139, 8;
	// begin inline asm
	shfl.sync.down.b32 %r137, %r138, %r139, %r145, %r146;
	// end inline asm
	mov.b32 	%f252, %r137;
	add.s32 	%r153, %r121, 8;
	setp.gt.s32 	%p142, %r153, %r145;
	setp.lt.f32 	%p143, %f251, %f252;
	selp.f32 	%f253, %f252, %f251, %p143;
	selp.f32 	%f254, %f251, %f253, %p142;
	mov.b32 	%r143, %f254;
	mov.b32 	%r144, 16;
	// begin inline asm
	shfl.sync.down.b32 %r142, %r143, %r144, %r145, %r146;
	// end inline asm
	mov.b32 	%f255, %r142;
	add.s32 	%r154, %r121, 16;
	setp.gt.s32 	%p144, %r154, %r145;
	setp.lt.f32 	%p145, %f254, %f255;
	selp.f32 	%f256, %f255, %f254, %p145;
	selp.f32 	%f336, %f254, %f256, %p144;
	setp.ne.s32 	%p146, %r121, 0;
	@%p146 bra 	$L__BB10_23;
	shr.u32 	%r155, %r5, 3;
	and.b32  	%r156, %r155, 124;
	mov.u32 	%r157, _ZZN3cub18CUB_300001_SM_10006detail6reduce18DeviceReduceKernelINS2_10policy_hubIfyN4cuda3__47maximumIfEEE10Policy1000EN6thrust24THRUST_300001_SM_1000_NS10device_ptrIKfEEyS8_fNS5_3std3__410__identityEEEvT0_PT3_T1_NS0_13GridEvenShareISM_EET2_T4_E12temp_storage;
	add.s32 	%r158, %r157, %r156;
	st.shared.f32 	[%r158+8], %f336;
$L__BB10_23:
	bar.sync 	0;
	setp.ne.s32 	%p147, %r5, 0;
	@%p147 bra 	$L__BB10_46;
	setp.gt.s32 	%p148, %r4, 32;
	ld.shared.f32 	%f257, [_ZZN3cub18CUB_300001_SM_10006detail6reduce18DeviceReduceKernelINS2_10policy_hubIfyN4cuda3__47maximumIfEEE10Policy1000EN6thrust24THRUST_300001_SM_1000_NS10device_ptrIKfEEyS8_fNS5_3std3__410__identityEEEvT0_PT3_T1_NS0_13GridEvenShareISM_EET2_T4_E12temp_storage+12];
	setp.lt.f32 	%p149, %f336, %f257;
	selp.f32 	%f259, %f257, %f336, %p149;
	selp.f32 	%f260, %f259, %f336, %p148;
	setp.gt.s32 	%p150, %r4, 64;
	ld.shared.f32 	%f262, [_ZZN3cub18CUB_300001_SM_10006detail6reduce18DeviceReduceKernelINS2_10policy_hubIfyN4cuda3__47maximumIfEEE10Policy1000EN6thrust24THRUST_300001_SM_1000_NS10device_ptrIKfEEyS8_fNS5_3std3__410__identityEEEvT0_PT3_T1_NS0_13GridEvenShareISM_EET2_T4_E12temp_storage+16];
	setp.lt.f32 	%p151, %f260, %f262;
	selp.f32 	%f264, %f262, %f260, %p151;
	selp.f32 	%f265, %f264, %f260, %p150;
	setp.gt.s32 	%p152, %r4, 96;
	ld.shared.f32 	%f267, [_ZZN3cub18CUB_300001_SM_10006detail6reduce18DeviceReduceKernelINS2_10policy_hubIfyN4cuda3__47maximumIfEEE10Policy1000EN6thrust24THRUST_300001_SM_1000_NS10device_ptrIKfEEyS8_fNS5_3std3__410__identityEEEvT0_PT3_T1_NS0_13GridEvenShareISM_EET2_T4_E12temp_storage+20];
	setp.lt.f32 	%p153, %f265, %f267;
	selp.f32 	%f269, %f267, %f265, %p153;
	selp.f32 	%f270, %f269, %f265, %p152;
	setp.gt.s32 	%p154, %r4, 128;
	ld.shared.f32 	%f272, [_ZZN3cub18CUB_300001_SM_10006detail6reduce18DeviceReduceKernelINS2_10policy_hubIfyN4cuda3__47maximumIfEEE10Policy1000EN6thrust24THRUST_300001_SM_1000_NS10device_ptrIKfEEyS8_fNS5_3std3__410__identityEEEvT0_PT3_T1_NS0_13GridEvenShareISM_EET2_T4_E12temp_storage+24];
	setp.lt.f32 	%p155, %f270, %f272;
	selp.f32 	%f274, %f272, %f270, %p155;
	selp.f32 	%f275, %f274, %f270, %p154;
	setp.gt.s32 	%p156, %r4, 160;
	ld.shared.f32 	%f277, [_ZZN3cub18CUB_300001_SM_10006detail6reduce18DeviceReduceKernelINS2_10policy_hubIfyN4cuda3__47maximumIfEEE10Policy1000EN6thrust24THRUST_300001_SM_1000_NS10device_ptrIKfEEyS8_fNS5_3std3__410__identityEEEvT0_PT3_T1_NS0_13GridEvenShareISM_EET2_T4_E12temp_storage+28];
	setp.lt.f32 	%p157, %f275, %f277;
	selp.f32 	%f279, %f277, %f275, %p157;
	selp.f32 	%f280, %f279, %f275, %p156;
	setp.gt.s32 	%p158, %r4, 192;
	ld.shared.f32 	%f282, [_ZZN3cub18CUB_300001_SM_10006detail6reduce18DeviceReduceKernelINS2_10policy_hubIfyN4cuda3__47maximumIfEEE10Policy1000EN6thrust24THRUST_300001_SM_1000_NS10device_ptrIKfEEyS8_fNS5_3std3__410__identityEEEvT0_PT3_T1_NS0_13GridEvenShareISM_EET2_T4_E12temp_storage+32];
	setp.lt.f32 	%p159, %f280, %f282;
	selp.f32 	%f284, %f282, %f280, %p159;
	selp.f32 	%f285, %f284, %f280, %p158;
	setp.gt.s32 	%p160, %r4, 224;
	ld.shared.f32 	%f287, [_ZZN3cub18CUB_300001_SM_10006detail6reduce18DeviceReduceKernelINS2_10policy_hubIfyN4cuda3__47maximumIfEEE10Policy1000EN6thrust24THRUST_300001_SM_1000_NS10device_ptrIKfEEyS8_fNS5_3std3__410__identityEEEvT0_PT3_T1_NS0_13GridEvenShareISM_EET2_T4_E12temp_storage+36];
	setp.lt.f32 	%p161, %f285, %f287;
	selp.f32 	%f289, %f287, %f285, %p161;
	selp.f32 	%f336, %f289, %f285, %p160;
	bra.uni 	$L__BB10_46;
$L__BB10_25:
	cvt.u32.u64 	%r52, %rd4;
	mov.u32 	%r27, %tid.x;
	add.s32 	%r53, %r27, %r52;
	mul.wide.u32 	%rd26, %r53, 4;
	add.s64 	%rd27, %rd2, %rd26;
	ld.global.f32 	%f41, [%rd27];
	ld.global.f32 	%f42, [%rd27+1024];
	ld.global.f32 	%f43, [%rd27+2048];
	ld.global.f32 	%f44, [%rd27+3072];
	ld.global.f32 	%f45, [%rd27+4096];
	ld.global.f32 	%f46, [%rd27+5120];
	ld.global.f32 	%f47, [%rd27+6144];
	ld.global.f32 	%f48, [%rd27+7168];
	ld.global.f32 	%f49, [%rd27+8192];
	ld.global.f32 	%f50, [%rd27+9216];
	ld.global.f32 	%f51, [%rd27+10240];
	ld.global.f32 	%f52, [%rd27+11264];
	ld.global.f32 	%f53, [%rd27+12288];
	ld.global.f32 	%f54, [%rd27+13312];
	ld.global.f32 	%f55, [%rd27+14336];
	ld.global.f32 	%f56, [%rd27+15360];
	setp.lt.f32 	%p2, %f41, %f42;
	selp.f32 	%f57, %f42, %f41, %p2;
	setp.lt.f32 	%p3, %f43, %f44;
	selp.f32 	%f58, %f44, %f43, %p3;
	setp.lt.f32 	%p4, %f45, %f46;
	selp.f32 	%f59, %f46, %f45, %p4;
	setp.lt.f32 	%p5, %f47, %f48;
	selp.f32 	%f60, %f48, %f47, %p5;
	setp.lt.f32 	%p6, %f49, %f50;
	selp.f32 	%f61, %f50, %f49, %p6;
	setp.lt.f32 	%p7, %f51, %f52;
	selp.f32 	%f62, %f52, %f51, %p7;
	setp.lt.f32 	%p8, %f53, %f54;
	selp.f32 	%f63, %f54, %f53, %p8;
	setp.lt.f32 	%p9, %f55, %f56;
	selp.f32 	%f64, %f56, %f55, %p9;
	setp.lt.f32 	%p10, %f57, %f58;
	selp.f32 	%f65, %f58, %f57, %p10;
	setp.lt.f32 	%p11, %f59, %f60;
	selp.f32 	%f66, %f60, %f59, %p11;
	setp.lt.f32 	%p12, %f61, %f62;
	selp.f32 	%f67, %f62, %f61, %p12;
	setp.lt.f32 	%p13, %f63, %f64;
	selp.f32 	%f68, %f64, %f63, %p13;
	setp.lt.f32 	%p14, %f65, %f66;
	selp.f32 	%f69, %f66, %f65, %p14;
	setp.lt.f32 	%p15, %f67, %f68;
	selp.f32 	%f70, %f68, %f67, %p15;
	setp.lt.f32 	%p16, %f69, %f70;
	selp.f32 	%f335, %f70, %f69, %p16;
	setp.lt.u64 	%p17, %rd5, %rd3;
	@%p17 bra 	$L__BB10_42;
	cvt.u32.u64 	%r55, %rd3;
	cvt.u64.u32 	%rd28, %r27;
	add.s64 	%rd74, %rd4, %rd3;
	cvt.u32.u64 	%r28, %rd1;
	not.b32 	%r57, %r27;
	add.s32 	%r58, %r57, %r28;
	sub.s32 	%r59, %r58, %r55;
	sub.s32 	%r198, %r59, %r52;
	add.s64 	%rd29, %rd74, %rd28;
	shl.b64 	%rd30, %rd29, 2;
	add.s64 	%rd31, %rd30, %rd2;
	add.s64 	%rd73, %rd31, 8192;
	mov.b32 	%r199, 0;
	shl.b32 	%r60, %r1, 12;
	mov.u64 	%rd75, %rd4;
$L__BB10_27:
	cvt.s64.s32 	%rd15, %r60;
	add.s64 	%rd75, %rd75, %rd15;
	add.s64 	%rd32, %rd1, -4096;
	setp.gt.u64 	%p18, %rd75, %rd32;
	@%p18 bra 	$L__BB10_29;
	shl.b32 	%r61, %r1, 12;
	cvt.s64.s32 	%rd33, %r61;
	cvt.u64.u32 	%rd34, %r27;
	add.s64 	%rd35, %rd75, %rd34;
	shl.b64 	%rd36, %rd35, 2;
	add.s64 	%rd37, %rd2, %rd36;
	ld.global.f32 	%f71, [%rd37];
	ld.global.f32 	%f72, [%rd37+1024];
	ld.global.f32 	%f73, [%rd37+2048];
	ld.global.f32 	%f74, [%rd37+3072];
	ld.global.f32 	%f75, [%rd37+4096];
	ld.global.f32 	%f76, [%rd37+5120];
	ld.global.f32 	%f77, [%rd37+6144];
	ld.global.f32 	%f78, [%rd37+7168];
	ld.global.f32 	%f79, [%rd37+8192];
	ld.global.f32 	%f80, [%rd37+9216];
	ld.global.f32 	%f81, [%rd37+10240];
	ld.global.f32 	%f82, [%rd37+11264];
	ld.global.f32 	%f83, [%rd37+12288];
	ld.global.f32 	%f84, [%rd37+13312];
	ld.global.f32 	%f85, [%rd37+14336];
	ld.global.f32 	%f86, [%rd37+15360];
	setp.lt.f32 	%p19, %f335, %f71;
	selp.f32 	%f87, %f71, %f335, %p19;
	setp.lt.f32 	%p20, %f72, %f73;
	selp.f32 	%f88, %f73, %f72, %p20;
	setp.lt.f32 	%p21, %f74, %f75;
	selp.f32 	%f89, %f75, %f74, %p21;
	setp.lt.f32 	%p22, %f76, %f77;
	selp.f32 	%f90, %f77, %f76, %p22;
	setp.lt.f32 	%p23, %f78, %f79;
	selp.f32 	%f91, %f79, %f78, %p23;
	setp.lt.f32 	%p24, %f80, %f81;
	selp.f32 	%f92, %f81, %f80, %p24;
	setp.lt.f32 	%p25, %f82, %f83;
	selp.f32 	%f93, %f83, %f82, %p25;
	setp.lt.f32 	%p26, %f84, %f85;
	selp.f32 	%f94, %f85, %f84, %p26;
	setp.lt.f32 	%p27, %f87, %f88;
	selp.f32 	%f95, %f88, %f87, %p27;
	setp.lt.f32 	%p28, %f89, %f90;
	selp.f32 	%f96, %f90, %f89, %p28;
	setp.lt.f32 	%p29, %f91, %f92;
	selp.f32 	%f97, %f92, %f91, %p29;
	setp.lt.f32 	%p30, %f93, %f94;
	selp.f32 	%f98, %f94, %f93, %p30;
	setp.lt.f32 	%p31, %f95, %f96;
	selp.f32 	%f99, %f96, %f95, %p31;
	setp.lt.f32 	%p32, %f97, %f98;
	selp.f32 	%f100, %f98, %f97, %p32;
	setp.lt.f32 	%p33, %f99, %f100;
	selp.f32 	%f101, %f100, %f99, %p33;
	setp.lt.f32 	%p34, %f101, %f86;
	selp.f32 	%f335, %f86, %f101, %p34;
	sub.s64 	%rd38, %rd1, %rd75;
	setp.lt.u64 	%p35, %rd38, %rd33;
	add.s32 	%r199, %r199, 1;
	add.s64 	%rd74, %rd74, %rd33;
	sub.s32 	%r198, %r198, %r61;
	mul.wide.s32 	%rd39, %r61, 4;
	add.s64 	%rd73, %rd73, %rd39;
	@%p35 bra 	$L__BB10_42;
	bra.uni 	$L__BB10_27;
$L__BB10_29:
	setp.le.u64 	%p36, %rd1, %rd75;
	cvt.u32.u64 	%r62, %rd75;
	cvt.u32.u64 	%r63, %rd1;
	sub.s32 	%r64, %r63, %r62;
	setp.ge.s32 	%p37, %r27, %r64;
	or.pred  	%p38, %p36, %p37;
	@%p38 bra 	$L__BB10_42;
	cvt.u32.u64 	%r66, %rd15;
	cvt.u32.u64 	%r67, %rd4;
	not.b32 	%r68, %r27;
	add.s32 	%r69, %r68, %r28;
	add.s32 	%r70, %r66, %r67;
	sub.s32 	%r71, %r69, %r70;
	mul.lo.s32 	%r72, %r1, %r199;
	shl.b32 	%r73, %r72, 12;
	sub.s32 	%r74, %r71, %r73;
	shr.u32 	%r75, %r74, 8;
	add.s32 	%r34, %r75, 1;
	and.b32  	%r35, %r34, 15;
	setp.lt.u32 	%p39, %r74, 3840;
	mov.u32 	%r202, %r27;
	@%p39 bra 	$L__BB10_33;
	shr.u32 	%r76, %r198, 8;
	add.s32 	%r77, %r76, 1;
	and.b32  	%r78, %r77, 33554416;
	neg.s32 	%r200, %r78;
	mov.u32 	%r202, %r27;
$L__BB10_32:
	.pragma "nounroll";
	ld.global.f32 	%f103, [%rd73+-8192];
	setp.lt.f32 	%p40, %f335, %f103;
	selp.f32 	%f104, %f103, %f335, %p40;
	ld.global.f32 	%f105, [%rd73+-7168];
	setp.lt.f32 	%p41, %f104, %f105;
	selp.f32 	%f106, %f105, %f104, %p41;
	ld.global.f32 	%f107, [%rd73+-6144];
	setp.lt.f32 	%p42, %f106, %f107;
	selp.f32 	%f108, %f107, %f106, %p42;
	ld.global.f32 	%f109, [%rd73+-5120];
	setp.lt.f32 	%p43, %f108, %f109;
	selp.f32 	%f110, %f109, %f108, %p43;
	ld.global.f32 	%f111, [%rd73+-4096];
	setp.lt.f32 	%p44, %f110, %f111;
	selp.f32 	%f112, %f111, %f110, %p44;
	ld.global.f32 	%f113, [%rd73+-3072];
	setp.lt.f32 	%p45, %f112, %f113;
	selp.f32 	%f114, %f113, %f112, %p45;
	ld.global.f32 	%f115, [%rd73+-2048];
	setp.lt.f32 	%p46, %f114, %f115;
	selp.f32 	%f116, %f115, %f114, %p46;
	ld.global.f32 	%f117, [%rd73+-1024];
	setp.lt.f32 	%p47, %f116, %f117;
	selp.f32 	%f118, %f117, %f116, %p47;
	ld.global.f32 	%f119, [%rd73];
	setp.lt.f32 	%p48, %f118, %f119;
	selp.f32 	%f120, %f119, %f118, %p48;
	ld.global.f32 	%f121, [%rd73+1024];
	setp.lt.f32 	%p49, %f120, %f121;
	selp.f32 	%f122, %f121, %f120, %p49;
	ld.global.f32 	%f123, [%rd73+2048];
	setp.lt.f32 	%p50, %f122, %f123;
	selp.f32 	%f124, %f123, %f122, %p50;
	ld.global.f32 	%f125, [%rd73+3072];
	setp.lt.f32 	%p51, %f124, %f125;
	selp.f32 	%f126, %f125, %f124, %p51;
	ld.global.f32 	%f127, [%rd73+4096];
	setp.lt.f32 	%p52, %f126, %f127;
	selp.f32 	%f128, %f127, %f126, %p52;
	ld.global.f32 	%f129, [%rd73+5120];
	setp.lt.f32 	%p53, %f128, %f129;
	selp.f32 	%f130, %f129, %f128, %p53;
	ld.global.f32 	%f131, [%rd73+6144];
	setp.lt.f32 	%p54, %f130, %f131;
	selp.f32 	%f132, %f131, %f130, %p54;
	ld.global.f32 	%f133, [%rd73+7168];
	setp.lt.f32 	%p55, %f132, %f133;
	selp.f32 	%f335, %f133, %f132, %p55;
	add.s32 	%r202, %r202, 4096;
	add.s32 	%r200, %r200, 16;
	add.s64 	%rd73, %rd73, 16384;
	setp.ne.s32 	%p56, %r200, 0;
	@%p56 bra 	$L__BB10_32;
$L__BB10_33:
	setp.eq.s32 	%p57, %r35, 0;
	@%p57 bra 	$L__BB10_42;
	and.b32  	%r42, %r34, 7;
	setp.lt.u32 	%p58, %r35, 8;
	@%p58 bra 	$L__BB10_36;
	cvt.u64.u32 	%rd40, %r202;
	add.s64 	%rd41, %rd75, %rd40;
	shl.b64 	%rd42, %rd41, 2;
	add.s64 	%rd43, %rd2, %rd42;
	ld.global.f32 	%f135, [%rd43];
	setp.lt.f32 	%p59, %f335, %f135;
	selp.f32 	%f136, %f135, %f335, %p59;
	ld.global.f32 	%f137, [%rd43+1024];
	setp.lt.f32 	%p60, %f136, %f137;
	selp.f32 	%f138, %f137, %f136, %p60;
	ld.global.f32 	%f139, [%rd43+2048];
	setp.lt.f32 	%p61, %f138, %f139;
	selp.f32 	%f140, %f139, %f138, %p61;
	ld.global.f32 	%f141, [%rd43+3072];
	setp.lt.f32 	%p62, %f140, %f141;
	selp.f32 	%f142, %f141, %f140, %p62;
	ld.global.f32 	%f143, [%rd43+4096];
	setp.lt.f32 	%p63, %f142, %f143;
	selp.f32 	%f144, %f143, %f142, %p63;
	ld.global.f32 	%f145, [%rd43+5120];
	setp.lt.f32 	%p64, %f144, %f145;
	selp.f32 	%f146, %f145, %f144, %p64;
	ld.global.f32 	%f147, [%rd43+6144];
	setp.lt.f32 	%p65, %f146, %f147;
	selp.f32 	%f148, %f147, %f146, %p65;
	ld.global.f32 	%f149, [%rd43+7168];
	setp.lt.f32 	%p66, %f148, %f149;
	selp.f32 	%f335, %f149, %f148, %p66;
	add.s32 	%r202, %r202, 2048;
$L__BB10_36:
	setp.eq.s32 	%p67, %r42, 0;
	@%p67 bra 	$L__BB10_42;
	setp.lt.u32 	%p68, %r42, 4;
	@%p68 bra 	$L__BB10_39;
	cvt.u64.u32 	%rd44, %r202;
	add.s64 	%rd45, %rd75, %rd44;
	shl.b64 	%rd46, %rd45, 2;
	add.s64 	%rd47, %rd2, %rd46;
	ld.global.f32 	%f151, [%rd47];
	setp.lt.f32 	%p69, %f335, %f151;
	selp.f32 	%f152, %f151, %f335, %p69;
	ld.global.f32 	%f153, [%rd47+1024];
	setp.lt.f32 	%p70, %f152, %f153;
	selp.f32 	%f154, %f153, %f152, %p70;
	ld.global.f32 	%f155, [%rd47+2048];
	setp.lt.f32 	%p71, %f154, %f155;
	selp.f32 	%f156, %f155, %f154, %p71;
	ld.global.f32 	%f157, [%rd47+3072];
	setp.lt.f32 	%p72, %f156, %f157;
	selp.f32 	%f335, %f157, %f156, %p72;
	add.s32 	%r202, %r202, 1024;
$L__BB10_39:
	and.b32  	%r79, %r34, 3;
	setp.eq.s32 	%p73, %r79, 0;
	@%p73 bra 	$L__BB10_42;
	cvt.u64.u32 	%rd48, %r202;
	add.s64 	%rd49, %rd48, %rd74;
	shl.b64 	%rd50, %rd49, 2;
	add.s64 	%rd77, %rd2, %rd50;
	cvt.u16.u32 	%rs1, %r198;
	shr.u16 	%rs2, %rs1, 8;
	add.s16 	%rs3, %rs2, 1;
	cvt.u32.u16 	%r80, %rs3;
	and.b32  	%r81, %r80, 3;
	neg.s32 	%r205, %r81;
$L__BB10_41:
	.pragma "nounroll";
	ld.global.f32 	%f158, [%rd77];
	setp.lt.f32 	%p74, %f335, %f158;
	selp.f32 	%f335, %f158, %f335, %p74;
	add.s64 	%rd77, %rd77, 1024;
	add.s32 	%r205, %r205, 1;
	setp.ne.s32 	%p75, %r205, 0;
	@%p75 bra 	$L__BB10_41;
$L__BB10_42:
	// begin inline asm
	mov.u32 %r82, %laneid;
	// end inline asm
	mov.b32 	%r84, %f335;
	mov.b32 	%r85, 1;
	mov.b32 	%r106, 31;
	mov.b32 	%r107, -1;
	// begin inline asm
	shfl.sync.down.b32 %r83, %r84, %r85, %r106, %r107;
	// end inline asm
	mov.b32 	%f159, %r83;
	setp.gt.s32 	%p76, %r82, 30;
	setp.lt.f32 	%p77, %f335, %f159;
	selp.f32 	%f160, %f159, %f335, %p77;
	selp.f32 	%f161, %f335, %f160, %p76;
	mov.b32 	%r89, %f161;
	mov.b32 	%r90, 2;
	// begin inline asm
	shfl.sync.down.b32 %r88, %r89, %r90, %r106, %r107;
	// end inline asm
	mov.b32 	%f162, %r88;
	setp.gt.s32 	%p78, %r82, 29;
	setp.lt.f32 	%p79, %f161, %f162;
	selp.f32 	%f163, %f162, %f161, %p79;
	selp.f32 	%f164, %f161, %f163, %p78;
	mov.b32 	%r94, %f164;
	mov.b32 	%r95, 4;
	// begin inline asm
	shfl.sync.down.b32 %r93, %r94, %r95, %r106, %r107;
	// end inline asm
	mov.b32 	%f165, %r93;
	setp.gt.s32 	%p80, %r82, 27;
	setp.lt.f32 	%p81, %f164, %f165;
	selp.f32 	%f166, %f165, %f164, %p81;
	selp.f32 	%f167, %f164, %f166, %p80;
	mov.b32 	%r99, %f167;
	mov.b32 	%r100, 8;
	// begin inline asm
	shfl.sync.down.b32 %r98, %r99, %r100, %r106, %r107;
	// end inline asm
	mov.b32 	%f168, %r98;
	setp.gt.s32 	%p82, %r82, 23;
	setp.lt.f32 	%p83, %f167, %f168;
	selp.f32 	%f169, %f168, %f167, %p83;
	selp.f32 	%f170, %f167, %f169, %p82;
	mov.b32 	%r104, %f170;
	mov.b32 	%r105, 16;
	// begin inline asm
	shfl.sync.down.b32 %r103, %r104, %r105, %r106, %r107;
	// end inline asm
	mov.b32 	%f171, %r103;
	setp.gt.s32 	%p84, %r82, 15;
	setp.lt.f32 	%p85, %f170, %f171;
	selp.f32 	%f37, %f171, %f170, %p85;
	selp.f32 	%f336, %f170, %f37, %p84;
	setp.ne.s32 	%p86, %r82, 0;
	@%p86 bra 	$L__BB10_44;
	shr.u32 	%r108, %r27, 3;
	and.b32  	%r109, %r108, 124;
	mov.u32 	%r110, _ZZN3cub18CUB_300001_SM_10006detail6reduce18DeviceReduceKernelINS2_10policy_hubIfyN4cuda3__47maximumIfEEE10Policy1000EN6thrust24THRUST_300001_SM_1000_NS10device_ptrIKfEEyS8_fNS5_3std3__410__identityEEEvT0_PT3_T1_NS0_13GridEvenShareISM_EET2_T4_E12temp_storage;
	add.s32 	%r111, %r110, %r109;
	st.shared.f32 	[%r111+8], %f37;
$L__BB10_44:
	bar.sync 	0;
	setp.ne.s32 	%p87, %r27, 0;
	@%p87 bra 	$L__BB10_46;
	ld.shared.f32 	%f172, [_ZZN3cub18CUB_300001_SM_10006detail6reduce18DeviceReduceKernelINS2_10policy_hubIfyN4cuda3__47maximumIfEEE10Policy1000EN6thrust24THRUST_300001_SM_1000_NS10device_ptrIKfEEyS8_fNS5_3std3__410__identityEEEvT0_PT3_T1_NS0_13GridEvenShareISM_EET2_T4_E12temp_storage+12];
	setp.lt.f32 	%p88, %f336, %f172;
	selp.f32 	%f173, %f172, %f336, %p88;
	ld.shared.f32 	%f174, [_ZZN3cub18CUB_300001_SM_10006detail6reduce18DeviceReduceKernelINS2_10policy_hubIfyN4cuda3__47maximumIfEEE10Policy1000EN6thrust24THRUST_300001_SM_1000_NS10device_ptrIKfEEyS8_fNS5_3std3__410__identityEEEvT0_PT3_T1_NS0_13GridEvenShareISM_EET2_T4_E12temp_storage+16];
	setp.lt.f32 	%p89, %f173, %f174;
	selp.f32 	%f175, %f174, %f173, %p89;
	ld.shared.f32 	%f176, [_ZZN3cub18CUB_300001_SM_10006detail6reduce18DeviceReduceKernelINS2_10policy_hubIfyN4cuda3__47maximumIfEEE10Policy1000EN6thrust24THRUST_300001_SM_1000_NS10device_ptrIKfEEyS8_fNS5_3std3__410__identityEEEvT0_PT3_T1_NS0_13GridEvenShareISM_EET2_T4_E12temp_storage+20];
	setp.lt.f32 	%p90, %f175, %f176;
	selp.f32 	%f177, %f176, %f175, %p90;
	ld.shared.f32 	%f178, [_ZZN3cub18CUB_300001_SM_10006detail6reduce18DeviceReduceKernelINS2_10policy_hubIfyN4cuda3__47maximumIfEEE10Policy1000EN6thrust24THRUST_300001_SM_1000_NS10device_ptrIKfEEyS8_fNS5_3std3__410__identityEEEvT0_PT3_T1_NS0_13GridEvenShareISM_EET2_T4_E12temp_storage+24];
	setp.lt.f32 	%p91, %f177, %f178;
	selp.f32 	%f179, %f178, %f177, %p91;
	ld.shared.f32 	%f180, [_ZZN3cub18CUB_300001_SM_10006detail6reduce18DeviceReduceKernelINS2_10policy_hubIfyN4cuda3__47maximumIfEEE10Policy1000EN6thrust24THRUST_300001_SM_1000_NS10device_ptrIKfEEyS8_fNS5_3std3__410__identityEEEvT0_PT3_T1_NS0_13GridEvenShareISM_EET2_T4_E12temp_storage+28];
	setp.lt.f32 	%p92, %f179, %f180;
	selp.f32 	%f181, %f180, %f179, %p92;
	ld.shared.f32 	%f182, [_ZZN3cub18CUB_300001_SM_10006detail6reduce18DeviceReduceKernelINS2_10policy_hubIfyN4cuda3__47maximumIfEEE10Policy1000EN6thrust24THRUST_300001_SM_1000_NS10device_ptrIKfEEyS8_fNS5_3std3__410__identityEEEvT0_PT3_T1_NS0_13GridEvenShareISM_EET2_T4_E12temp_storage+32];
	setp.lt.f32 	%p93, %f181, %f182;
	selp.f32 	%f183, %f182, %f181, %p93;
	ld.shared.f32 	%f184, [_ZZN3cub18CUB_300001_SM_10006detail6reduce18DeviceReduceKernelINS2_10policy_hubIfyN4cuda3__47maximumIfEEE10Policy1000EN6thrust24THRUST_300001_SM_1000_NS10device_ptrIKfEEyS8_fNS5_3std3__410__identityEEEvT0_PT3_T1_NS0_13GridEvenShareISM_EET2_T4_E12temp_storage+36];
	setp.lt.f32 	%p94, %f183, %f184;
	selp.f32 	%f336, %f184, %f183, %p94;
$L__BB10_46:
	mov.u32 	%r189, %tid.x;
	setp.ne.s32 	%p181, %r189, 0;
	@%p181 bra 	$L__BB10_48;
	ld.param.u64 	%rd71, [_ZN3cub18CUB_300001_SM_10006detail6reduce18DeviceReduceKernelINS2_10policy_hubIfyN4cuda3__47maximumIfEEE10Policy1000EN6thrust24THRUST_300001_SM_1000_NS10device_ptrIKfEEyS8_fNS5_3std3__410__identityEEEvT0_PT3_T1_NS0_13GridEvenShareISM_EET2_T4__param_1];
	cvta.to.global.u64 	%rd68, %rd71;
	mul.wide.u32 	%rd69, %r2, 4;
	add.s64 	%rd70, %rd68, %rd69;
	st.global.f32 	[%rd70], %f336;
$L__BB10_48:
	ret;

}
	// .globl	_ZN3cub18CUB_300001_SM_10006detail6reduce28DeviceReduceSingleTileKernelINS2_10policy_hubIfyN4cuda3__47maximumIfEEE10Policy1000EPfSB_iS8_ffNS5_3std3__410__identityEEEvT0_T1_T2_T3_T4_T6_
.visible .entry _ZN3cub18CUB_300001_SM_10006detail6reduce28DeviceReduceSingleTileKernelINS2_10policy_hubIfyN4cuda3__47maximumIfEEE10Policy1000EPfSB_iS8_ffNS5_3std3__410__identityEEEvT0_T1_T2_T3_T4_T6_(
	.param .u64 .ptr .align 1 _ZN3cub18CUB_300001_SM_10006detail6reduce28DeviceReduceSingleTileKernelINS2_10policy_hubIfyN4cuda3__47maximumIfEEE10Policy1000EPfSB_iS8_ffNS5_3std3__410__identityEEEvT0_T1_T2_T3_T4_T6__param_0,
	.param .u64 .ptr .align 1 _ZN3cub18CUB_300001_SM_10006detail6reduce28DeviceReduceSingleTileKernelINS2_10policy_hubIfyN4cuda3__47maximumIfEEE10Policy1000EPfSB_iS8_ffNS5_3std3__410__identityEEEvT0_T1_T2_T3_T4_T6__param_1,
	.param .u32 _ZN3cub18CUB_300001_SM_10006detail6reduce28DeviceReduceSingleTileKernelINS2_10policy_hubIfyN4cuda3__47maximumIfEEE10Policy1000EPfSB_iS8_ffNS5_3std3__410__identityEEEvT0_T1_T2_T3_T4_T6__param_2,
	.param .align 1 .b8 _ZN3cub18CUB_300001_SM_10006detail6reduce28DeviceReduceSingleTileKernelINS2_10policy_hubIfyN4cuda3__47maximumIfEEE10Policy1000EPfSB_iS8_ffNS5_3std3__410__identityEEEvT0_T1_T2_T3_T4_T6__param_3[1],
	.param .f32 _ZN3cub18CUB_300001_SM_10006detail6reduce28DeviceReduceSingleTileKernelINS2_10policy_hubIfyN4cuda3__47maximumIfEEE10Policy1000EPfSB_iS8_ffNS5_3std3__410__identityEEEvT0_T1_T2_T3_T4_T6__param_4,
	.param .align 1 .b8 _ZN3cub18CUB_300001_SM_10006detail6reduce28DeviceReduceSingleTileKernelINS2_10policy_hubIfyN4cuda3__47maximumIfEEE10Policy1000EPfSB_iS8_ffNS5_3std3__410__identityEEEvT0_T1_T2_T3_T4_T6__param_5[1]
)
.maxntid 256
.minnctapersm 1
{
	.reg .pred 	%p<252>;
	.reg .b32 	%r<407>;
	.reg .b32 	%f<445>;
	.reg .b64 	%rd<125>;
	// demoted variable
	.shared .align 4 .b8 _ZZN3cub18CUB_300001_SM_10006detail6reduce28DeviceReduceSingleTileKernelINS2_10policy_hubIfyN4cuda3__47maximumIfEEE10Policy1000EPfSB_iS8_ffNS5_3std3__410__identityEEEvT0_T1_T2_T3_T4_T6_E12temp_storage[44];
	ld.param.u64 	%rd16, [_ZN3cub18CUB_300001_SM_10006detail6reduce28DeviceReduceSingleTileKernelINS2_10policy_hubIfyN4cuda3__47maximumIfEEE10Policy1000EPfSB_iS8_ffNS5_3std3__410__identityEEEvT0_T1_T2_T3_T4_T6__param_0];
	ld.param.u64 	%rd17, [_ZN3cub18CUB_300001_SM_10006detail6reduce28DeviceReduceSingleTileKernelINS2_10policy_hubIfyN4cuda3__47maximumIfEEE10Policy1000EPfSB_iS8_ffNS5_3std3__410__identityEEEvT0_T1_T2_T3_T4_T6__param_1];
	ld.param.u32 	%r67, [_ZN3cub18CUB_300001_SM_10006detail6reduce28DeviceReduceSingleTileKernelINS2_10policy_hubIfyN4cuda3__47maximumIfEEE10Policy1000EPfSB_iS8_ffNS5_3std3__410__identityEEEvT0_T1_T2_T3_T4_T6__param_2];
	ld.param.f32 	%f58, [_ZN3cub18CUB_300001_SM_10006detail6reduce28DeviceReduceSingleTileKernelINS2_10policy_hubIfyN4cuda3__47maximumIfEEE10Policy1000EPfSB_iS8_ffNS5_3std3__410__identityEEEvT0_T1_T2_T3_T4_T6__param_4];
	cvta.to.global.u64 	%rd1, %rd17;
	setp.ne.s32 	%p1, %r67, 0;
	@%p1 bra 	$L__BB11_3;
	mov.u32 	%r380, %tid.x;
	setp.ne.s32 	%p251, %r380, 0;
	@%p251 bra 	$L__BB11_74;
	st.global.f32 	[%rd1], %f58;
	bra.uni 	$L__BB11_74;
$L__BB11_3:
	and.b64  	%rd18, %rd16, 15;
	setp.ne.s64 	%p2, %rd18, 0;
	@%p2 bra 	$L__BB11_38;
	setp.gt.s32 	%p126, %r67, 4095;
	@%p126 bra 	$L__BB11_22;
	mov.u32 	%r1, %tid.x;
	setp.ge.s32 	%p191, %r1, %r67;
	mov.f32 	%f423, 0f00000000;
	mov.u32 	%r384, %r1;
	@%p191 bra 	$L__BB11_7;
	mul.wide.u32 	%rd113, %r1, 4;
	add.s64 	%rd112, %rd16, %rd113;
	// begin inline asm
	ld.global.nc.u32 %r300, [%rd112];
	// end inline asm
	mov.b32 	%f423, %r300;
	add.s32 	%r384, %r1, 256;
$L__BB11_7:
	setp.ge.s32 	%p192, %r384, %r67;
	@%p192 bra 	$L__BB11_13;
	not.b32 	%r301, %r384;
	add.s32 	%r4, %r67, %r301;
	and.b32  	%r302, %r4, 768;
	setp.eq.s32 	%p193, %r302, 768;
	@%p193 bra 	$L__BB11_11;
	mul.wide.u32 	%rd114, %r384, 4;
	add.s64 	%rd121, %rd16, %rd114;
	shr.u32 	%r303, %r4, 8;
	add.s32 	%r304, %r303, 1;
	and.b32  	%r305, %r304, 3;
	neg.s32 	%r382, %r305;
$L__BB11_10:
	.pragma "nounroll";
	// begin inline asm
	ld.global.nc.u32 %r306, [%rd121];
	// end inline asm
	mov.b32 	%f336, %r306;
	setp.lt.f32 	%p194, %f423, %f336;
	selp.f32 	%f423, %f336, %f423, %p194;
	add.s32 	%r384, %r384, 256;
	add.s64 	%rd121, %rd121, 1024;
	add.s32 	%r382, %r382, 1;
	setp.ne.s32 	%p195, %r382, 0;
	@%p195 bra 	$L__BB11_10;
$L__BB11_11:
	setp.lt.u32 	%p196, %r4, 768;
	@%p196 bra 	$L__BB11_13;
$L__BB11_12:
	mul.wide.s32 	%rd120, %r384, 4;
	add.s64 	%rd116, %rd16, %rd120;
	// begin inline asm
	ld.global.nc.u32 %r307, [%rd116];
	// end inline asm
	mov.b32 	%f337, %r307;
	setp.lt.f32 	%p197, %f423, %f337;
	selp.f32 	%f338, %f337, %f423, %p197;
	add.s64 	%rd117, %rd116, 1024;
	// begin inline asm
	ld.global.nc.u32 %r308, [%rd117];
	// end inline asm
	mov.b32 	%f339, %r308;
	setp.lt.f32 	%p198, %f338, %f339;
	selp.f32 	%f340, %f339, %f338, %p198;
	add.s64 	%rd118, %rd116, 2048;
	// begin inline asm
	ld.global.nc.u32 %r309, [%rd118];
	// end inline asm
	mov.b32 	%f341, %r309;
	setp.lt.f32 	%p199, %f340, %f341;
	selp.f32 	%f342, %f341, %f340, %p199;
	add.s64 	%rd119, %rd116, 3072;
	// begin inline asm
	ld.global.nc.u32 %r310, [%rd119];
	// end inline asm
	mov.b32 	%f343, %r310;
	setp.lt.f32 	%p200, %f342, %f343;
	selp.f32 	%f423, %f343, %f342, %p200;
	add.s32 	%r384, %r384, 1024;
	setp.lt.s32 	%p201, %r384, %r67;
	@%p201 bra 	$L__BB11_12;
$L__BB11_13:
	setp.lt.s32 	%p202, %r67, 256;
	@%p202 bra 	$L__BB11_18;
	// begin inline asm
	mov.u32 %r349, %laneid;
	// end inline asm
	mov.b32 	%r351, %f423;
	mov.b32 	%r352, 1;
	mov.b32 	%r373, 31;
	mov.b32 	%r374, -1;
	// begin inline asm
	shfl.sync.down.b32 %r350, %r351, %r352, %r373, %r374;
	// end inline asm
	mov.b32 	%f391, %r350;
	setp.gt.s32 	%p230, %r349, 30;
	setp.lt.f32 	%p231, %f423, %f391;
	selp.f32 	%f392, %f391, %f423, %p231;
	selp.f32 	%f393, %f423, %f392, %p230;
	mov.b32 	%r356, %f393;
	mov.b32 	%r357, 2;
	// begin inline asm
	shfl.sync.down.b32 %r355, %r356, %r357, %r373, %r374;
	// end inline asm
	mov.b32 	%f394, %r355;
	setp.gt.s32 	%p232, %r349, 29;
	setp.lt.f32 	%p233, %f393, %f394;
	selp.f32 	%f395, %f394, %f393, %p233;
	selp.f32 	%f396, %f393, %f395, %p232;
	mov.b32 	%r361, %f396;
	mov.b32 	%r362, 4;
	// begin inline asm
	shfl.sync.down.b32 %r360, %r361, %r362, %r373, %r374;
	// end inline asm
	mov.b32 	%f397, %r360;
	setp.gt.s32 	%p234, %r349, 27;
	setp.lt.f32 	%p235, %f396, %f397;
	selp.f32 	%f398, %f397, %f396, %p235;
	selp.f32 	%f399, %f396, %f398, %p234;
	mov.b32 	%r366, %f399;
	mov.b32 	%r367, 8;
	// begin inline asm
	shfl.sync.down.b32 %r365, %r366, %r367, %r373, %r374;
	// end inline asm
	mov.b32 	%f400, %r365;
	setp.gt.s32 	%p236, %r349, 23;
	setp.lt.f32 	%p237, %f399, %f400;
	selp.f32 	%f401, %f400, %f399, %p237;
	selp.f32 	%f402, %f399, %f401, %p236;
	mov.b32 	%r371, %f402;
	mov.b32 	%r372, 16;
	// begin inline asm
	shfl.sync.down.b32 %r370, %r371, %r372, %r373, %r374;
	// end inline asm
	mov.b32 	%f403, %r370;
	setp.gt.s32 	%p238, %r349, 15;
	setp.lt.f32 	%p239, %f402, %f403;
	selp.f32 	%f10, %f403, %f402, %p239;
	selp.f32 	%f444, %f402, %f10, %p238;
	setp.ne.s32 	%p240, %r349, 0;
	@%p240 bra 	$L__BB11_16;
	shr.u32 	%r375, %r1, 3;
	and.b32  	%r376, %r375, 124;
	mov.u32 	%r377, _ZZN3cub18CUB_300001_SM_10006detail6reduce28DeviceReduceSingleTileKernelINS2_10policy_hubIfyN4cuda3__47maximumIfEEE10Policy1000EPfSB_iS8_ffNS5_3std3__410__identityEEEvT0_T1_T2_T3_T4_T6_E12temp_storage;
	add.s32 	%r378, %r377, %r376;
	st.shared.f32 	[%r378+8], %f10;
$L__BB11_16:
	bar.sync 	0;
	setp.ne.s32 	%p241, %r1, 0;
	@%p241 bra 	$L__BB11_72;
	ld.shared.f32 	%f404, [_ZZN3cub18CUB_300001_SM_10006detail6reduce28DeviceReduceSingleTileKernelINS2_10policy_hubIfyN4cuda3__47maximumIfEEE10Policy1000EPfSB_iS8_ffNS5_3std3__410__identityEEEvT0_T1_T2_T3_T4_T6_E12temp_storage+12];
	setp.lt.f32 	%p242, %f444, %f404;
	selp.f32 	%f405, %f404, %f444, %p242;
	ld.shared.f32 	%f406, [_ZZN3cub18CUB_300001_SM_10006detail6reduce28DeviceReduceSingleTileKernelINS2_10policy_hubIfyN4cuda3__47maximumIfEEE10Policy1000EPfSB_iS8_ffNS5_3std3__410__identityEEEvT0_T1_T2_T3_T4_T6_E12temp_storage+16];
	setp.lt.f32 	%p243, %f405, %f406;
	selp.f32 	%f407, %f406, %f405, %p243;
	ld.shared.f32 	%f408, [_ZZN3cub18CUB_300001_SM_10006detail6reduce28DeviceReduceSingleTileKernelINS2_10policy_hubIfyN4cuda3__47maximumIfEEE10Policy1000EPfSB_iS8_ffNS5_3std3__410__identityEEEvT0_T1_T2_T3_T4_T6_E12temp_storage+20];
	setp.lt.f32 	%p244, %f407, %f408;
	selp.f32 	%f409, %f408, %f407, %p244;
	ld.shared.f32 	%f410, [_ZZN3cub18CUB_300001_SM_10006detail6reduce28DeviceReduceSingleTileKernelINS2_10policy_hubIfyN4cuda3__47maximumIfEEE10Policy1000EPfSB_iS8_ffNS5_3std3__410__identityEEEvT0_T1_T2_T3_T4_T6_E12temp_storage+24];
	setp.lt.f32 	%p245, %f409, %f410;
	selp.f32 	%f411, %f410, %f409, %p245;
	ld.shared.f32 	%f412, [_ZZN3cub18CUB_300001_SM_10006detail6reduce28DeviceReduceSingleTileKernelINS2_10policy_hubIfyN4cuda3__47maximumIfEEE10Policy1000EPfSB_iS8_ffNS5_3std3__410__identityEEEvT0_T1_T2_T3_T4_T6_E12temp_storage+28];
	setp.lt.f32 	%p246, %f411, %f412;
	selp.f32 	%f413, %f412, %f411, %p246;
	ld.shared.f32 	%f414, [_ZZN3cub18CUB_300001_SM_10006detail6reduce28DeviceReduceSingleTileKernelINS2_10policy_hubIfyN4cuda3__47maximumIfEEE10Policy1000EPfSB_iS8_ffNS5_3std3__410__identityEEEvT0_T1_T2_T3_T4_T6_E12temp_storage+32];
	setp.lt.f32 	%p247, %f413, %f414;
	selp.f32 	%f415, %f414, %f413, %p247;
	ld.shared.f32 	%f416, [_ZZN3cub18CUB_300001_SM_10006detail6reduce28DeviceReduceSingleTileKernelINS2_10policy_hubIfyN4cuda3__47maximumIfEEE10Policy1000EPfSB_iS8_ffNS5_3std3__410__identityEEEvT0_T1_T2_T3_T4_T6_E12temp_storage+36];
	setp.lt.f32 	%p248, %f415, %f416;
	selp.f32 	%f444, %f416, %f415, %p248;
	bra.uni 	$L__BB11_72;
$L__BB11_18:
	// begin inline asm
	mov.u32 %r311, %laneid;
	// end inline asm
	and.b32  	%r337, %r1, 992;
	add.s32 	%r338, %r337, 32;
	setp.gt.s32 	%p203, %r338, %r67;
	not.b32 	%r339, %r337;
	add.s32 	%r340, %r67, %r339;
	selp.b32 	%r335, %r340, 31, %p203;
	mov.b32 	%r313, %f423;
	mov.b32 	%r314, 1;
	mov.b32 	%r336, -1;
	// begin inline asm
	shfl.sync.down.b32 %r312, %r313, %r314, %r335, %r336;
	// end inline asm
	mov.b32 	%f344, %r312;
	setp.lt.s32 	%p204, %r311, %r335;
	setp.lt.f32 	%p205, %f423, %f344;
	selp.f32 	%f345, %f344, %f423, %p205;
	selp.f32 	%f346, %f345, %f423, %p204;
	mov.b32 	%r318, %f346;
	mov.b32 	%r319, 2;
	// begin inline asm
	shfl.sync.down.b32 %r317, %r318, %r319, %r335, %r336;
	// end inline asm
	mov.b32 	%f347, %r317;
	add.s32 	%r341, %r311, 2;
	setp.gt.s32 	%p206, %r341, %r335;
	setp.lt.f32 	%p207, %f346, %f347;
	selp.f32 	%f348, %f347, %f346, %p207;
	selp.f32 	%f349, %f346, %f348, %p206;
	mov.b32 	%r323, %f349;
	mov.b32 	%r324, 4;
	// begin inline asm
	shfl.sync.down.b32 %r322, %r323, %r324, %r335, %r336;
	// end inline asm
	mov.b32 	%f350, %r322;
	add.s32 	%r342, %r311, 4;
	setp.gt.s32 	%p208, %r342, %r335;
	setp.lt.f32 	%p209, %f349, %f350;
	selp.f32 	%f351, %f350, %f349, %p209;
	selp.f32 	%f352, %f349, %f351, %p208;
	mov.b32 	%r328, %f352;
	mov.b32 	%r329, 8;
	// begin inline asm
	shfl.sync.down.b32 %r327, %r328, %r329, %r335, %r336;
	// end inline asm
	mov.b32 	%f353, %r327;
	add.s32 	%r343, %r311, 8;
	setp.gt.s32 	%p210, %r343, %r335;
	setp.lt.f32 	%p211, %f352, %f353;
	selp.f32 	%f354, %f353, %f352, %p211;
	selp.f32 	%f355, %f352, %f354, %p210;
	mov.b32 	%r333, %f355;
	mov.b32 	%r334, 16;
	// begin inline asm
	shfl.sync.down.b32 %r332, %r333, %r334, %r335, %r336;
	// end inline asm
	mov.b32 	%f356, %r332;
	add.s32 	%r344, %r311, 16;
	setp.gt.s32 	%p212, %r344, %r335;
	setp.lt.f32 	%p213, %f355, %f356;
	selp.f32 	%f357, %f356, %f355, %p213;
	selp.f32 	%f444, %f355, %f357, %p212;
	setp.ne.s32 	%p214, %r311, 0;
	@%p214 bra 	$L__BB11_20;
	shr.u32 	%r345, %r1, 3;
	and.b32  	%r346, %r345, 124;
	mov.u32 	%r347, _ZZN3cub18CUB_300001_SM_10006detail6reduce28DeviceReduceSingleTileKernelINS2_10policy_hubIfyN4cuda3__47maximumIfEEE10Policy1000EPfSB_iS8_ffNS5_3std3__410__identityEEEvT0_T1_T2_T3_T4_T6_E12temp_storage;
	add.s32 	%r348, %r347, %r346;
	st.shared.f32 	[%r348+8], %f444;
$L__BB11_20:
	bar.sync 	0;
	setp.ne.s32 	%p215, %r1, 0;
	@%p215 bra 	$L__BB11_72;
	setp.gt.s32 	%p216, %r67, 32;
	ld.shared.f32 	%f358, [_ZZN3cub18CUB_300001_SM_10006detail6reduce28DeviceReduceSingleTileKernelINS2_10policy_hubIfyN4cuda3__47maximumIfEEE10Policy1000EPfSB_iS8_ffNS5_3std3__410__identityEEEvT0_T1_T2_T3_T4_T6_E12temp_storage+12];
	setp.lt.f32 	%p217, %f444, %f358;
	selp.f32 	%f360, %f358, %f444, %p217;
	selp.f32 	%f361, %f360, %f444, %p216;
	setp.gt.s32 	%p218, %r67, 64;
	ld.shared.f32 	%f363, [_ZZN3cub18CUB_300001_SM_10006detail6reduce28DeviceReduceSingleTileKernelINS2_10policy_hubIfyN4cuda3__47maximumIfEEE10Policy1000EPfSB_iS8_ffNS5_3std3__410__identityEEEvT0_T1_T2_T3_T4_T6_E12temp_storage+16];
	setp.lt.f32 	%p219, %f361, %f363;
	selp.f32 	%f365, %f363, %f361, %p219;
	selp.f32 	%f366, %f365, %f361, %p218;
	setp.gt.s32 	%p220, %r67, 96;
	ld.shared.f32 	%f368, [_ZZN3cub18CUB_300001_SM_10006detail6reduce28DeviceReduceSingleTileKernelINS2_10policy_hubIfyN4cuda3__47maximumIfEEE10Policy1000EPfSB_iS8_ffNS5_3std3__410__identityEEEvT0_T1_T2_T3_T4_T6_E12temp_storage+20];
	setp.lt.f32 	%p221, %f366, %f368;
	selp.f32 	%f370, %f368, %f366, %p221;
	selp.f32 	%f371, %f370, %f366, %p220;
	setp.gt.s32 	%p222, %r67, 128;
	ld.shared.f32 	%f373, [_ZZN3cub18CUB_300001_SM_10006detail6reduce28DeviceReduceSingleTileKernelINS2_10policy_hubIfyN4cuda3__47maximumIfEEE10Policy1000EPfSB_iS8_ffNS5_3std3__410__identityEEEvT0_T1_T2_T3_T4_T6_E12temp_storage+24];
	setp.lt.f32 	%p223, %f371, %f373;
	selp.f32 	%f375, %f373, %f371, %p223;
	selp.f32 	%f376, %f375, %f371, %p222;
	setp.gt.s32 	%p224, %r67, 160;
	ld.shared.f32 	%f378, [_ZZN3cub18CUB_300001_SM_10006detail6reduce28DeviceReduceSingleTileKernelINS2_10policy_hubIfyN4cuda3__47maximumIfEEE10Policy1000EPfSB_iS8_ffNS5_3std3__410__identityEEEvT0_T1_T2_T3_T4_T6_E12temp_storage+28];
	setp.lt.f32 	%p225, %f376, %f378;
	selp.f32 	%f380, %f378, %f376, %p225;
	selp.f32 	%f381, %f380, %f376, %p224;
	setp.gt.s32 	%p226, %r67, 192;
	ld.shared.f32 	%f383, [_ZZN3cub18CUB_300001_SM_10006detail6reduce28DeviceReduceSingleTileKernelINS2_10policy_hubIfyN4cuda3__47maximumIfEEE10Policy1000EPfSB_iS8_ffNS5_3std3__410__identityEEEvT0_T1_T2_T3_T4_T6_E12temp_storage+32];
	setp.lt.f32 	%p227, %f381, %f383;
	selp.f32 	%f385, %f383, %f381, %p227;
	selp.f32 	%f386, %f385, %f381, %p226;
	setp.gt.s32 	%p228, %r67, 224;
	ld.shared.f32 	%f388, [_ZZN3cub18CUB_300001_SM_10006detail6reduce28DeviceReduceSingleTileKernelINS2_10policy_hubIfyN4cuda3__47maximumIfEEE10Policy1000EPfSB_iS8_ffNS5_3std3__410__identityEEEvT0_T1_T2_T3_T4_T6_E12temp_storage+36];
	setp.lt.f32 	%p229, %f386, %f388;
	selp.f32 	%f390, %f388, %f386, %p229;
	selp.f32 	%f444, %f390, %f386, %p228;
	bra.uni 	$L__BB11_72;
$L__BB11_22:
	mov.u32 	%r13, %tid.x;
	shl.b32 	%r224, %r13, 2;
	mul.wide.u32 	%rd86, %r224, 4;
	add.s64 	%rd76, %rd16, %rd86;
	// begin inline asm
	ld.global.nc.v2.u64 {%rd74, %rd75}, [%rd76];
	// end inline asm
	mov.b64 	{%r225, %r226}, %rd75;
	mov.b64 	{%r227, %r228}, %rd74;
	mov.b32 	%f238, %r228;
	mov.b32 	%f239, %r227;
	mov.b32 	%f240, %r226;
	mov.b32 	%f241, %r225;
	add.s64 	%rd79, %rd76, 4096;
	// begin inline asm
	ld.global.nc.v2.u64 {%rd77, %rd78}, [%rd79];
	// end inline asm
	mov.b64 	{%r229, %r230}, %rd78;
	mov.b64 	{%r231, %r232}, %rd77;
	mov.b32 	%f242, %r232;
	mov.b32 	%f243, %r231;
	mov.b32 	%f244, %r230;
	mov.b32 	%f245, %r229;
	add.s64 	%rd82, %rd76, 8192;
	// begin inline asm
	ld.global.nc.v2.u64 {%rd80, %rd81}, [%rd82];
	// end inline asm
	mov.b64 	{%r233, %r234}, %rd81;
	mov.b64 	{%r235, %r236}, %rd80;
	mov.b32 	%f246, %r236;
	mov.b32 	%f247, %r235;
	mov.b32 	%f248, %r234;
	mov.b32 	%f249, %r233;
	add.s64 	%rd85, %rd76, 12288;
	// begin inline asm
	ld.global.nc.v2.u64 {%rd83, %rd84}, [%rd85];
	// end inline asm
	mov.b64 	{%r237, %r238}, %rd84;
	mov.b64 	{%r239, %r240}, %rd83;
	mov.b32 	%f250, %r240;
	mov.b32 	%f251, %r239;
	mov.b32 	%f252, %r238;
	mov.b32 	%f253, %r237;
	setp.lt.f32 	%p127, %f239, %f238;
	selp.f32 	%f254, %f238, %f239, %p127;
	setp.lt.f32 	%p128, %f241, %f240;
	selp.f32 	%f255, %f240, %f241, %p128;
	setp.lt.f32 	%p129, %f243, %f242;
	selp.f32 	%f256, %f242, %f243, %p129;
	setp.lt.f32 	%p130, %f245, %f244;
	selp.f32 	%f257, %f244, %f245, %p130;
	setp.lt.f32 	%p131, %f247, %f246;
	selp.f32 	%f258, %f246, %f247, %p131;
	setp.lt.f32 	%p132, %f249, %f248;
	selp.f32 	%f259, %f248, %f249, %p132;
	setp.lt.f32 	%p133, %f251, %f250;
	selp.f32 	%f260, %f250, %f251, %p133;
	setp.lt.f32 	%p134, %f253, %f252;
	selp.f32 	%f261, %f252, %f253, %p134;
	setp.lt.f32 	%p135, %f254, %f255;
	selp.f32 	%f262, %f255, %f254, %p135;
	setp.lt.f32 	%p136, %f256, %f257;
	selp.f32 	%f263, %f257, %f256, %p136;
	setp.lt.f32 	%p137, %f258, %f259;
	selp.f32 	%f264, %f259, %f258, %p137;
	setp.lt.f32 	%p138, %f260, %f261;
	selp.f32 	%f265, %f261, %f260, %p138;
	setp.lt.f32 	%p139, %f262, %f263;
	selp.f32 	%f266, %f263, %f262, %p139;
	setp.lt.f32 	%p140, %f264, %f265;
	selp.f32 	%f267, %f265, %f264, %p140;
	setp.lt.f32 	%p141, %f266, %f267;
	selp.f32 	%f430, %f267, %f266, %p141;
	setp.lt.u32 	%p142, %r67, 8192;
	mov.b32 	%r387, 4096;
	@%p142 bra 	$L__BB11_26;
	add.s32 	%r14, %r67, -4096;
	mov.b32 	%r387, 4096;
$L__BB11_24:
	mul.wide.s32 	%rd99, %r387, 4;
	add.s64 	%rd89, %rd76, %rd99;
	// begin inline asm
	ld.global.nc.v2.u64 {%rd87, %rd88}, [%rd89];
	// end inline asm
	mov.b64 	{%r242, %r243}, %rd88;
	mov.b64 	{%r244, %r245}, %rd87;
	mov.b32 	%f268, %r245;
	mov.b32 	%f269, %r244;
	mov.b32 	%f270, %r243;
	mov.b32 	%f271, %r242;
	add.s64 	%rd92, %rd89, 4096;
	// begin inline asm
	ld.global.nc.v2.u64 {%rd90, %rd91}, [%rd92];
	// end inline asm
	mov.b64 	{%r246, %r247}, %rd91;
	mov.b64 	{%r248, %r249}, %rd90;
	mov.b32 	%f272, %r249;
	mov.b32 	%f273, %r248;
	mov.b32 	%f274, %r247;
	mov.b32 	%f275, %r246;
	add.s64 	%rd95, %rd89, 8192;
	// begin inline asm
	ld.global.nc.v2.u64 {%rd93, %rd94}, [%rd95];
	// end inline asm
	mov.b64 	{%r250, %r251}, %rd94;
	mov.b64 	{%r252, %r253}, %rd93;
	mov.b32 	%f276, %r253;
	mov.b32 	%f277, %r252;
	mov.b32 	%f278, %r251;
	mov.b32 	%f279, %r250;
	add.s64 	%rd98, %rd89, 12288;
	// begin inline asm
	ld.global.nc.v2.u64 {%rd96, %rd97}, [%rd98];
	// end inline asm
	mov.b64 	{%r254, %r255}, %rd97;
	mov.b64 	{%r256, %r257}, %rd96;
	mov.b32 	%f280, %r257;
	mov.b32 	%f281, %r256;
	mov.b32 	%f282, %r255;
	mov.b32 	%f283, %r254;
	setp.lt.f32 	%p143, %f430, %f269;
	selp.f32 	%f284, %f269, %f430, %p143;
	setp.lt.f32 	%p144, %f268, %f271;
	selp.f32 	%f285, %f271, %f268, %p144;
	setp.lt.f32 	%p145, %f270, %f273;
	selp.f32 	%f286, %f273, %f270, %p145;
	setp.lt.f32 	%p146, %f272, %f275;
	selp.f32 	%f287, %f275, %f272, %p146;
	setp.lt.f32 	%p147, %f274, %f277;
	selp.f32 	%f288, %f277, %f274, %p147;
	setp.lt.f32 	%p148, %f276, %f279;
	selp.f32 	%f289, %f279, %f276, %p148;
	setp.lt.f32 	%p149, %f278, %f281;
	selp.f32 	%f290, %f281, %f278, %p149;
	setp.lt.f32 	%p150, %f280, %f283;
	selp.f32 	%f291, %f283, %f280, %p150;
	setp.lt.f32 	%p151, %f284, %f285;
	selp.f32 	%f292, %f285, %f284, %p151;
	setp.lt.f32 	%p152, %f286, %f287;
	selp.f32 	%f293, %f287, %f286, %p152;
	setp.lt.f32 	%p153, %f288, %f289;
	selp.f32 	%f294, %f289, %f288, %p153;
	setp.lt.f32 	%p154, %f290, %f291;
	selp.f32 	%f295, %f291, %f290, %p154;
	setp.lt.f32 	%p155, %f292, %f293;
	selp.f32 	%f296, %f293, %f292, %p155;
	setp.lt.f32 	%p156, %f294, %f295;
	selp.f32 	%f297, %f295, %f294, %p156;
	setp.lt.f32 	%p157, %f296, %f297;
	selp.f32 	%f298, %f297, %f296, %p157;
	setp.lt.f32 	%p158, %f298, %f282;
	selp.f32 	%f430, %f282, %f298, %p158;
	sub.s32 	%r258, %r67, %r387;
	setp.lt.s32 	%p159, %r258, 4096;
	@%p159 bra 	$L__BB11_34;
	add.s32 	%r387, %r387, 4096;
	setp.le.s32 	%p160, %r387, %r14;
	@%p160 bra 	$L__BB11_24;
$L__BB11_26:
	setp.le.s32 	%p161, %r67, %r387;
	@%p161 bra 	$L__BB11_34;
	sub.s32 	%r18, %r67, %r387;
	setp.ge.s32 	%p162, %r13, %r18;
	@%p162 bra 	$L__BB11_34;
	not.b32 	%r259, %r13;
	add.s32 	%r260, %r67, %r259;
	sub.s32 	%r19, %r260, %r387;
	and.b32  	%r261, %r19, 768;
	setp.eq.s32 	%p163, %r261, 768;
	mov.u32 	%r391, %r13;
	@%p163 bra 	$L__BB11_31;
	add.s32 	%r389, %r13, %r387;
	shr.u32 	%r262, %r19, 8;
	add.s32 	%r263, %r262, 1;
	and.b32  	%r264, %r263, 3;
	neg.s32 	%r388, %r264;
	mov.u32 	%r391, %r13;
$L__BB11_30:
	.pragma "nounroll";
	mul.wide.u32 	%rd101, %r389, 4;
	add.s64 	%rd100, %rd16, %rd101;
	// begin inline asm
	ld.global.nc.u32 %r265, [%rd100];
	// end inline asm
	mov.b32 	%f300, %r265;
	setp.lt.f32 	%p164, %f430, %f300;
	selp.f32 	%f430, %f300, %f430, %p164;
	add.s32 	%r391, %r391, 256;
	add.s32 	%r389, %r389, 256;
	add.s32 	%r388, %r388, 1;
	setp.ne.s32 	%p165, %r388, 0;
	@%p165 bra 	$L__BB11_30;
$L__BB11_31:
	setp.lt.u32 	%p166, %r19, 768;
	@%p166 bra 	$L__BB11_34;
	cvt.u64.u32 	%rd102, %r391;
	cvt.u64.u32 	%rd103, %r387;
	add.s64 	%rd104, %rd102, %rd103;
	shl.b64 	%rd105, %rd104, 2;
	add.s64 	%rd106, %rd105, %rd16;
	add.s64 	%rd122, %rd106, 2048;
	add.s32 	%r392, %r391, %r387;
$L__BB11_33:
	mul.wide.u32 	%rd111, %r392, 4;
	add.s64 	%rd107, %rd16, %rd111;
	// begin inline asm
	ld.global.nc.u32 %r266, [%rd107];
	// end inline asm
	mov.b32 	%f301, %r266;
	setp.lt.f32 	%p167, %f430, %f301;
	selp.f32 	%f302, %f301, %f430, %p167;
	add.s64 	%rd108, %rd122, -1024;
	// begin inline asm
	ld.global.nc.u32 %r267, [%rd108];
	// end inline asm
	mov.b32 	%f303, %r267;
	setp.lt.f32 	%p168, %f302, %f303;
	selp.f32 	%f304, %f303, %f302, %p168;
	// begin inline asm
	ld.global.nc.u32 %r268, [%rd122];
	// end inline asm
	mov.b32 	%f305, %r268;
	setp.lt.f32 	%p169, %f304, %f305;
	selp.f32 	%f306, %f305, %f304, %p169;
	add.s64 	%rd110, %rd122, 1024;
	// begin inline asm
	ld.global.nc.u32 %r269, [%rd110];
	// end inline asm
	mov.b32 	%f307, %r269;
	setp.lt.f32 	%p170, %f306, %f307;
	selp.f32 	%f430, %f307, %f306, %p170;
	add.s32 	%r391, %r391, 1024;
	add.s64 	%rd122, %rd122, 4096;
	add.s32 	%r392, %r392, 1024;
	setp.lt.s32 	%p171, %r391, %r18;
	@%p171 bra 	$L__BB11_33;
$L__BB11_34:
	// begin inline asm
	mov.u32 %r270, %laneid;
	// end inline asm
	mov.b32 	%r272, %f430;
	mov.b32 	%r273, 1;
	mov.b32 	%r294, 31;
	mov.b32 	%r295, -1;
	// begin inline asm
	shfl.sync.down.b32 %r271, %r272, %r273, %r294, %r295;
	// end inline asm
	mov.b32 	%f308, %r271;
	setp.gt.s32 	%p172, %r270, 30;
	setp.lt.f32 	%p173, %f430, %f308;
	selp.f32 	%f309, %f308, %f430, %p173;
	selp.f32 	%f310, %f430, %f309, %p172;
	mov.b32 	%r277, %f310;
	mov.b32 	%r278, 2;
	// begin inline asm
	shfl.sync.down.b32 %r276, %r277, %r278, %r294, %r295;
	// end inline asm
	mov.b32 	%f311, %r276;
	setp.gt.s32 	%p174, %r270, 29;
	setp.lt.f32 	%p175, %f310, %f311;
	selp.f32 	%f312, %f311, %f310, %p175;
	selp.f32 	%f313, %f310, %f312, %p174;
	mov.b32 	%r282, %f313;
	mov.b32 	%r283, 4;
	// begin inline asm
	shfl.sync.down.b32 %r281, %r282, %r283, %r294, %r295;
	// end inline asm
	mov.b32 	%f314, %r281;
	setp.gt.s32 	%p176, %r270, 27;
	setp.lt.f32 	%p177, %f313, %f314;
	selp.f32 	%f315, %f314, %f313, %p177;
	selp.f32 	%f316, %f313, %f315, %p176;
	mov.b32 	%r287, %f316;
	mov.b32 	%r288, 8;
	// begin inline asm
	shfl.sync.down.b32 %r286, %r287, %r288, %r294, %r295;
	// end inline asm
	mov.b32 	%f317, %r286;
	setp.gt.s32 	%p178, %r270, 23;
	setp.lt.f32 	%p179, %f316, %f317;
	selp.f32 	%f318, %f317, %f316, %p179;
	selp.f32 	%f319, %f316, %f318, %p178;
	mov.b32 	%r292, %f319;
	mov.b32 	%r293, 16;
	// begin inline asm
	shfl.sync.down.b32 %r291, %r292, %r293, %r294, %r295;
	// end inline asm
	mov.b32 	%f320, %r291;
	setp.gt.s32 	%p180, %r270, 15;
	setp.lt.f32 	%p181, %f319, %f320;
	selp.f32 	%f26, %f320, %f319, %p181;
	selp.f32 	%f444, %f319, %f26, %p180;
	setp.ne.s32 	%p182, %r270, 0;
	@%p182 bra 	$L__BB11_36;
	shr.u32 	%r296, %r13, 3;
	and.b32  	%r297, %r296, 124;
	mov.u32 	%r298, _ZZN3cub18CUB_300001_SM_10006detail6reduce28DeviceReduceSingleTileKernelINS2_10policy_hubIfyN4cuda3__47maximumIfEEE10Policy1000EPfSB_iS8_ffNS5_3std3__410__identityEEEvT0_T1_T2_T3_T4_T6_E12temp_storage;
	add.s32 	%r299, %r298, %r297;
	st.shared.f32 	[%r299+8], %f26;
$L__BB11_36:
	bar.sync 	0;
	setp.ne.s32 	%p183, %r13, 0;
	@%p183 bra 	$L__BB11_72;
	ld.shared.f32 	%f321, [_ZZN3cub18CUB_300001_SM_10006detail6reduce28DeviceReduceSingleTileKernelINS2_10policy_hubIfyN4cuda3__47maximumIfEEE10Policy1000EPfSB_iS8_ffNS5_3std3__410__identityEEEvT0_T1_T2_T3_T4_T6_E12temp_storage+12];
	setp.lt.f32 	%p184, %f444, %f321;
	selp.f32 	%f322, %f321, %f444, %p184;
	ld.shared.f32 	%f323, [_ZZN3cub18CUB_300001_SM_10006detail6reduce28DeviceReduceSingleTileKernelINS2_10policy_hubIfyN4cuda3__47maximumIfEEE10Policy1000EPfSB_iS8_ffNS5_3std3__410__identityEEEvT0_T1_T2_T3_T4_T6_E12temp_storage+16];
	setp.lt.f32 	%p185, %f322, %f323;
	selp.f32 	%f324, %f323, %f322, %p185;
	ld.shared.f32 	%f325, [_ZZN3cub18CUB_300001_SM_10006detail6reduce28DeviceReduceSingleTileKernelINS2_10policy_hubIfyN4cuda3__47maximumIfEEE10Policy1000EPfSB_iS8_ffNS5_3std3__410__identityEEEvT0_T1_T2_T3_T4_T6_E12temp_storage+20];
	setp.lt.f32 	%p186, %f324, %f325;
	selp.f32 	%f326, %f325, %f324, %p186;
	ld.shared.f32 	%f327, [_ZZN3cub18CUB_300001_SM_10006detail6reduce28DeviceReduceSingleTileKernelINS2_10policy_hubIfyN4cuda3__47maximumIfEEE10Policy1000EPfSB_iS8_ffNS5_3std3__410__identityEEEvT0_T1_T2_T3_T4_T6_E12temp_storage+24];
	setp.lt.f32 	%p187, %f326, %f327;
	selp.f32 	%f328, %f327, %f326, %p187;
	ld.shared.f32 	%f329, [_ZZN3cub18CUB_300001_SM_10006detail6reduce28DeviceReduceSingleTileKernelINS2_10policy_hubIfyN4cuda3__47maximumIfEEE10Policy1000EPfSB_iS8_ffNS5_3std3__410__identityEEEvT0_T1_T2_T3_T4_T6_E12temp_storage+28];
	setp.lt.f32 	%p188, %f328, %f329;
	selp.f32 	%f330, %f329, %f328, %p188;
	ld.shared.f32 	%f331, [_ZZN3cub18CUB_300001_SM_10006detail6reduce28DeviceReduceSingleTileKernelINS2_10policy_hubIfyN4cuda3__47maximumIfEEE10Policy1000EPfSB_iS8_ffNS5_3std3__410__identityEEEvT0_T1_T2_T3_T4_T6_E12temp_storage+32];
	setp.lt.f32 	%p189, %f330, %f331;
	selp.f32 	%f332, %f331, %f330, %p189;
	ld.shared.f32 	%f333, [_ZZN3cub18CUB_300001_SM_10006detail6reduce28DeviceReduceSingleTileKernelINS2_10policy_hubIfyN4cuda3__47maximumIfEEE10Policy1000EPfSB_iS8_ffNS5_3std3__410__identityEEEvT0_T1_T2_T3_T4_T6_E12temp_storage+36];
	setp.lt.f32 	%p190, %f332, %f333;
	selp.f32 	%f444, %f333, %f332, %p190;
	bra.uni 	$L__BB11_72;
$L__BB11_38:
	setp.gt.s32 	%p3, %r67, 4095;
	@%p3 bra 	$L__BB11_56;
	mov.u32 	%r34, %tid.x;
	setp.ge.s32 	%p68, %r34, %r67;
	mov.f32 	%f436, 0f00000000;
	mov.u32 	%r397, %r34;
	@%p68 bra 	$L__BB11_41;
	mul.wide.u32 	%rd66, %r34, 4;
	add.s64 	%rd65, %rd16, %rd66;
	// begin inline asm
	ld.global.nc.u32 %r144, [%rd65];
	// end inline asm
	mov.b32 	%f436, %r144;
	add.s32 	%r397, %r34, 256;
$L__BB11_41:
	setp.ge.s32 	%p69, %r397, %r67;
	@%p69 bra 	$L__BB11_47;
	not.b32 	%r145, %r397;
	add.s32 	%r37, %r67, %r145;
	and.b32  	%r146, %r37, 768;
	setp.eq.s32 	%p70, %r146, 768;
	@%p70 bra 	$L__BB11_45;
	mul.wide.u32 	%rd67, %r397, 4;
	add.s64 	%rd123, %rd16, %rd67;
	shr.u32 	%r147, %r37, 8;
	add.s32 	%r148, %r147, 1;
	and.b32  	%r149, %r148, 3;
	neg.s32 	%r395, %r149;
$L__BB11_44:
	.pragma "nounroll";
	// begin inline asm
	ld.global.nc.u32 %r150, [%rd123];
	// end inline asm
	mov.b32 	%f157, %r150;
	setp.lt.f32 	%p71, %f436, %f157;
	selp.f32 	%f436, %f157, %f436, %p71;
	add.s32 	%r397, %r397, 256;
	add.s64 	%rd123, %rd123, 1024;
	add.s32 	%r395, %r395, 1;
	setp.ne.s32 	%p72, %r395, 0;
	@%p72 bra 	$L__BB11_44;
$L__BB11_45:
	setp.lt.u32 	%p73, %r37, 768;
	@%p73 bra 	$L__BB11_47;
$L__BB11_46:
	mul.wide.s32 	%rd73, %r397, 4;
	add.s64 	%rd69, %rd16, %rd73;
	// begin inline asm
	ld.global.nc.u32 %r151, [%rd69];
	// end inline asm
	mov.b32 	%f158, %r151;
	setp.lt.f32 	%p74, %f436, %f158;
	selp.f32 	%f159, %f158, %f436, %p74;
	add.s64 	%rd70, %rd69, 1024;
	// begin inline asm
	ld.global.nc.u32 %r152, [%rd70];
	// end inline asm
	mov.b32 	%f160, %r152;
	setp.lt.f32 	%p75, %f159, %f160;
	selp.f32 	%f161, %f160, %f159, %p75;
	add.s64 	%rd71, %rd69, 2048;
	// begin inline asm
	ld.global.nc.u32 %r153, [%rd71];
	// end inline asm
	mov.b32 	%f162, %r153;
	setp.lt.f32 	%p76, %f161, %f162;
	selp.f32 	%f163, %f162, %f161, %p76;
	add.s64 	%rd72, %rd69, 3072;
	// begin inline asm
	ld.global.nc.u32 %r154, [%rd72];
	// end inline asm
	mov.b32 	%f164, %r154;
	setp.lt.f32 	%p77, %f163, %f164;
	selp.f32 	%f436, %f164, %f163, %p77;
	add.s32 	%r397, %r397, 1024;
	setp.lt.s32 	%p78, %r397, %r67;
	@%p78 bra 	$L__BB11_46;
$L__BB11_47:
	setp.lt.s32 	%p79, %r67, 256;
	@%p79 bra 	$L__BB11_52;
	// begin inline asm
	mov.u32 %r193, %laneid;
	// end inline asm
	mov.b32 	%r195, %f436;
	mov.b32 	%r196, 1;
	mov.b32 	%r217, 31;
	mov.b32 	%r218, -1;
	// begin inline asm
	shfl.sync.down.b32 %r194, %r195, %r196, %r217, %r218;
	// end inline asm
	mov.b32 	%f212, %r194;
	setp.gt.s32 	%p107, %r193, 30;
	setp.lt.f32 	%p108, %f436, %f212;
	selp.f32 	%f213, %f212, %f436, %p108;
	selp.f32 	%f214, %f436, %f213, %p107;
	mov.b32 	%r200, %f214;
	mov.b32 	%r201, 2;
	// begin inline asm
	shfl.sync.down.b32 %r199, %r200, %r201, %r217, %r218;
	// end inline asm
	mov.b32 	%f215, %r199;
	setp.gt.s32 	%p109, %r193, 29;
	setp.lt.f32 	%p110, %f214, %f215;
	selp.f32 	%f216, %f215, %f214, %p110;
	selp.f32 	%f217, %f214, %f216, %p109;
	mov.b32 	%r205, %f217;
	mov.b32 	%r206, 4;
	// begin inline asm
	shfl.sync.down.b32 %r204, %r205, %r206, %r217, %r218;
	// end inline asm
	mov.b32 	%f218, %r204;
	setp.gt.s32 	%p111, %r193, 27;
	setp.lt.f32 	%p112, %f217, %f218;
	selp.f32 	%f219, %f218, %f217, %p112;
	selp.f32 	%f220, %f217, %f219, %p111;
	mov.b32 	%r210, %f220;
	mov.b32 	%r211, 8;
	// begin inline asm
	shfl.sync.down.b32 %r209, %r210, %r211, %r217, %r218;
	// end inline asm
	mov.b32 	%f221, %r209;
	setp.gt.s32 	%p113, %r193, 23;
	setp.lt.f32 	%p114, %f220, %f221;
	selp.f32 	%f222, %f221, %f220, %p114;
	selp.f32 	%f223, %f220, %f222, %p113;
	mov.b32 	%r215, %f223;
	mov.b32 	%r216, 16;
	// begin inline asm
	shfl.sync.down.b32 %r214, %r215, %r216, %r217, %r218;
	// end inline asm
	mov.b32 	%f224, %r214;
	setp.gt.s32 	%p115, %r193, 15;
	setp.lt.f32 	%p116, %f223, %f224;
	selp.f32 	%f38, %f224, %f223, %p116;
	selp.f32 	%f444, %f223, %f38, %p115;
	setp.ne.s32 	%p117, %r193, 0;
	@%p117 bra 	$L__BB11_50;
	shr.u32 	%r219, %r34, 3;
	and.b32  	%r220, %r219, 124;
	mov.u32 	%r221, _ZZN3cub18CUB_300001_SM_10006detail6reduce28DeviceReduceSingleTileKernelINS2_10policy_hubIfyN4cuda3__47maximumIfEEE10Policy1000EPfSB_iS8_ffNS5_3std3__410__identityEEEvT0_T1_T2_T3_T4_T6_E12temp_storage;
	add.s32 	%r222, %r221, %r220;
	st.shared.f32 	[%r222+8], %f38;
$L__BB11_50:
	bar.sync 	0;
	setp.ne.s32 	%p118, %r34, 0;
	@%p118 bra 	$L__BB11_72;
	ld.shared.f32 	%f225, [_ZZN3cub18CUB_300001_SM_10006detail6reduce28DeviceReduceSingleTileKernelINS2_10policy_hubIfyN4cuda3__47maximumIfEEE10Policy1000EPfSB_iS8_ffNS5_3std3__410__identityEEEvT0_T1_T2_T3_T4_T6_E12temp_storage+12];
	setp.lt.f32 	%p119, %f444, %f225;
	selp.f32 	%f226, %f225, %f444, %p119;
	ld.shared.f32 	%f227, [_ZZN3cub18CUB_300001_SM_10006detail6reduce28DeviceReduceSingleTileKernelINS2_10policy_hubIfyN4cuda3__47maximumIfEEE10Policy1000EPfSB_iS8_ffNS5_3std3__410__identityEEEvT0_T1_T2_T3_T4_T6_E12temp_storage+16];
	setp.lt.f32 	%p120, %f226, %f227;
	selp.f32 	%f228, %f227, %f226, %p120;
	ld.shared.f32 	%f229, [_ZZN3cub18CUB_300001_SM_10006detail6reduce28DeviceReduceSingleTileKernelINS2_10policy_hubIfyN4cuda3__47maximumIfEEE10Policy1000EPfSB_iS8_ffNS5_3std3__410__identityEEEvT0_T1_T2_T3_T4_T6_E12temp_storage+20];
	setp.lt.f32 	%p121, %f228, %f229;
	selp.f32 	%f230, %f229, %f228, %p121;
	ld.shared.f32 	%f231, [_ZZN3cub18CUB_300001_SM_10006detail6reduce28DeviceReduceSingleTileKernelINS2_10policy_hubIfyN4cuda3__47maximumIfEEE10Policy1000EPfSB_iS8_ffNS5_3std3__410__identityEEEvT0_T1_T2_T3_T4_T6_E12temp_storage+24];
	setp.lt.f32 	%p122, %f230, %f231;
	selp.f32 	%f232, %f231, %f230, %p122;
	ld.shared.f32 	%f233, [_ZZN3cub18CUB_300001_SM_10006detail6reduce28DeviceReduceSingleTileKernelINS2_10policy_hubIfyN4cuda3__47maximumIfEEE10Policy1000EPfSB_iS8_ffNS5_3std3__410__identityEEEvT0_T1_T2_T3_T4_T6_E12temp_storage+28];
	setp.lt.f32 	%p123, %f232, %f233;
	selp.f32 	%f234, %f233, %f232, %p123;
	ld.shared.f32 	%f235, [_ZZN3cub18CUB_300001_SM_10006detail6reduce28DeviceReduceSingleTileKernelINS2_10policy_hubIfyN4cuda3__47maximumIfEEE10Policy1000EPfSB_iS8_ffNS5_3std3__410__identityEEEvT0_T1_T2_T3_T4_T6_E12temp_storage+32];
	setp.lt.f32 	%p124, %f234, %f235;
	selp.f32 	%f236, %f235, %f234, %p124;
	ld.shared.f32 	%f237, [_ZZN3cub18CUB_300001_SM_10006detail6reduce28DeviceReduceSingleTileKernelINS2_10policy_hubIfyN4cuda3__47maximumIfEEE10Policy1000EPfSB_iS8_ffNS5_3std3__410__identityEEEvT0_T1_T2_T3_T4_T6_E12temp_storage+36];
	setp.lt.f32 	%p125, %f236, %f237;
	selp.f32 	%f444, %f237, %f236, %p125;
	bra.uni 	$L__BB11_72;
$L__BB11_52:
	// begin inline asm
	mov.u32 %r155, %laneid;
	// end inline asm
	and.b32  	%r181, %r34, 992;
	add.s32 	%r182, %r181, 32;
	setp.gt.s32 	%p80, %r182, %r67;
	not.b32 	%r183, %r181;
	add.s32 	%r184, %r67, %r183;
	selp.b32 	%r179, %r184, 31, %p80;
	mov.b32 	%r157, %f436;
	mov.b32 	%r158, 1;
	mov.b32 	%r180, -1;
	// begin inline asm
	shfl.sync.down.b32 %r156, %r157, %r158, %r179, %r180;
	// end inline asm
	mov.b32 	%f165, %r156;
	setp.lt.s32 	%p81, %r155, %r179;
	setp.lt.f32 	%p82, %f436, %f165;
	selp.f32 	%f166, %f165, %f436, %p82;
	selp.f32 	%f167, %f166, %f436, %p81;
	mov.b32 	%r162, %f167;
	mov.b32 	%r163, 2;
	// begin inline asm
	shfl.sync.down.b32 %r161, %r162, %r163, %r179, %r180;
	// end inline asm
	mov.b32 	%f168, %r161;
	add.s32 	%r185, %r155, 2;
	setp.gt.s32 	%p83, %r185, %r179;
	setp.lt.f32 	%p84, %f167, %f168;
	selp.f32 	%f169, %f168, %f167, %p84;
	selp.f32 	%f170, %f167, %f169, %p83;
	mov.b32 	%r167, %f170;
	mov.b32 	%r168, 4;
	// begin inline asm
	shfl.sync.down.b32 %r166, %r167, %r168, %r179, %r180;
	// end inline asm
	mov.b32 	%f171, %r166;
	add.s32 	%r186, %r155, 4;
	setp.gt.s32 	%p85, %r186, %r179;
	setp.lt.f32 	%p86, %f170, %f171;
	selp.f32 	%f172, %f171, %f170, %p86;
	selp.f32 	%f173, %f170, %f172, %p85;
	mov.b32 	%r172, %f173;
	mov.b32 	%r173, 8;
	// begin inline asm
	shfl.sync.down.b32 %r171, %r172, %r173, %r179, %r180;
	// end inline asm
	mov.b32 	%f174, %r171;
	add.s32 	%r187, %r155, 8;
	setp.gt.s32 	%p87, %r187, %r179;
	setp.lt.f32 	%p88, %f173, %f174;
	selp.f32 	%f175, %f174, %f173, %p88;
	selp.f32 	%f176, %f173, %f175, %p87;
	mov.b32 	%r177, %f176;
	mov.b32 	%r178, 16;
	// begin inline asm
	shfl.sync.down.b32 %r176, %r177, %r178, %r179, %r180;
	// end inline asm
	mov.b32 	%f177, %r176;
	add.s32 	%r188, %r155, 16;
	setp.gt.s32 	%p89, %r188, %r179;
	setp.lt.f32 	%p90, %f176, %f177;
	selp.f32 	%f178, %f177, %f176, %p90;
	selp.f32 	%f444, %f176, %f178, %p89;
	setp.ne.s32 	%p91, %r155, 0;
	@%p91 bra 	$L__BB11_54;
	shr.u32 	%r189, %r34, 3;
	and.b32  	%r190, %r189, 124;
	mov.u32 	%r191, _ZZN3cub18CUB_300001_SM_10006detail6reduce28DeviceReduceSingleTileKernelINS2_10policy_hubIfyN4cuda3__47maximumIfEEE10Policy1000EPfSB_iS8_ffNS5_3std3__410__identityEEEvT0_T1_T2_T3_T4_T6_E12temp_storage;
	add.s32 	%r192, %r191, %r190;
	st.shared.f32 	[%r192+8], %f444;
$L__BB11_54:
	bar.sync 	0;
	setp.ne.s32 	%p92, %r34, 0;
	@%p92 bra 	$L__BB11_72;
	setp.gt.s32 	%p93, %r67, 32;
	ld.shared.f32 	%f179, [_ZZN3cub18CUB_300001_SM_10006detail6reduce28DeviceReduceSingleTileKernelINS2_10policy_hubIfyN4cuda3__47maximumIfEEE10Policy1000EPfSB_iS8_ffNS5_3std3__410__identityEEEvT0_T1_T2_T3_T4_T6_E12temp_storage+12];
	setp.lt.f32 	%p94, %f444, %f179;
	selp.f32 	%f181, %f179, %f444, %p94;
	selp.f32 	%f182, %f181, %f444, %p93;
	setp.gt.s32 	%p95, %r67, 64;
	ld.shared.f32 	%f184, [_ZZN3cub18CUB_300001_SM_10006detail6reduce28DeviceReduceSingleTileKernelINS2_10policy_hubIfyN4cuda3__47maximumIfEEE10Policy1000EPfSB_iS8_ffNS5_3std3__410__identityEEEvT0_T1_T2_T3_T4_T6_E12temp_storage+16];
	setp.lt.f32 	%p96, %f182, %f184;
	selp.f32 	%f186, %f184, %f182, %p96;
	selp.f32 	%f187, %f186, %f182, %p95;
	setp.gt.s32 	%p97, %r67, 96;
	ld.shared.f32 	%f189, [_ZZN3cub18CUB_300001_SM_10006detail6reduce28DeviceReduceSingleTileKernelINS2_10policy_hubIfyN4cuda3__47maximumIfEEE10Policy1000EPfSB_iS8_ffNS5_3std3__410__identityEEEvT0_T1_T2_T3_T4_T6_E12temp_storage+20];
	setp.lt.f32 	%p98, %f187, %f189;
	selp.f32 	%f191, %f189, %f187, %p98;
	selp.f32 	%f192, %f191, %f187, %p97;
	setp.gt.s32 	%p99, %r67, 128;
	ld.shared.f32 	%f194, [_ZZN3cub18CUB_300001_SM_10006detail6reduce28DeviceReduceSingleTileKernelINS2_10policy_hubIfyN4cuda3__47maximumIfEEE10Policy1000EPfSB_iS8_ffNS5_3std3__410__identityEEEvT0_T1_T2_T3_T4_T6_E12temp_storage+24];
	setp.lt.f32 	%p100, %f192, %f194;
	selp.f32 	%f196, %f194, %f192, %p100;
	selp.f32 	%f197, %f196, %f192, %p99;
	setp.gt.s32 	%p101, %r67, 160;
	ld.shared.f32 	%f199, [_ZZN3cub18CUB_300001_SM_10006detail6reduce28DeviceReduceSingleTileKernelINS2_10policy_hubIfyN4cuda3__47maximumIfEEE10Policy1000EPfSB_iS8_ffNS5_3std3__410__identityEEEvT0_T1_T2_T3_T4_T6_E12temp_storage+28];
	setp.lt.f32 	%p102, %f197, %f199;
	selp.f32 	%f201, %f199, %f197, %p102;
	selp.f32 	%f202, %f201, %f197, %p101;
	setp.gt.s32 	%p103, %r67, 192;
	ld.shared.f32 	%f204, [_ZZN3cub18CUB_300001_SM_10006detail6reduce28DeviceReduceSingleTileKernelINS2_10policy_hubIfyN4cuda3__47maximumIfEEE10Policy1000EPfSB_iS8_ffNS5_3std3__410__identityEEEvT0_T1_T2_T3_T4_T6_E12temp_storage+32];
	setp.lt.f32 	%p104, %f202, %f204;
	selp.f32 	%f206, %f204, %f202, %p104;
	selp.f32 	%f207, %f206, %f202, %p103;
	setp.gt.s32 	%p105, %r67, 224;
	ld.shared.f32 	%f209, [_ZZN3cub18CUB_300001_SM_10006detail6reduce28DeviceReduceSingleTileKernelINS2_10policy_hubIfyN4cuda3__47maximumIfEEE10Policy1000EPfSB_iS8_ffNS5_3std3__410__identityEEEvT0_T1_T2_T3_T4_T6_E12temp_storage+36];
	setp.lt.f32 	%p106, %f207, %f209;
	selp.f32 	%f211, %f209, %f207, %p106;
	selp.f32 	%f444, %f211, %f207, %p105;
	bra.uni 	$L__BB11_72;
$L__BB11_56:
	mov.u32 	%r46, %tid.x;
	mul.wide.u32 	%rd35, %r46, 4;
	add.s64 	%rd19, %rd16, %rd35;
	// begin inline asm
	ld.global.nc.u32 %r68, [%rd19];
	// end inline asm
	mov.b32 	%f59, %r68;
	add.s64 	%rd20, %rd19, 1024;
	// begin inline asm
	ld.global.nc.u32 %r69, [%rd20];
	// end inline asm
	mov.b32 	%f60, %r69;
	add.s64 	%rd21, %rd19, 2048;
	// begin inline asm
	ld.global.nc.u32 %r70, [%rd21];
	// end inline asm
	mov.b32 	%f61, %r70;
	add.s64 	%rd22, %rd19, 3072;
	// begin inline asm
	ld.global.nc.u32 %r71, [%rd22];
	// end inline asm
	mov.b32 	%f62, %r71;
	add.s64 	%rd23, %rd19, 4096;
	// begin inline asm
	ld.global.nc.u32 %r72, [%rd23];
	// end inline asm
	mov.b32 	%f63, %r72;
	add.s64 	%rd24, %rd19, 5120;
	// begin inline asm
	ld.global.nc.u32 %r73, [%rd24];
	// end inline asm
	mov.b32 	%f64, %r73;
	add.s64 	%rd25, %rd19, 6144;
	// begin inline asm
	ld.global.nc.u32 %r74, [%rd25];
	// end inline asm
	mov.b32 	%f65, %r74;
	add.s64 	%rd26, %rd19, 7168;
	// begin inline asm
	ld.global.nc.u32 %r75, [%rd26];
	// end inline asm
	mov.b32 	%f66, %r75;
	add.s64 	%rd27, %rd19, 8192;
	// begin inline asm
	ld.global.nc.u32 %r76, [%rd27];
	// end inline asm
	mov.b32 	%f67, %r76;
	add.s64 	%rd28, %rd19, 9216;
	// begin inline asm
	ld.global.nc.u32 %r77, [%rd28];
	// end inline asm
	mov.b32 	%f68, %r77;
	add.s64 	%rd29, %rd19, 10240;
	// begin inline asm
	ld.global.nc.u32 %r78, [%rd29];
	// end inline asm
	mov.b32 	%f69, %r78;
	add.s64 	%rd30, %rd19, 11264;
	// begin inline asm
	ld.global.nc.u32 %r79, [%rd30];
	// end inline asm
	mov.b32 	%f70, %r79;
	add.s64 	%rd31, %rd19, 12288;
	// begin inline asm
	ld.global.nc.u32 %r80, [%rd31];
	// end inline asm
	mov.b32 	%f71, %r80;
	add.s64 	%rd32, %rd19, 13312;
	// begin inline asm
	ld.global.nc.u32 %r81, [%rd32];
	// end inline asm
	mov.b32 	%f72, %r81;
	add.s64 	%rd33, %rd19, 14336;
	// begin inline asm
	ld.global.nc.u32 %r82, [%rd33];
	// end inline asm
	mov.b32 	%f73, %r82;
	add.s64 	%rd34, %rd19, 15360;
	// begin inline asm
	ld.global.nc.u32 %r83, [%rd34];
	// end inline asm
	mov.b32 	%f74, %r83;
	setp.lt.f32 	%p4, %f59, %f60;
	selp.f32 	%f75, %f60, %f59, %p4;
	setp.lt.f32 	%p5, %f61, %f62;
	selp.f32 	%f76, %f62, %f61, %p5;
	setp.lt.f32 	%p6, %f63, %f64;
	selp.f32 	%f77, %f64, %f63, %p6;
	setp.lt.f32 	%p7, %f65, %f66;
	selp.f32 	%f78, %f66, %f65, %p7;
	setp.lt.f32 	%p8, %f67, %f68;
	selp.f32 	%f79, %f68, %f67, %p8;
	setp.lt.f32 	%p9, %f69, %f70;
	selp.f32 	%f80, %f70, %f69, %p9;
	setp.lt.f32 	%p10, %f71, %f72;
	selp.f32 	%f81, %f72, %f71, %p10;
	setp.lt.f32 	%p11, %f73, %f74;
	selp.f32 	%f82, %f74, %f73, %p11;
	setp.lt.f32 	%p12, %f75, %f76;
	selp.f32 	%f83, %f76, %f75, %p12;
	setp.lt.f32 	%p13, %f77, %f78;
	selp.f32 	%f84, %f78, %f77, %p13;
	setp.lt.f32 	%p14, %f79, %f80;
	selp.f32 	%f85, %f80, %f79, %p14;
	setp.lt.f32 	%p15, %f81, %f82;
	selp.f32 	%f86, %f82, %f81, %p15;
	setp.lt.f32 	%p16, %f83, %f84;
	selp.f32 	%f87, %f84, %f83, %p16;
	setp.lt.f32 	%p17, %f85, %f86;
	selp.f32 	%f88, %f86, %f85, %p17;
	setp.lt.f32 	%p18, %f87, %f88;
	selp.f32 	%f443, %f88, %f87, %p18;
	setp.lt.u32 	%p19, %r67, 8192;
	mov.b32 	%r400, 4096;
	@%p19 bra 	$L__BB11_60;
	add.s32 	%r47, %r67, -4096;
	mov.b32 	%r400, 4096;
$L__BB11_58:
	mul.wide.s32 	%rd52, %r400, 4;
	add.s64 	%rd36, %rd19, %rd52;
	// begin inline asm
	ld.global.nc.u32 %r86, [%rd36];
	// end inline asm
	mov.b32 	%f89, %r86;
	add.s64 	%rd37, %rd36, 1024;
	// begin inline asm
	ld.global.nc.u32 %r87, [%rd37];
	// end inline asm
	mov.b32 	%f90, %r87;
	add.s64 	%rd38, %rd36, 2048;
	// begin inline asm
	ld.global.nc.u32 %r88, [%rd38];
	// end inline asm
	mov.b32 	%f91, %r88;
	add.s64 	%rd39, %rd36, 3072;
	// begin inline asm
	ld.global.nc.u32 %r89, [%rd39];
	// end inline asm
	mov.b32 	%f92, %r89;
	add.s64 	%rd40, %rd36, 4096;
	// begin inline asm
	ld.global.nc.u32 %r90, [%rd40];
	// end inline asm
	mov.b32 	%f93, %r90;
	add.s64 	%rd41, %rd36, 5120;
	// begin inline asm
	ld.global.nc.u32 %r91, [%rd41];
	// end inline asm
	mov.b32 	%f94, %r91;
	add.s64 	%rd42, %rd36, 6144;
	// begin inline asm
	ld.global.nc.u32 %r92, [%rd42];
	// end inline asm
	mov.b32 	%f95, %r92;
	add.s64 	%rd43, %rd36, 7168;
	// begin inline asm
	ld.global.nc.u32 %r93, [%rd43];
	// end inline asm
	mov.b32 	%f96, %r93;
	add.s64 	%rd44, %rd36, 8192;
	// begin inline asm
	ld.global.nc.u32 %r94, [%rd44];
	// end inline asm
	mov.b32 	%f97, %r94;
	add.s64 	%rd45, %rd36, 9216;
	// begin inline asm
	ld.global.nc.u32 %r95, [%rd45];
	// end inline asm
	mov.b32 	%f98, %r95;
	add.s64 	%rd46, %rd36, 10240;
	// begin inline asm
	ld.global.nc.u32 %r96, [%rd46];
	// end inline asm
	mov.b32 	%f99, %r96;
	add.s64 	%rd47, %rd36, 11264;
	// begin inline asm
	ld.global.nc.u32 %r97, [%rd47];
	// end inline asm
	mov.b32 	%f100, %r97;
	add.s64 	%rd48, %rd36, 12288;
	// begin inline asm
	ld.global.nc.u32 %r98, [%rd48];
	// end inline asm
	mov.b32 	%f101, %r98;
	add.s64 	%rd49, %rd36, 13312;
	// begin inline asm
	ld.global.nc.u32 %r99, [%rd49];
	// end inline asm
	mov.b32 	%f102, %r99;
	add.s64 	%rd50, %rd36, 14336;
	// begin inline asm
	ld.global.nc.u32 %r100, [%rd50];
	// end inline asm
	mov.b32 	%f103, %r100;
	add.s64 	%rd51, %rd36, 15360;
	// begin inline asm
	ld.global.nc.u32 %r101, [%rd51];
	// end inline asm
	mov.b32 	%f104, %r101;
	setp.lt.f32 	%p20, %f443, %f89;
	selp.f32 	%f105, %f89, %f443, %p20;
	setp.lt.f32 	%p21, %f90, %f91;
	selp.f32 	%f106, %f91, %f90, %p21;
	setp.lt.f32 	%p22, %f92, %f93;
	selp.f32 	%f107, %f93, %f92, %p22;
	setp.lt.f32 	%p23, %f94, %f95;
	selp.f32 	%f108, %f95, %f94, %p23;
	setp.lt.f32 	%p24, %f96, %f97;
	selp.f32 	%f109, %f97, %f96, %p24;
	setp.lt.f32 	%p25, %f98, %f99;
	selp.f32 	%f110, %f99, %f98, %p25;
	setp.lt.f32 	%p26, %f100, %f101;
	selp.f32 	%f111, %f101, %f100, %p26;
	setp.lt.f32 	%p27, %f102, %f103;
	selp.f32 	%f112, %f103, %f102, %p27;
	setp.lt.f32 	%p28, %f105, %f106;
	selp.f32 	%f113, %f106, %f105, %p28;
	setp.lt.f32 	%p29, %f107, %f108;
	selp.f32 	%f114, %f108, %f107, %p29;
	setp.lt.f32 	%p30, %f109, %f110;
	selp.f32 	%f115, %f110, %f109, %p30;
	setp.lt.f32 	%p31, %f111, %f112;
	selp.f32 	%f116, %f112, %f111, %p31;
	setp.lt.f32 	%p32, %f113, %f114;
	selp.f32 	%f117, %f114, %f113, %p32;
	setp.lt.f32 	%p33, %f115, %f116;
	selp.f32 	%f118, %f116, %f115, %p33;
	setp.lt.f32 	%p34, %f117, %f118;
	selp.f32 	%f119, %f118, %f117, %p34;
	setp.lt.f32 	%p35, %f119, %f104;
	selp.f32 	%f443, %f104, %f119, %p35;
	sub.s32 	%r102, %r67, %r400;
	setp.lt.s32 	%p36, %r102, 4096;
	@%p36 bra 	$L__BB11_68;
	add.s32 	%r400, %r400, 4096;
	setp.le.s32 	%p37, %r400, %r47;
	@%p37 bra 	$L__BB11_58;
$L__BB11_60:
	setp.le.s32 	%p38, %r67, %r400;
	@%p38 bra 	$L__BB11_68;
	sub.s32 	%r51, %r67, %r400;
	setp.ge.s32 	%p39, %r46, %r51;
	@%p39 bra 	$L__BB11_68;
	not.b32 	%r103, %r46;
	add.s32 	%r104, %r67, %r103;
	sub.s32 	%r52, %r104, %r400;
	and.b32  	%r105, %r52, 768;
	setp.eq.s32 	%p40, %r105, 768;
	mov.u32 	%r404, %r46;
	@%p40 bra 	$L__BB11_65;
	add.s32 	%r402, %r46, %r400;
	shr.u32 	%r106, %r52, 8;
	add.s32 	%r107, %r106, 1;
	and.b32  	%r108, %r107, 3;
	neg.s32 	%r401, %r108;
	mov.u32 	%r404, %r46;
$L__BB11_64:
	.pragma "nounroll";
	mul.wide.u32 	%rd54, %r402, 4;
	add.s64 	%rd53, %rd16, %rd54;
	// begin inline asm
	ld.global.nc.u32 %r109, [%rd53];
	// end inline asm
	mov.b32 	%f121, %r109;
	setp.lt.f32 	%p41, %f443, %f121;
	selp.f32 	%f443, %f121, %f443, %p41;
	add.s32 	%r404, %r404, 256;
	add.s32 	%r402, %r402, 256;
	add.s32 	%r401, %r401, 1;
	setp.ne.s32 	%p42, %r401, 0;
	@%p42 bra 	$L__BB11_64;
$L__BB11_65:
	setp.lt.u32 	%p43, %r52, 768;
	@%p43 bra 	$L__BB11_68;
	cvt.u64.u32 	%rd55, %r404;
	cvt.u64.u32 	%rd56, %r400;
	add.s64 	%rd57, %rd55, %rd56;
	shl.b64 	%rd58, %rd57, 2;
	add.s64 	%rd59, %rd58, %rd16;
	add.s64 	%rd124, %rd59, 2048;
	add.s32 	%r405, %r404, %r400;
$L__BB11_67:
	mul.wide.u32 	%rd64, %r405, 4;
	add.s64 	%rd60, %rd16, %rd64;
	// begin inline asm
	ld.global.nc.u32 %r110, [%rd60];
	// end inline asm
	mov.b32 	%f122, %r110;
	setp.lt.f32 	%p44, %f443, %f122;
	selp.f32 	%f123, %f122, %f443, %p44;
	add.s64 	%rd61, %rd124, -1024;
	// begin inline asm
	ld.global.nc.u32 %r111, [%rd61];
	// end inline asm
	mov.b32 	%f124, %r111;
	setp.lt.f32 	%p45, %f123, %f124;
	selp.f32 	%f125, %f124, %f123, %p45;
	// begin inline asm
	ld.global.nc.u32 %r112, [%rd124];
	// end inline asm
	mov.b32 	%f126, %r112;
	setp.lt.f32 	%p46, %f125, %f126;
	selp.f32 	%f127, %f126, %f125, %p46;
	add.s64 	%rd63, %rd124, 1024;
	// begin inline asm
	ld.global.nc.u32 %r113, [%rd63];
	// end inline asm
	mov.b32 	%f128, %r113;
	setp.lt.f32 	%p47, %f127, %f128;
	selp.f32 	%f443, %f128, %f127, %p47;
	add.s32 	%r404, %r404, 1024;
	add.s64 	%rd124, %rd124, 4096;
	add.s32 	%r405, %r405, 1024;
	setp.lt.s32 	%p48, %r404, %r51;
	@%p48 bra 	$L__BB11_67;
$L__BB11_68:
	// begin inline asm
	mov.u32 %r114, %laneid;
	// end inline asm
	mov.b32 	%r116, %f443;
	mov.b32 	%r117, 1;
	mov.b32 	%r138, 31;
	mov.b32 	%r139, -1;
	// begin inline asm
	shfl.sync.down.b32 %r115, %r116, %r117, %r138, %r139;
	// end inline asm
	mov.b32 	%f129, %r115;
	setp.gt.s32 	%p49, %r114, 30;
	setp.lt.f32 	%p50, %f443, %f129;
	selp.f32 	%f130, %f129, %f443, %p50;
	selp.f32 	%f131, %f443, %f130, %p49;
	mov.b32 	%r121, %f131;
	mov.b32 	%r122, 2;
	// begin inline asm
	shfl.sync.down.b32 %r120, %r121, %r122, %r138, %r139;
	// end inline asm
	mov.b32 	%f132, %r120;
	setp.gt.s32 	%p51, %r114, 29;
	setp.lt.f32 	%p52, %f131, %f132;
	selp.f32 	%f133, %f132, %f131, %p52;
	selp.f32 	%f134, %f131, %f133, %p51;
	mov.b32 	%r126, %f134;
	mov.b32 	%r127, 4;
	// begin inline asm
	shfl.sync.down.b32 %r125, %r126, %r127, %r138, %r139;
	// end inline asm
	mov.b32 	%f135, %r125;
	setp.gt.s32 	%p53, %r114, 27;
	setp.lt.f32 	%p54, %f134, %f135;
	selp.f32 	%f136, %f135, %f134, %p54;
	selp.f32 	%f137, %f134, %f136, %p53;
	mov.b32 	%r131, %f137;
	mov.b32 	%r132, 8;
	// begin inline asm
	shfl.sync.down.b32 %r130, %r131, %r132, %r138, %r139;
	// end inline asm
	mov.b32 	%f138, %r130;
	setp.gt.s32 	%p55, %r114, 23;
	setp.lt.f32 	%p56, %f137, %f138;
	selp.f32 	%f139, %f138, %f137, %p56;
	selp.f32 	%f140, %f137, %f139, %p55;
	mov.b32 	%r136, %f140;
	mov.b32 	%r137, 16;
	// begin inline asm
	shfl.sync.down.b32 %r135, %r136, %r137, %r138, %r139;
	// end inline asm
	mov.b32 	%f141, %r135;
	setp.gt.s32 	%p57, %r114, 15;
	setp.lt.f32 	%p58, %f140, %f141;
	selp.f32 	%f54, %f141, %f140, %p58;
	selp.f32 	%f444, %f140, %f54, %p57;
	setp.ne.s32 	%p59, %r114, 0;
	@%p59 bra 	$L__BB11_70;
	shr.u32 	%r140, %r46, 3;
	and.b32  	%r141, %r140, 124;
	mov.u32 	%r142, _ZZN3cub18CUB_300001_SM_10006detail6reduce28DeviceReduceSingleTileKernelINS2_10policy_hubIfyN4cuda3__47maximumIfEEE10Policy1000EPfSB_iS8_ffNS5_3std3__410__identityEEEvT0_T1_T2_T3_T4_T6_E12temp_storage;
	add.s32 	%r143, %r142, %r141;
	st.shared.f32 	[%r143+8], %f54;
$L__BB11_70:
	bar.sync 	0;
	setp.ne.s32 	%p60, %r46, 0;
	@%p60 bra 	$L__BB11_72;
	ld.shared.f32 	%f142, [_ZZN3cub18CUB_300001_SM_10006detail6reduce28DeviceReduceSingleTileKernelINS2_10policy_hubIfyN4cuda3__47maximumIfEEE10Policy1000EPfSB_iS8_ffNS5_3std3__410__identityEEEvT0_T1_T2_T3_T4_T6_E12temp_storage+12];
	setp.lt.f32 	%p61, %f444, %f142;
	selp.f32 	%f143, %f142, %f444, %p61;
	ld.shared.f32 	%f144, [_ZZN3cub18CUB_300001_SM_10006detail6reduce28DeviceReduceSingleTileKernelINS2_10policy_hubIfyN4cuda3__47maximumIfEEE10Policy1000EPfSB_iS8_ffNS5_3std3__410__identityEEEvT0_T1_T2_T3_T4_T6_E12temp_storage+16];
	setp.lt.f32 	%p62, %f143, %f144;
	selp.f32 	%f145, %f144, %f143, %p62;
	ld.shared.f32 	%f146, [_ZZN3cub18CUB_300001_SM_10006detail6reduce28DeviceReduceSingleTileKernelINS2_10policy_hubIfyN4cuda3__47maximumIfEEE10Policy1000EPfSB_iS8_ffNS5_3std3__410__identityEEEvT0_T1_T2_T3_T4_T6_E12temp_storage+20];
	setp.lt.f32 	%p63, %f145, %f146;
	selp.f32 	%f147, %f146, %f145, %p63;
	ld.shared.f32 	%f148, [_ZZN3cub18CUB_300001_SM_10006detail6reduce28DeviceReduceSingleTileKernelINS2_10policy_hubIfyN4cuda3__47maximumIfEEE10Policy1000EPfSB_iS8_ffNS5_3std3__410__identityEEEvT0_T1_T2_T3_T4_T6_E12temp_storage+24];
	setp.lt.f32 	%p64, %f147, %f148;
	selp.f32 	%f149, %f148, %f147, %p64;
	ld.shared.f32 	%f150, [_ZZN3cub18CUB_300001_SM_10006detail6reduce28DeviceReduceSingleTileKernelINS2_10policy_hubIfyN4cuda3__47maximumIfEEE10Policy1000EPfSB_iS8_ffNS5_3std3__410__identityEEEvT0_T1_T2_T3_T4_T6_E12temp_storage+28];
	setp.lt.f32 	%p65, %f149, %f150;
	selp.f32 	%f151, %f150, %f149, %p65;
	ld.shared.f32 	%f152, [_ZZN3cub18CUB_300001_SM_10006detail6reduce28DeviceReduceSingleTileKernelINS2_10policy_hubIfyN4cuda3__47maximumIfEEE10Policy1000EPfSB_iS8_ffNS5_3std3__410__identityEEEvT0_T1_T2_T3_T4_T6_E12temp_storage+32];
	setp.lt.f32 	%p66, %f151, %f152;
	selp.f32 	%f153, %f152, %f151, %p66;
	ld.shared.f32 	%f154, [_ZZN3cub18CUB_300001_SM_10006detail6reduce28DeviceReduceSingleTileKernelINS2_10policy_hubIfyN4cuda3__47maximumIfEEE10Policy1000EPfSB_iS8_ffNS5_3std3__410__identityEEEvT0_T1_T2_T3_T4_T6_E12temp_storage+36];
	setp.lt.f32 	%p67, %f153, %f154;
	selp.f32 	%f444, %f154, %f153, %p67;
$L__BB11_72:
	mov.u32 	%r379, %tid.x;
	setp.ne.s32 	%p249, %r379, 0;
	@%p249 bra 	$L__BB11_74;
	setp.lt.f32 	%p250, %f58, %f444;
	selp.f32 	%f417, %f444, %f58, %p250;
	st.global.f32 	[%rd1], %f417;
$L__BB11_74:
	ret;

}
	// .globl	_ZN3cub18CUB_300001_SM_10006detail6reduce28DeviceReduceSingleTileKernelINS2_10policy_hubIfjN4cuda3std3__44plusIfEEE10Policy1000EN6thrust24THRUST_300001_SM_1000_NS10device_ptrIfEEPfjS9_ffNS7_10__identityEEEvT0_T1_T2_T3_T4_T6_
.visible .entry _ZN3cub18CUB_300001_SM_10006detail6reduce28DeviceReduceSingleTileKernelINS2_10policy_hubIfjN4cuda3std3__44plusIfEEE10Policy1000EN6thrust24THRUST_300001_SM_1000_NS10device_ptrIfEEPfjS9_ffNS7_10__identityEEEvT0_T1_T2_T3_T4_T6_(
	.param .align 8 .b8 _ZN3cub18CUB_300001_SM_10006detail6reduce28DeviceReduceSingleTileKernelINS2_10policy_hubIfjN4cuda3std3__44plusIfEEE10Policy1000EN6thrust24THRUST_300001_SM_1000_NS10device_ptrIfEEPfjS9_ffNS7_10__identityEEEvT0_T1_T2_T3_T4_T6__param_0[8],
	.param .u64 .ptr .align 1 _ZN3cub18CUB_300001_SM_10006detail6reduce28DeviceReduceSingleTileKernelINS2_10policy_hubIfjN4cuda3std3__44plusIfEEE10Policy1000EN6thrust24THRUST_300001_SM_1000_NS10device_ptrIfEEPfjS9_ffNS7_10__identityEEEvT0_T1_T2_T3_T4_T6__param_1,
	.param .u32 _ZN3cub18CUB_300001_SM_10006detail6reduce28DeviceReduceSingleTileKernelINS2_10policy_hubIfjN4cuda3std3__44plusIfEEE10Policy1000EN6thrust24THRUST_300001_SM_1000_NS10device_ptrIfEEPfjS9_ffNS7_10__identityEEEvT0_T1_T2_T3_T4_T6__param_2,
	.param .align 1 .b8 _ZN3cub18CUB_300001_SM_10006detail6reduce28DeviceReduceSingleTileKernelINS2_10policy_hubIfjN4cuda3std3__44plusIfEEE10Policy1000EN6thrust24THRUST_300001_SM_1000_NS10device_ptrIfEEPfjS9_ffNS7_10__identityEEEvT0_T1_T2_T3_T4_T6__param_3[1],
	.param .f32 _ZN3cub18CUB_300001_SM_10006detail6reduce28DeviceReduceSingleTileKernelINS2_10policy_hubIfjN4cuda3std3__44plusIfEEE10Policy1000EN6thrust24THRUST_300001_SM_1000_NS10device_ptrIfEEPfjS9_ffNS7_10__identityEEEvT0_T1_T2_T3_T4_T6__param_4,
	.param .align 1 .b8 _ZN3cub18CUB_300001_SM_10006detail6reduce28DeviceReduceSingleTileKernelINS2_10policy_hubIfjN4cuda3std3__44plusIfEEE10Policy1000EN6thrust24THRUST_300001_SM_1000_NS10device_ptrIfEEPfjS9_ffNS7_10__identityEEEvT0_T1_T2_T3_T4_T6__param_5[1]
)
.maxntid 512
.minnctapersm 1
{
	.reg .pred 	%p<67>;
	.reg .b32 	%r<211>;
	.reg .b32 	%f<384>;
	.reg .b64 	%rd<84>;
	// demoted variable
	.shared .align 4 .b8 _ZZN3cub18CUB_300001_SM_10006detail6reduce28DeviceReduceSingleTileKernelINS2_10policy_hubIfjN4cuda3std3__44plusIfEEE10Policy1000EN6thrust24THRUST_300001_SM_1000_NS10device_ptrIfEEPfjS9_ffNS7_10__identityEEEvT0_T1_T2_T3_T4_T6_E12temp_storage[84];
	ld.param.u64 	%rd9, [_ZN3cub18CUB_300001_SM_10006detail6reduce28DeviceReduceSingleTileKernelINS2_10policy_hubIfjN4cuda3std3__44plusIfEEE10Policy1000EN6thrust24THRUST_300001_SM_1000_NS10device_ptrIfEEPfjS9_ffNS7_10__identityEEEvT0_T1_T2_T3_T4_T6__param_0];
	ld.param.u64 	%rd10, [_ZN3cub18CUB_300001_SM_10006detail6reduce28DeviceReduceSingleTileKernelINS2_10policy_hubIfjN4cuda3std3__44plusIfEEE10Policy1000EN6thrust24THRUST_300001_SM_1000_NS10device_ptrIfEEPfjS9_ffNS7_10__identityEEEvT0_T1_T2_T3_T4_T6__param_1];
	ld.param.u32 	%r51, [_ZN3cub18CUB_300001_SM_10006detail6reduce28DeviceReduceSingleTileKernelINS2_10policy_hubIfjN4cuda3std3__44plusIfEEE10Policy1000EN6thrust24THRUST_300001_SM_1000_NS10device_ptrIfEEPfjS9_ffNS7_10__identityEEEvT0_T1_T2_T3_T4_T6__param_2];
	ld.param.f32 	%f42, [_ZN3cub18CUB_300001_SM_10006detail6reduce28DeviceReduceSingleTileKernelINS2_10policy_hubIfjN4cuda3std3__44plusIfEEE10Policy1000EN6thrust24THRUST_300001_SM_1000_NS10device_ptrIfEEPfjS9_ffNS7_10__identityEEEvT0_T1_T2_T3_T4_T6__param_4];
	cvta.to.global.u64 	%rd1, %rd10;
	setp.ne.s32 	%p1, %r51, 0;
	@%p1 bra 	$L__BB12_3;
	mov.u32 	%r193, %tid.x;
	setp.ne.s32 	%p66, %r193, 0;
	@%p66 bra 	$L__BB12_52;
	st.global.f32 	[%rd1], %f42;
	bra.uni 	$L__BB12_52;
$L__BB12_3:
	cvta.to.global.u64 	%rd2, %rd9;
	setp.gt.u32 	%p2, %r51, 8191;
	@%p2 bra 	$L__BB12_28;
	mov.u32 	%r1, %tid.x;
	setp.ge.u32 	%p24, %r1, %r51;
	mov.f32 	%f371, 0f00000000;
	mov.u32 	%r197, %r1;
	@%p24 bra 	$L__BB12_6;
	mul.wide.u32 	%rd73, %r1, 4;
	add.s64 	%rd74, %rd2, %rd73;
	ld.global.f32 	%f371, [%rd74];
	add.s32 	%r197, %r1, 512;
$L__BB12_6:
	setp.ge.u32 	%p25, %r197, %r51;
	@%p25 bra 	$L__BB12_19;
	not.b32 	%r120, %r197;
	add.s32 	%r121, %r51, %r120;
	shr.u32 	%r122, %r121, 9;
	add.s32 	%r4, %r122, 1;
	and.b32  	%r5, %r4, 15;
	setp.lt.u32 	%p26, %r121, 7680;
	@%p26 bra 	$L__BB12_10;
	and.b32  	%r123, %r4, 16777200;
	neg.s32 	%r195, %r123;
	mul.wide.u32 	%rd75, %r197, 4;
	add.s64 	%rd76, %rd75, %rd2;
	add.s64 	%rd82, %rd76, 16384;
$L__BB12_9:
	.pragma "nounroll";
	ld.global.f32 	%f205, [%rd82+-16384];
	add.f32 	%f206, %f371, %f205;
	ld.global.f32 	%f207, [%rd82+-14336];
	add.f32 	%f208, %f206, %f207;
	ld.global.f32 	%f209, [%rd82+-12288];
	add.f32 	%f210, %f208, %f209;
	ld.global.f32 	%f211, [%rd82+-10240];
	add.f32 	%f212, %f210, %f211;
	ld.global.f32 	%f213, [%rd82+-8192];
	add.f32 	%f214, %f212, %f213;
	ld.global.f32 	%f215, [%rd82+-6144];
	add.f32 	%f216, %f214, %f215;
	ld.global.f32 	%f217, [%rd82+-4096];
	add.f32 	%f218, %f216, %f217;
	ld.global.f32 	%f219, [%rd82+-2048];
	add.f32 	%f220, %f218, %f219;
	ld.global.f32 	%f221, [%rd82];
	add.f32 	%f222, %f220, %f221;
	ld.global.f32 	%f223, [%rd82+2048];
	add.f32 	%f224, %f222, %f223;
	ld.global.f32 	%f225, [%rd82+4096];
	add.f32 	%f226, %f224, %f225;
	ld.global.f32 	%f227, [%rd82+6144];
	add.f32 	%f228, %f226, %f227;
	ld.global.f32 	%f229, [%rd82+8192];
	add.f32 	%f230, %f228, %f229;
	ld.global.f32 	%f231, [%rd82+10240];
	add.f32 	%f232, %f230, %f231;
	ld.global.f32 	%f233, [%rd82+12288];
	add.f32 	%f234, %f232, %f233;
	ld.global.f32 	%f235, [%rd82+14336];
	add.f32 	%f371, %f234, %f235;
	add.s32 	%r197, %r197, 8192;
	add.s32 	%r195, %r195, 16;
	add.s64 	%rd82, %rd82, 32768;
	setp.ne.s32 	%p27, %r195, 0;
	@%p27 bra 	$L__BB12_9;
$L__BB12_10:
	setp.eq.s32 	%p28, %r5, 0;
	@%p28 bra 	$L__BB12_19;
	and.b32  	%r12, %r4, 7;
	setp.lt.u32 	%p29, %r5, 8;
	@%p29 bra 	$L__BB12_13;
	mul.wide.u32 	%rd77, %r197, 4;
	add.s64 	%rd78, %rd2, %rd77;
	ld.global.f32 	%f237, [%rd78];
	add.f32 	%f238, %f371, %f237;
	ld.global.f32 	%f239, [%rd78+2048];
	add.f32 	%f240, %f238, %f239;
	ld.global.f32 	%f241, [%rd78+4096];
	add.f32 	%f242, %f240, %f241;
	ld.global.f32 	%f243, [%rd78+6144];
	add.f32 	%f244, %f242, %f243;
	ld.global.f32 	%f245, [%rd78+8192];
	add.f32 	%f246, %f244, %f245;
	ld.global.f32 	%f247, [%rd78+10240];
	add.f32 	%f248, %f246, %f247;
	ld.global.f32 	%f249, [%rd78+12288];
	add.f32 	%f250, %f248, %f249;
	ld.global.f32 	%f251, [%rd78+14336];
	add.f32 	%f371, %f250, %f251;
	add.s32 	%r197, %r197, 4096;
$L__BB12_13:
	setp.eq.s32 	%p30, %r12, 0;
	@%p30 bra 	$L__BB12_19;
	and.b32  	%r15, %r4, 3;
	setp.lt.u32 	%p31, %r12, 4;
	@%p31 bra 	$L__BB12_16;
	mul.wide.u32 	%rd79, %r197, 4;
	add.s64 	%rd80, %rd2, %rd79;
	ld.global.f32 	%f253, [%rd80];
	add.f32 	%f254, %f371, %f253;
	ld.global.f32 	%f255, [%rd80+2048];
	add.f32 	%f256, %f254, %f255;
	ld.global.f32 	%f257, [%rd80+4096];
	add.f32 	%f258, %f256, %f257;
	ld.global.f32 	%f259, [%rd80+6144];
	add.f32 	%f371, %f258, %f259;
	add.s32 	%r197, %r197, 2048;
$L__BB12_16:
	setp.eq.s32 	%p32, %r15, 0;
	@%p32 bra 	$L__BB12_19;
	mul.wide.u32 	%rd81, %r197, 4;
	add.s64 	%rd83, %rd2, %rd81;
	neg.s32 	%r200, %r15;
$L__BB12_18:
	.pragma "nounroll";
	ld.global.f32 	%f260, [%rd83];
	add.f32 	%f371, %f371, %f260;
	add.s64 	%rd83, %rd83, 2048;
	add.s32 	%r200, %r200, 1;
	setp.ne.s32 	%p33, %r200, 0;
	@%p33 bra 	$L__BB12_18;
$L__BB12_19:
	setp.lt.u32 	%p34, %r51, 512;
	@%p34 bra 	$L__BB12_24;
	// begin inline asm
	mov.u32 %r162, %laneid;
	// end inline asm
	mov.b32 	%r164, %f371;
	mov.b32 	%r165, 1;
	mov.b32 	%r186, 31;
	mov.b32 	%r187, -1;
	// begin inline asm
	shfl.sync.down.b32 %r163, %r164, %r165, %r186, %r187;
	// end inline asm
	setp.gt.s32 	%p58, %r162, 30;
	mov.b32 	%f319, %r163;
	add.f32 	%f320, %f371, %f319;
	selp.f32 	%f321, %f371, %f320, %p58;
	mov.b32 	%r169, %f321;
	mov.b32 	%r170, 2;
	// begin inline asm
	shfl.sync.down.b32 %r168, %r169, %r170, %r186, %r187;
	// end inline asm
	setp.gt.s32 	%p59, %r162, 29;
	mov.b32 	%f322, %r168;
	add.f32 	%f323, %f321, %f322;
	selp.f32 	%f324, %f321, %f323, %p59;
	mov.b32 	%r174, %f324;
	mov.b32 	%r175, 4;
	// begin inline asm
	shfl.sync.down.b32 %r173, %r174, %r175, %r186, %r187;
	// end inline asm
	setp.gt.s32 	%p60, %r162, 27;
	mov.b32 	%f325, %r173;
	add.f32 	%f326, %f324, %f325;
	selp.f32 	%f327, %f324, %f326, %p60;
	mov.b32 	%r179, %f327;
	mov.b32 	%r180, 8;
	// begin inline asm
	shfl.sync.down.b32 %r178, %r179, %r180, %r186, %r187;
	// end inline asm
	setp.gt.s32 	%p61, %r162, 23;
	mov.b32 	%f328, %r178;
	add.f32 	%f329, %f327, %f328;
	selp.f32 	%f330, %f327, %f329, %p61;
	mov.b32 	%r184, %f330;
	mov.b32 	%r185, 16;
	// begin inline asm
	shfl.sync.down.b32 %r183, %r184, %r185, %r186, %r187;
	// end inline asm
	setp.gt.s32 	%p62, %r162, 15;
	mov.b32 	%f331, %r183;
	add.f32 	%f16, %f330, %f331;
	selp.f32 	%f383, %f330, %f16, %p62;
	setp.ne.s32 	%p63, %r162, 0;
	@%p63 bra 	$L__BB12_22;
	shr.u32 	%r188, %r1, 3;
	and.b32  	%r189, %r188, 124;
	mov.u32 	%r190, _ZZN3cub18CUB_300001_SM_10006detail6reduce28DeviceReduceSingleTileKernelINS2_10policy_hubIfjN4cuda3std3__44plusIfEEE10Policy1000EN6thrust24THRUST_300001_SM_1000_NS10device_ptrIfEEPfjS9_ffNS7_10__identityEEEvT0_T1_T2_T3_T4_T6_E12temp_storage;
	add.s32 	%r191, %r190, %r189;
	st.shared.f32 	[%r191+16], %f16;
$L__BB12_22:
	bar.sync 	0;
	setp.ne.s32 	%p64, %r1, 0;
	@%p64 bra 	$L__BB12_50;
	ld.shared.f32 	%f332, [_ZZN3cub18CUB_300001_SM_10006detail6reduce28DeviceReduceSingleTileKernelINS2_10policy_hubIfjN4cuda3std3__44plusIfEEE10Policy1000EN6thrust24THRUST_300001_SM_1000_NS10device_ptrIfEEPfjS9_ffNS7_10__identityEEEvT0_T1_T2_T3_T4_T6_E12temp_storage+20];
	add.f32 	%f333, %f383, %f332;
	ld.shared.f32 	%f334, [_ZZN3cub18CUB_300001_SM_10006detail6reduce28DeviceReduceSingleTileKernelINS2_10policy_hubIfjN4cuda3std3__44plusIfEEE10Policy1000EN6thrust24THRUST_300001_SM_1000_NS10device_ptrIfEEPfjS9_ffNS7_10__identityEEEvT0_T1_T2_T3_T4_T6_E12temp_storage+24];
	add.f32 	%f335, %f333, %f334;
	ld.shared.f32 	%f336, [_ZZN3cub18CUB_300001_SM_10006detail6reduce28DeviceReduceSingleTileKernelINS2_10policy_hubIfjN4cuda3std3__44plusIfEEE10Policy1000EN6thrust24THRUST_300001_SM_1000_NS10device_ptrIfEEPfjS9_ffNS7_10__identityEEEvT0_T1_T2_T3_T4_T6_E12temp_storage+28];
	add.f32 	%f337, %f335, %f336;
	ld.shared.f32 	%f338, [_ZZN3cub18CUB_300001_SM_10006detail6reduce28DeviceReduceSingleTileKernelINS2_10policy_hubIfjN4cuda3std3__44plusIfEEE10Policy1000EN6thrust24THRUST_300001_SM_1000_NS10device_ptrIfEEPfjS9_ffNS7_10__identityEEEvT0_T1_T2_T3_T4_T6_E12temp_storage+32];
	add.f32 	%f339, %f337, %f338;
	ld.shared.f32 	%f340, [_ZZN3cub18CUB_300001_SM_10006detail6reduce28DeviceReduceSingleTileKernelINS2_10policy_hubIfjN4cuda3std3__44plusIfEEE10Policy1000EN6thrust24THRUST_300001_SM_1000_NS10device_ptrIfEEPfjS9_ffNS7_10__identityEEEvT0_T1_T2_T3_T4_T6_E12temp_storage+36];
	add.f32 	%f341, %f339, %f340;
	ld.shared.f32 	%f342, [_ZZN3cub18CUB_300001_SM_10006detail6reduce28DeviceReduceSingleTileKernelINS2_10policy_hubIfjN4cuda3std3__44plusIfEEE10Policy1000EN6thrust24THRUST_300001_SM_1000_NS10device_ptrIfEEPfjS9_ffNS7_10__identityEEEvT0_T1_T2_T3_T4_T6_E12temp_storage+40];
	add.f32 	%f343, %f341, %f342;
	ld.shared.f32 	%f344, [_ZZN3cub18CUB_300001_SM_10006detail6reduce28DeviceReduceSingleTileKernelINS2_10policy_hubIfjN4cuda3std3__44plusIfEEE10Policy1000EN6thrust24THRUST_300001_SM_1000_NS10device_ptrIfEEPfjS9_ffNS7_10__identityEEEvT0_T1_T2_T3_T4_T6_E12temp_storage+44];
	add.f32 	%f345, %f343, %f344;
	ld.shared.f32 	%f346, [_ZZN3cub18CUB_300001_SM_10006detail6reduce28DeviceReduceSingleTileKernelINS2_10policy_hubIfjN4cuda3std3__44plusIfEEE10Policy1000EN6thrust24THRUST_300001_SM_1000_NS10device_ptrIfEEPfjS9_ffNS7_10__identityEEEvT0_T1_T2_T3_T4_T6_E12temp_storage+48];
	add.f32 	%f347, %f345, %f346;
	ld.shared.f32 	%f348, [_ZZN3cub18CUB_300001_SM_10006detail6reduce28DeviceReduceSingleTileKernelINS2_10policy_hubIfjN4cuda3std3__44plusIfEEE10Policy1000EN6thrust24THRUST_300001_SM_1000_NS10device_ptrIfEEPfjS9_ffNS7_10__identityEEEvT0_T1_T2_T3_T4_T6_E12temp_storage+52];
	add.f32 	%f349, %f347, %f348;
	ld.shared.f32 	%f350, [_ZZN3cub18CUB_300001_SM_10006detail6reduce28DeviceReduceSingleTileKernelINS2_10policy_hubIfjN4cuda3std3__44plusIfEEE10Policy1000EN6thrust24THRUST_300001_SM_1000_NS10device_ptrIfEEPfjS9_ffNS7_10__identityEEEvT0_T1_T2_T3_T4_T6_E12temp_storage+56];
	add.f32 	%f351, %f349, %f350;
	ld.shared.f32 	%f352, [_ZZN3cub18CUB_300001_SM_10006detail6reduce28DeviceReduceSingleTileKernelINS2_10policy_hubIfjN4cuda3std3__44plusIfEEE10Policy1000EN6thrust24THRUST_300001_SM_1000_NS10device_ptrIfEEPfjS9_ffNS7_10__identityEEEvT0_T1_T2_T3_T4_T6_E12temp_storage+60];
	add.f32 	%f353, %f351, %f352;
	ld.shared.f32 	%f354, [_ZZN3cub18CUB_300001_SM_10006detail6reduce28DeviceReduceSingleTileKernelINS2_10policy_hubIfjN4cuda3std3__44plusIfEEE10Policy1000EN6thrust24THRUST_300001_SM_1000_NS10device_ptrIfEEPfjS9_ffNS7_10__identityEEEvT0_T1_T2_T3_T4_T6_E12temp_storage+64];
	add.f32 	%f355, %f353, %f354;
	ld.shared.f32 	%f356, [_ZZN3cub18CUB_300001_SM_10006detail6reduce28DeviceReduceSingleTileKernelINS2_10policy_hubIfjN4cuda3std3__44plusIfEEE10Policy1000EN6thrust24THRUST_300001_SM_1000_NS10device_ptrIfEEPfjS9_ffNS7_10__identityEEEvT0_T1_T2_T3_T4_T6_E12temp_storage+68];
	add.f32 	%f357, %f355, %f356;
	ld.shared.f32 	%f358, [_ZZN3cub18CUB_300001_SM_10006detail6reduce28DeviceReduceSingleTileKernelINS2_10policy_hubIfjN4cuda3std3__44plusIfEEE10Policy1000EN6thrust24THRUST_300001_SM_1000_NS10device_ptrIfEEPfjS9_ffNS7_10__identityEEEvT0_T1_T2_T3_T4_T6_E12temp_storage+72];
	add.f32 	%f359, %f357, %f358;
	ld.shared.f32 	%f360, [_ZZN3cub18CUB_300001_SM_10006detail6reduce28DeviceReduceSingleTileKernelINS2_10policy_hubIfjN4cuda3std3__44plusIfEEE10Policy1000EN6thrust24THRUST_300001_SM_1000_NS10device_ptrIfEEPfjS9_ffNS7_10__identityEEEvT0_T1_T2_T3_T4_T6_E12temp_storage+76];
	add.f32 	%f383, %f359, %f360;
	bra.uni 	$L__BB12_50;
$L__BB12_24:
	// begin inline asm
	mov.u32 %r124, %laneid;
	// end inline asm
	and.b32  	%r150, %r1, 992;
	add.s32 	%r151, %r150, 32;
	setp.gt.u32 	%p35, %r151, %r51;
	not.b32 	%r152, %r150;
	add.s32 	%r153, %r51, %r152;
	selp.b32 	%r148, %r153, 31, %p35;
	mov.b32 	%r126, %f371;
	mov.b32 	%r127, 1;
	mov.b32 	%r149, -1;
	// begin inline asm
	shfl.sync.down.b32 %r125, %r126, %r127, %r148, %r149;
	// end inline asm
	setp.lt.s32 	%p36, %r124, %r148;
	mov.b32 	%f261, %r125;
	add.f32 	%f262, %f371, %f261;
	selp.f32 	%f263, %f262, %f371, %p36;
	mov.b32 	%r131, %f263;
	mov.b32 	%r132, 2;
	// begin inline asm
	shfl.sync.down.b32 %r130, %r131, %r132, %r148, %r149;
	// end inline asm
	add.s32 	%r154, %r124, 2;
	setp.gt.s32 	%p37, %r154, %r148;
	mov.b32 	%f264, %r130;
	add.f32 	%f265, %f263, %f264;
	selp.f32 	%f266, %f263, %f265, %p37;
	mov.b32 	%r136, %f266;
	mov.b32 	%r137, 4;
	// begin inline asm
	shfl.sync.down.b32 %r135, %r136, %r137, %r148, %r149;
	// end inline asm
	add.s32 	%r155, %r124, 4;
	setp.gt.s32 	%p38, %r155, %r148;
	mov.b32 	%f267, %r135;
	add.f32 	%f268, %f266, %f267;
	selp.f32 	%f269, %f266, %f268, %p38;
	mov.b32 	%r141, %f269;
	mov.b32 	%r142, 8;
	// begin inline asm
	shfl.sync.down.b32 %r140, %r141, %r142, %r148, %r149;
	// end inline asm
	add.s32 	%r156, %r124, 8;
	setp.gt.s32 	%p39, %r156, %r148;
	mov.b32 	%f270, %r140;
	add.f32 	%f271, %f269, %f270;
	selp.f32 	%f272, %f269, %f271, %p39;
	mov.b32 	%r146, %f272;
	mov.b32 	%r147, 16;
	// begin inline asm
	shfl.sync.down.b32 %r145, %r146, %r147, %r148, %r149;
	// end inline asm
	add.s32 	%r157, %r124, 16;
	setp.gt.s32 	%p40, %r157, %r148;
	mov.b32 	%f273, %r145;
	add.f32 	%f274, %f272, %f273;
	selp.f32 	%f383, %f272, %f274, %p40;
	setp.ne.s32 	%p41, %r124, 0;
	@%p41 bra 	$L__BB12_26;
	shr.u32 	%r158, %r1, 3;
	and.b32  	%r159, %r158, 124;
	mov.u32 	%r160, _ZZN3cub18CUB_300001_SM_10006detail6reduce28DeviceReduceSingleTileKernelINS2_10policy_hubIfjN4cuda3std3__44plusIfEEE10Policy1000EN6thrust24THRUST_300001_SM_1000_NS10device_ptrIfEEPfjS9_ffNS7_10__identityEEEvT0_T1_T2_T3_T4_T6_E12temp_storage;
	add.s32 	%r161, %r160, %r159;
	st.shared.f32 	[%r161+16], %f383;
$L__BB12_26:
	bar.sync 	0;
	setp.ne.s32 	%p42, %r1, 0;
	@%p42 bra 	$L__BB12_50;
	setp.gt.u32 	%p43, %r51, 32;
	ld.shared.f32 	%f275, [_ZZN3cub18CUB_300001_SM_10006detail6reduce28DeviceReduceSingleTileKernelINS2_10policy_hubIfjN4cuda3std3__44plusIfEEE10Policy1000EN6thrust24THRUST_300001_SM_1000_NS10device_ptrIfEEPfjS9_ffNS7_10__identityEEEvT0_T1_T2_T3_T4_T6_E12temp_storage+20];
	add.f32 	%f276, %f383, %f275;
	selp.f32 	%f277, %f276, %f383, %p43;
	setp.gt.u32 	%p44, %r51, 64;
	ld.shared.f32 	%f278, [_ZZN3cub18CUB_300001_SM_10006detail6reduce28DeviceReduceSingleTileKernelINS2_10policy_hubIfjN4cuda3std3__44plusIfEEE10Policy1000EN6thrust24THRUST_300001_SM_1000_NS10device_ptrIfEEPfjS9_ffNS7_10__identityEEEvT0_T1_T2_T3_T4_T6_E12temp_storage+24];
	add.f32 	%f279, %f278, %f277;
	selp.f32 	%f280, %f279, %f277, %p44;
	setp.gt.u32 	%p45, %r51, 96;
	ld.shared.f32 	%f281, [_ZZN3cub18CUB_300001_SM_10006detail6reduce28DeviceReduceSingleTileKernelINS2_10policy_hubIfjN4cuda3std3__44plusIfEEE10Policy1000EN6thrust24THRUST_300001_SM_1000_NS10device_ptrIfEEPfjS9_ffNS7_10__identityEEEvT0_T1_T2_T3_T4_T6_E12temp_storage+28];
	add.f32 	%f282, %f281, %f280;
	selp.f32 	%f283, %f282, %f280, %p45;
	setp.gt.u32 	%p46, %r51, 128;
	ld.shared.f32 	%f284, [_ZZN3cub18CUB_300001_SM_10006detail6reduce28DeviceReduceSingleTileKernelINS2_10policy_hubIfjN4cuda3std3__44plusIfEEE10Policy1000EN6thrust24THRUST_300001_SM_1000_NS10device_ptrIfEEPfjS9_ffNS7_10__identityEEEvT0_T1_T2_T3_T4_T6_E12temp_storage+32];
	add.f32 	%f285, %f284, %f283;
	selp.f32 	%f286, %f285, %f283, %p46;
	setp.gt.u32 	%p47, %r51, 160;
	ld.shared.f32 	%f287, [_ZZN3cub18CUB_300001_SM_10006detail6reduce28DeviceReduceSingleTileKernelINS2_10policy_hubIfjN4cuda3std3__44plusIfEEE10Policy1000EN6thrust24THRUST_300001_SM_1000_NS10device_ptrIfEEPfjS9_ffNS7_10__identityEEEvT0_T1_T2_T3_T4_T6_E12temp_storage+36];
	add.f32 	%f288, %f287, %f286;
	selp.f32 	%f289, %f288, %f286, %p47;
	setp.gt.u32 	%p48, %r51, 192;
	ld.shared.f32 	%f290, [_ZZN3cub18CUB_300001_SM_10006detail6reduce28DeviceReduceSingleTileKernelINS2_10policy_hubIfjN4cuda3std3__44plusIfEEE10Policy1000EN6thrust24THRUST_300001_SM_1000_NS10device_ptrIfEEPfjS9_ffNS7_10__identityEEEvT0_T1_T2_T3_T4_T6_E12temp_storage+40];
	add.f32 	%f291, %f290, %f289;
	selp.f32 	%f292, %f291, %f289, %p48;
	setp.gt.u32 	%p49, %r51, 224;
	ld.shared.f32 	%f293, [_ZZN3cub18CUB_300001_SM_10006detail6reduce28DeviceReduceSingleTileKernelINS2_10policy_hubIfjN4cuda3std3__44plusIfEEE10Policy1000EN6thrust24THRUST_300001_SM_1000_NS10device_ptrIfEEPfjS9_ffNS7_10__identityEEEvT0_T1_T2_T3_T4_T6_E12temp_storage+44];
	add.f32 	%f294, %f293, %f292;
	selp.f32 	%f295, %f294, %f292, %p49;
	setp.gt.u32 	%p50, %r51, 256;
	ld.shared.f32 	%f296, [_ZZN3cub18CUB_300001_SM_10006detail6reduce28DeviceReduceSingleTileKernelINS2_10policy_hubIfjN4cuda3std3__44plusIfEEE10Policy1000EN6thrust24THRUST_300001_SM_1000_NS10device_ptrIfEEPfjS9_ffNS7_10__identityEEEvT0_T1_T2_T3_T4_T6_E12temp_storage+48];
	add.f32 	%f297, %f296, %f295;
	selp.f32 	%f298, %f297, %f295, %p50;
	setp.gt.u32 	%p51, %r51, 288;
	ld.shared.f32 	%f299, [_ZZN3cub18CUB_300001_SM_10006detail6reduce28DeviceReduceSingleTileKernelINS2_10policy_hubIfjN4cuda3std3__44plusIfEEE10Policy1000EN6thrust24THRUST_300001_SM_1000_NS10device_ptrIfEEPfjS9_ffNS7_10__identityEEEvT0_T1_T2_T3_T4_T6_E12temp_storage+52];
	add.f32 	%f300, %f299, %f298;
	selp.f32 	%f301, %f300, %f298, %p51;
	setp.gt.u32 	%p52, %r51, 320;
	ld.shared.f32 	%f302, [_ZZN3cub18CUB_300001_SM_10006detail6reduce28DeviceReduceSingleTileKernelINS2_10policy_hubIfjN4cuda3std3__44plusIfEEE10Policy1000EN6thrust24THRUST_300001_SM_1000_NS10device_ptrIfEEPfjS9_ffNS7_10__identityEEEvT0_T1_T2_T3_T4_T6_E12temp_storage+56];
	add.f32 	%f303, %f302, %f301;
	selp.f32 	%f304, %f303, %f301, %p52;
	setp.gt.u32 	%p53, %r51, 352;
	ld.shared.f32 	%f305, [_ZZN3cub18CUB_300001_SM_10006detail6reduce28DeviceReduceSingleTileKernelINS2_10policy_hubIfjN4cuda3std3__44plusIfEEE10Policy1000EN6thrust24THRUST_300001_SM_1000_NS10device_ptrIfEEPfjS9_ffNS7_10__identityEEEvT0_T1_T2_T3_T4_T6_E12temp_storage+60];
	add.f32 	%f306, %f305, %f304;
	selp.f32 	%f307, %f306, %f304, %p53;
	setp.gt.u32 	%p54, %r51, 384;
	ld.shared.f32 	%f308, [_ZZN3cub18CUB_300001_SM_10006detail6reduce28DeviceReduceSingleTileKernelINS2_10policy_hubIfjN4cuda3std3__44plusIfEEE10Policy1000EN6thrust24THRUST_300001_SM_1000_NS10device_ptrIfEEPfjS9_ffNS7_10__identityEEEvT0_T1_T2_T3_T4_T6_E12temp_storage+64];
	add.f32 	%f309, %f308, %f307;
	selp.f32 	%f310, %f309, %f307, %p54;
	setp.gt.u32 	%p55, %r51, 416;
	ld.shared.f32 	%f311, [_ZZN3cub18CUB_300001_SM_10006detail6reduce28DeviceReduceSingleTileKernelINS2_10policy_hubIfjN4cuda3std3__44plusIfEEE10Policy1000EN6thrust24THRUST_300001_SM_1000_NS10device_ptrIfEEPfjS9_ffNS7_10__identityEEEvT0_T1_T2_T3_T4_T6_E12temp_storage+68];
	add.f32 	%f312, %f311, %f310;
	selp.f32 	%f313, %f312, %f310, %p55;
	setp.gt.u32 	%p56, %r51, 448;
	ld.shared.f32 	%f314, [_ZZN3cub18CUB_300001_SM_10006detail6reduce28DeviceReduceSingleTileKernelINS2_10policy_hubIfjN4cuda3std3__44plusIfEEE10Policy1000EN6thrust24THRUST_300001_SM_1000_NS10device_ptrIfEEPfjS9_ffNS7_10__identityEEEvT0_T1_T2_T3_T4_T6_E12temp_storage+72];
	add.f32 	%f315, %f314, %f313;
	selp.f32 	%f316, %f315, %f313, %p56;
	setp.gt.u32 	%p57, %r51, 480;
	ld.shared.f32 	%f317, [_ZZN3cub18CUB_300001_SM_10006detail6reduce28DeviceReduceSingleTileKernelINS2_10policy_hubIfjN4cuda3std3__44plusIfEEE10Policy1000EN6thrust24THRUST_300001_SM_1000_NS10device_ptrIfEEPfjS9_ffNS7_10__identityEEEvT0_T1_T2_T3_T4_T6_E12temp_storage+76];
	add.f32 	%f318, %f317, %f316;
	selp.f32 	%f383, %f318, %f316, %p57;
	bra.uni 	$L__BB12_50;
$L__BB12_28:
	mov.u32 	%r21, %tid.x;
	mul.wide.u32 	%rd11, %r21, 4;
	add.s64 	%rd12, %rd2, %rd11;
	ld.global.f32 	%f43, [%rd12];
	ld.global.f32 	%f44, [%rd12+2048];
	ld.global.f32 	%f45, [%rd12+4096];
	ld.global.f32 	%f46, [%rd12+6144];
	ld.global.f32 	%f47, [%rd12+8192];
	ld.global.f32 	%f48, [%rd12+10240];
	ld.global.f32 	%f49, [%rd12+12288];
	ld.global.f32 	%f50, [%rd12+14336];
	ld.global.f32 	%f51, [%rd12+16384];
	ld.global.f32 	%f52, [%rd12+18432];
	ld.global.f32 	%f53, [%rd12+20480];
	ld.global.f32 	%f54, [%rd12+22528];
	ld.global.f32 	%f55, [%rd12+24576];
	ld.global.f32 	%f56, [%rd12+26624];
	ld.global.f32 	%f57, [%rd12+28672];
	ld.global.f32 	%f58, [%rd12+30720];
	add.f32 	%f59, %f43, %f44;
	add.f32 	%f60, %f45, %f46;
	add.f32 	%f61, %f47, %f48;
	add.f32 	%f62, %f49, %f50;
	add.f32 	%f63, %f51, %f52;
	add.f32 	%f64, %f53, %f54;
	add.f32 	%f65, %f55, %f56;
	add.f32 	%f66, %f57, %f58;
	add.f32 	%f67, %f59, %f60;
	add.f32 	%f68, %f61, %f62;
	add.f32 	%f69, %f63, %f64;
	add.f32 	%f70, %f65, %f66;
	add.f32 	%f71, %f67, %f68;
	add.f32 	%f72, %f69, %f70;
	add.f32 	%f382, %f71, %f72;
	add.s32 	%r22, %r51, -8192;
	setp.lt.u32 	%p3, %r22, 8192;
	mov.b32 	%r202, 8192;
	@%p3 bra 	$L__BB12_32;
	mov.b32 	%r202, 8192;
$L__BB12_30:
	add.s32 	%r54, %r21, %r202;
	mul.wide.u32 	%rd13, %r54, 4;
	add.s64 	%rd14, %rd2, %rd13;
	ld.global.f32 	%f73, [%rd14];
	ld.global.f32 	%f74, [%rd14+2048];
	ld.global.f32 	%f75, [%rd14+4096];
	ld.global.f32 	%f76, [%rd14+6144];
	ld.global.f32 	%f77, [%rd14+8192];
	ld.global.f32 	%f78, [%rd14+10240];
	ld.global.f32 	%f79, [%rd14+12288];
	ld.global.f32 	%f80, [%rd14+14336];
	ld.global.f32 	%f81, [%rd14+16384];
	ld.global.f32 	%f82, [%rd14+18432];
	ld.global.f32 	%f83, [%rd14+20480];
	ld.global.f32 	%f84, [%rd14+22528];
	ld.global.f32 	%f85, [%rd14+24576];
	ld.global.f32 	%f86, [%rd14+26624];
	ld.global.f32 	%f87, [%rd14+28672];
	ld.global.f32 	%f88, [%rd14+30720];
	add.f32 	%f89, %f382, %f73;
	add.f32 	%f90, %f74, %f75;
	add.f32 	%f91, %f76, %f77;
	add.f32 	%f92, %f78, %f79;
	add.f32 	%f93, %f80, %f81;
	add.f32 	%f94, %f82, %f83;
	add.f32 	%f95, %f84, %f85;
	add.f32 	%f96, %f86, %f87;
	add.f32 	%f97, %f89, %f90;
	add.f32 	%f98, %f91, %f92;
	add.f32 	%f99, %f93, %f94;
	add.f32 	%f100, %f95, %f96;
	add.f32 	%f101, %f97, %f98;
	add.f32 	%f102, %f99, %f100;
	add.f32 	%f103, %f101, %f102;
	add.f32 	%f382, %f103, %f88;
	sub.s32 	%r55, %r51, %r202;
	setp.lt.u32 	%p4, %r55, 8192;
	@%p4 bra 	$L__BB12_46;
	add.s32 	%r202, %r202, 8192;
	setp.le.u32 	%p5, %r202, %r22;
	@%p5 bra 	$L__BB12_30;
$L__BB12_32:
	setp.le.u32 	%p6, %r51, %r202;
	sub.s32 	%r56, %r51, %r202;
	setp.ge.s32 	%p7, %r21, %r56;
	or.pred  	%p8, %p6, %p7;
	@%p8 bra 	$L__BB12_46;
	not.b32 	%r58, %r21;
	add.s32 	%r59, %r51, %r58;
	sub.s32 	%r60, %r59, %r202;
	shr.u32 	%r61, %r60, 9;
	add.s32 	%r26, %r61, 1;
	and.b32  	%r27, %r26, 15;
	setp.lt.u32 	%p9, %r60, 7680;
	mov.u32 	%r207, %r21;
	@%p9 bra 	$L__BB12_37;
	or.b32  	%r205, %r21, 4096;
	add.s32 	%r204, %r21, %r202;
	and.b32  	%r62, %r26, 16777200;
	neg.s32 	%r203, %r62;
$L__BB12_35:
	.pragma "nounroll";
	mul.wide.u32 	%rd15, %r204, 4;
	add.s64 	%rd16, %rd2, %rd15;
	ld.global.f32 	%f105, [%rd16];
	add.f32 	%f106, %f382, %f105;
	add.s32 	%r63, %r204, 512;
	mul.wide.u32 	%rd17, %r63, 4;
	add.s64 	%rd18, %rd2, %rd17;
	ld.global.f32 	%f107, [%rd18];
	add.f32 	%f108, %f106, %f107;
	add.s32 	%r64, %r204, 1024;
	mul.wide.u32 	%rd19, %r64, 4;
	add.s64 	%rd20, %rd2, %rd19;
	ld.global.f32 	%f109, [%rd20];
	add.f32 	%f110, %f108, %f109;
	add.s32 	%r65, %r204, 1536;
	mul.wide.u32 	%rd21, %r65, 4;
	add.s64 	%rd22, %rd2, %rd21;
	ld.global.f32 	%f111, [%rd22];
	add.f32 	%f112, %f110, %f111;
	add.s32 	%r66, %r204, 2048;
	mul.wide.u32 	%rd23, %r66, 4;
	add.s64 	%rd24, %rd2, %rd23;
	ld.global.f32 	%f113, [%rd24];
	add.f32 	%f114, %f112, %f113;
	add.s32 	%r67, %r204, 2560;
	mul.wide.u32 	%rd25, %r67, 4;
	add.s64 	%rd26, %rd2, %rd25;
	ld.global.f32 	%f115, [%rd26];
	add.f32 	%f116, %f114, %f115;
	add.s32 	%r68, %r204, 3072;
	mul.wide.u32 	%rd27, %r68, 4;
	add.s64 	%rd28, %rd2, %rd27;
	ld.global.f32 	%f117, [%rd28];
	add.f32 	%f118, %f116, %f117;
	add.s32 	%r69, %r204, 3584;
	mul.wide.u32 	%rd29, %r69, 4;
	add.s64 	%rd30, %rd2, %rd29;
	ld.global.f32 	%f119, [%rd30];
	add.f32 	%f120, %f118, %f119;
	add.s32 	%r70, %r204, 4096;
	mul.wide.u32 	%rd31, %r70, 4;
	add.s64 	%rd32, %rd2, %rd31;
	ld.global.f32 	%f121, [%rd32];
	add.f32 	%f122, %f120, %f121;
	add.s32 	%r71, %r204, 4608;
	mul.wide.u32 	%rd33, %r71, 4;
	add.s64 	%rd34, %rd2, %rd33;
	ld.global.f32 	%f123, [%rd34];
	add.f32 	%f124, %f122, %f123;
	add.s32 	%r72, %r204, 5120;
	mul.wide.u32 	%rd35, %r72, 4;
	add.s64 	%rd36, %rd2, %rd35;
	ld.global.f32 	%f125, [%rd36];
	add.f32 	%f126, %f124, %f125;
	add.s32 	%r73, %r204, 5632;
	mul.wide.u32 	%rd37, %r73, 4;
	add.s64 	%rd38, %rd2, %rd37;
	ld.global.f32 	%f127, [%rd38];
	add.f32 	%f128, %f126, %f127;
	add.s32 	%r74, %r204, 6144;
	mul.wide.u32 	%rd39, %r74, 4;
	add.s64 	%rd40, %rd2, %rd39;
	ld.global.f32 	%f129, [%rd40];
	add.f32 	%f130, %f128, %f129;
	add.s32 	%r75, %r204, 6656;
	mul.wide.u32 	%rd41, %r75, 4;
	add.s64 	%rd42, %rd2, %rd41;
	ld.global.f32 	%f131, [%rd42];
	add.f32 	%f132, %f130, %f131;
	add.s32 	%r76, %r204, 7168;
	mul.wide.u32 	%rd43, %r76, 4;
	add.s64 	%rd44, %rd2, %rd43;
	ld.global.f32 	%f133, [%rd44];
	add.f32 	%f134, %f132, %f133;
	add.s32 	%r77, %r204, 7680;
	mul.wide.u32 	%rd45, %r77, 4;
	add.s64 	%rd46, %rd2, %rd45;
	ld.global.f32 	%f135, [%rd46];
	add.f32 	%f382, %f134, %f135;
	add.s32 	%r205, %r205, 8192;
	add.s32 	%r204, %r204, 8192;
	add.s32 	%r203, %r203, 16;
	setp.ne.s32 	%p10, %r203, 0;
	@%p10 bra 	$L__BB12_35;
	add.s32 	%r207, %r205, -4096;
$L__BB12_37:
	setp.eq.s32 	%p11, %r27, 0;
	@%p11 bra 	$L__BB12_46;
	and.b32  	%r39, %r26, 7;
	setp.lt.u32 	%p12, %r27, 8;
	@%p12 bra 	$L__BB12_40;
	add.s32 	%r78, %r207, %r202;
	mul.wide.u32 	%rd47, %r78, 4;
	add.s64 	%rd48, %rd2, %rd47;
	ld.global.f32 	%f137, [%rd48];
	add.f32 	%f138, %f382, %f137;
	add.s32 	%r79, %r78, 512;
	mul.wide.u32 	%rd49, %r79, 4;
	add.s64 	%rd50, %rd2, %rd49;
	ld.global.f32 	%f139, [%rd50];
	add.f32 	%f140, %f138, %f139;
	add.s32 	%r80, %r78, 1024;
	mul.wide.u32 	%rd51, %r80, 4;
	add.s64 	%rd52, %rd2, %rd51;
	ld.global.f32 	%f141, [%rd52];
	add.f32 	%f142, %f140, %f141;
	add.s32 	%r81, %r78, 1536;
	mul.wide.u32 	%rd53, %r81, 4;
	add.s64 	%rd54, %rd2, %rd53;
	ld.global.f32 	%f143, [%rd54];
	add.f32 	%f144, %f142, %f143;
	add.s32 	%r82, %r78, 2048;
	mul.wide.u32 	%rd55, %r82, 4;
	add.s64 	%rd56, %rd2, %rd55;
	ld.global.f32 	%f145, [%rd56];
	add.f32 	%f146, %f144, %f145;
	add.s32 	%r83, %r78, 2560;
	mul.wide.u32 	%rd57, %r83, 4;
	add.s64 	%rd58, %rd2, %rd57;
	ld.global.f32 	%f147, [%rd58];
	add.f32 	%f148, %f146, %f147;
	add.s32 	%r84, %r78, 3072;
	mul.wide.u32 	%rd59, %r84, 4;
	add.s64 	%rd60, %rd2, %rd59;
	ld.global.f32 	%f149, [%rd60];
	add.f32 	%f150, %f148, %f149;
	add.s32 	%r85, %r78, 3584;
	mul.wide.u32 	%rd61, %r85, 4;
	add.s64 	%rd62, %rd2, %rd61;
	ld.global.f32 	%f151, [%rd62];
	add.f32 	%f382, %f150, %f151;
	add.s32 	%r207, %r207, 4096;
$L__BB12_40:
	setp.eq.s32 	%p13, %r39, 0;
	@%p13 bra 	$L__BB12_46;
	and.b32  	%r42, %r26, 3;
	setp.lt.u32 	%p14, %r39, 4;
	@%p14 bra 	$L__BB12_43;
	add.s32 	%r86, %r207, %r202;
	mul.wide.u32 	%rd63, %r86, 4;
	add.s64 	%rd64, %rd2, %rd63;
	ld.global.f32 	%f153, [%rd64];
	add.f32 	%f154, %f382, %f153;
	add.s32 	%r87, %r86, 512;
	mul.wide.u32 	%rd65, %r87, 4;
	add.s64 	%rd66, %rd2, %rd65;
	ld.global.f32 	%f155, [%rd66];
	add.f32 	%f156, %f154, %f155;
	add.s32 	%r88, %r86, 1024;
	mul.wide.u32 	%rd67, %r88, 4;
	add.s64 	%rd68, %rd2, %rd67;
	ld.global.f32 	%f157, [%rd68];
	add.f32 	%f158, %f156, %f157;
	add.s32 	%r89, %r86, 1536;
	mul.wide.u32 	%rd69, %r89, 4;
	add.s64 	%rd70, %rd2, %rd69;
	ld.global.f32 	%f159, [%rd70];
	add.f32 	%f382, %f158, %f159;
	add.s32 	%r207, %r207, 2048;
$L__BB12_43:
	setp.eq.s32 	%p15, %r42, 0;
	@%p15 bra 	$L__BB12_46;
	add.s32 	%r210, %r207, %r202;
	neg.s32 	%r209, %r42;
$L__BB12_45:
	.pragma "nounroll";
	mul.wide.u32 	%rd71, %r210, 4;
	add.s64 	%rd72, %rd2, %rd71;
	ld.global.f32 	%f160, [%rd72];
	add.f32 	%f382, %f382, %f160;
	add.s32 	%r210, %r210, 512;
	add.s32 	%r209, %r209, 1;
	setp.ne.s32 	%p16, %r209, 0;
	@%p16 bra 	$L__BB12_45;
$L__BB12_46:
	// begin inline asm
	mov.u32 %r90, %laneid;
	// end inline asm
	mov.b32 	%r92, %f382;
	mov.b32 	%r93, 1;
	mov.b32 	%r114, 31;
	mov.b32 	%r115, -1;
	// begin inline asm
	shfl.sync.down.b32 %r91, %r92, %r93, %r114, %r115;
	// end inline asm
	setp.gt.s32 	%p17, %r90, 30;
	mov.b32 	%f161, %r91;
	add.f32 	%f162, %f382, %f161;
	selp.f32 	%f163, %f382, %f162, %p17;
	mov.b32 	%r97, %f163;
	mov.b32 	%r98, 2;
	// begin inline asm
	shfl.sync.down.b32 %r96, %r97, %r98, %r114, %r115;
	// end inline asm
	setp.gt.s32 	%p18, %r90, 29;
	mov.b32 	%f164, %r96;
	add.f32 	%f165, %f163, %f164;
	selp.f32 	%f166, %f163, %f165, %p18;
	mov.b32 	%r102, %f166;
	mov.b32 	%r103, 4;
	// begin inline asm
	shfl.sync.down.b32 %r101, %r102, %r103, %r114, %r115;
	// end inline asm
	setp.gt.s32 	%p19, %r90, 27;
	mov.b32 	%f167, %r101;
	add.f32 	%f168, %f166, %f167;
	selp.f32 	%f169, %f166, %f168, %p19;
	mov.b32 	%r107, %f169;
	mov.b32 	%r108, 8;
	// begin inline asm
	shfl.sync.down.b32 %r106, %r107, %r108, %r114, %r115;
	// end inline asm
	setp.gt.s32 	%p20, %r90, 23;
	mov.b32 	%f170, %r106;
	add.f32 	%f171, %f169, %f170;
	selp.f32 	%f172, %f169, %f171, %p20;
	mov.b32 	%r112, %f172;
	mov.b32 	%r113, 16;
	// begin inline asm
	shfl.sync.down.b32 %r111, %r112, %r113, %r114, %r115;
	// end inline asm
	setp.gt.s32 	%p21, %r90, 15;
	mov.b32 	%f173, %r111;
	add.f32 	%f38, %f172, %f173;
	selp.f32 	%f383, %f172, %f38, %p21;
	setp.ne.s32 	%p22, %r90, 0;
	@%p22 bra 	$L__BB12_48;
	shr.u32 	%r116, %r21, 3;
	and.b32  	%r117, %r116, 124;
	mov.u32 	%r118, _ZZN3cub18CUB_300001_SM_10006detail6reduce28DeviceReduceSingleTileKernelINS2_10policy_hubIfjN4cuda3std3__44plusIfEEE10Policy1000EN6thrust24THRUST_300001_SM_1000_NS10device_ptrIfEEPfjS9_ffNS7_10__identityEEEvT0_T1_T2_T3_T4_T6_E12temp_storage;
	add.s32 	%r119, %r118, %r117;
	st.shared.f32 	[%r119+16], %f38;
$L__BB12_48:
	bar.sync 	0;
	setp.ne.s32 	%p23, %r21, 0;
	@%p23 bra 	$L__BB12_50;
	ld.shared.f32 	%f174, [_ZZN3cub18CUB_300001_SM_10006detail6reduce28DeviceReduceSingleTileKernelINS2_10policy_hubIfjN4cuda3std3__44plusIfEEE10Policy1000EN6thrust24THRUST_300001_SM_1000_NS10device_ptrIfEEPfjS9_ffNS7_10__identityEEEvT0_T1_T2_T3_T4_T6_E12temp_storage+20];
	add.f32 	%f175, %f383, %f174;
	ld.shared.f32 	%f176, [_ZZN3cub18CUB_300001_SM_10006detail6reduce28DeviceReduceSingleTileKernelINS2_10policy_hubIfjN4cuda3std3__44plusIfEEE10Policy1000EN6thrust24THRUST_300001_SM_1000_NS10device_ptrIfEEPfjS9_ffNS7_10__identityEEEvT0_T1_T2_T3_T4_T6_E12temp_storage+24];
	add.f32 	%f177, %f175, %f176;
	ld.shared.f32 	%f178, [_ZZN3cub18CUB_300001_SM_10006detail6reduce28DeviceReduceSingleTileKernelINS2_10policy_hubIfjN4cuda3std3__44plusIfEEE10Policy1000EN6thrust24THRUST_300001_SM_1000_NS10device_ptrIfEEPfjS9_ffNS7_10__identityEEEvT0_T1_T2_T3_T4_T6_E12temp_storage+28];
	add.f32 	%f179, %f177, %f178;
	ld.shared.f32 	%f180, [_ZZN3cub18CUB_300001_SM_10006detail6reduce28DeviceReduceSingleTileKernelINS2_10policy_hubIfjN4cuda3std3__44plusIfEEE10Policy1000EN6thrust24THRUST_300001_SM_1000_NS10device_ptrIfEEPfjS9_ffNS7_10__identityEEEvT0_T1_T2_T3_T4_T6_E12temp_storage+32];
	add.f32 	%f181, %f179, %f180;
	ld.shared.f32 	%f182, [_ZZN3cub18CUB_300001_SM_10006detail6reduce28DeviceReduceSingleTileKernelINS2_10policy_hubIfjN4cuda3std3__44plusIfEEE10Policy1000EN6thrust24THRUST_300001_SM_1000_NS10device_ptrIfEEPfjS9_ffNS7_10__identityEEEvT0_T1_T2_T3_T4_T6_E12temp_storage+36];
	add.f32 	%f183, %f181, %f182;
	ld.shared.f32 	%f184, [_ZZN3cub18CUB_300001_SM_10006detail6reduce28DeviceReduceSingleTileKernelINS2_10policy_hubIfjN4cuda3std3__44plusIfEEE10Policy1000EN6thrust24THRUST_300001_SM_1000_NS10device_ptrIfEEPfjS9_ffNS7_10__identityEEEvT0_T1_T2_T3_T4_T6_E12temp_storage+40];
	add.f32 	%f185, %f183, %f184;
	ld.shared.f32 	%f186, [_ZZN3cub18CUB_300001_SM_10006detail6reduce28DeviceReduceSingleTileKernelINS2_10policy_hubIfjN4cuda3std3__44plusIfEEE10Policy1000EN6thrust24THRUST_300001_SM_1000_NS10device_ptrIfEEPfjS9_ffNS7_10__identityEEEvT0_T1_T2_T3_T4_T6_E12temp_storage+44];
	add.f32 	%f187, %f185, %f186;
	ld.shared.f32 	%f188, [_ZZN3cub18CUB_300001_SM_10006detail6reduce28DeviceReduceSingleTileKernelINS2_10policy_hubIfjN4cuda3std3__44plusIfEEE10Policy1000EN6thrust24THRUST_300001_SM_1000_NS10device_ptrIfEEPfjS9_ffNS7_10__identityEEEvT0_T1_T2_T3_T4_T6_E12temp_storage+48];
	add.f32 	%f189, %f187, %f188;
	ld.shared.f32 	%f190, [_ZZN3cub18CUB_300001_SM_10006detail6reduce28DeviceReduceSingleTileKernelINS2_10policy_hubIfjN4cuda3std3__44plusIfEEE10Policy1000EN6thrust24THRUST_300001_SM_1000_NS10device_ptrIfEEPfjS9_ffNS7_10__identityEEEvT0_T1_T2_T3_T4_T6_E12temp_storage+52];
	add.f32 	%f191, %f189, %f190;
	ld.shared.f32 	%f192, [_ZZN3cub18CUB_300001_SM_10006detail6reduce28DeviceReduceSingleTileKernelINS2_10policy_hubIfjN4cuda3std3__44plusIfEEE10Policy1000EN6thrust24THRUST_300001_SM_1000_NS10device_ptrIfEEPfjS9_ffNS7_10__identityEEEvT0_T1_T2_T3_T4_T6_E12temp_storage+56];
	add.f32 	%f193, %f191, %f192;
	ld.shared.f32 	%f194, [_ZZN3cub18CUB_300001_SM_10006detail6reduce28DeviceReduceSingleTileKernelINS2_10policy_hubIfjN4cuda3std3__44plusIfEEE10Policy1000EN6thrust24THRUST_300001_SM_1000_NS10device_ptrIfEEPfjS9_ffNS7_10__identityEEEvT0_T1_T2_T3_T4_T6_E12temp_storage+60];
	add.f32 	%f195, %f193, %f194;
	ld.shared.f32 	%f196, [_ZZN3cub18CUB_300001_SM_10006detail6reduce28DeviceReduceSingleTileKernelINS2_10policy_hubIfjN4cuda3std3__44plusIfEEE10Policy1000EN6thrust24THRUST_300001_SM_1000_NS10device_ptrIfEEPfjS9_ffNS7_10__identityEEEvT0_T1_T2_T3_T4_T6_E12temp_storage+64];
	add.f32 	%f197, %f195, %f196;
	ld.shared.f32 	%f198, [_ZZN3cub18CUB_300001_SM_10006detail6reduce28DeviceReduceSingleTileKernelINS2_10policy_hubIfjN4cuda3std3__44plusIfEEE10Policy1000EN6thrust24THRUST_300001_SM_1000_NS10device_ptrIfEEPfjS9_ffNS7_10__identityEEEvT0_T1_T2_T3_T4_T6_E12temp_storage+68];
	add.f32 	%f199, %f197, %f198;
	ld.shared.f32 	%f200, [_ZZN3cub18CUB_300001_SM_10006detail6reduce28DeviceReduceSingleTileKernelINS2_10policy_hubIfjN4cuda3std3__44plusIfEEE10Policy1000EN6thrust24THRUST_300001_SM_1000_NS10device_ptrIfEEPfjS9_ffNS7_10__identityEEEvT0_T1_T2_T3_T4_T6_E12temp_storage+72];
	add.f32 	%f201, %f199, %f200;
	ld.shared.f32 	%f202, [_ZZN3cub18CUB_300001_SM_10006detail6reduce28DeviceReduceSingleTileKernelINS2_10policy_hubIfjN4cuda3std3__44plusIfEEE10Policy1000EN6thrust24THRUST_300001_SM_1000_NS10device_ptrIfEEPfjS9_ffNS7_10__identityEEEvT0_T1_T2_T3_T4_T6_E12temp_storage+76];
	add.f32 	%f383, %f201, %f202;
$L__BB12_50:
	mov.u32 	%r192, %tid.x;
	setp.ne.s32 	%p65, %r192, 0;
	@%p65 bra 	$L__BB12_52;
	add.f32 	%f361, %f42, %f383;
	st.global.f32 	[%rd1], %f361;
$L__BB12_52:
	ret;

}
	// .globl	_ZN3cub18CUB_300001_SM_10006detail6reduce18DeviceReduceKernelINS2_10policy_hubIfjN4cuda3std3__44plusIfEEE10Policy1000EN6thrust24THRUST_300001_SM_1000_NS10device_ptrIfEEjS9_fNS7_10__identityEEEvT0_PT3_T1_NS0_13GridEvenShareISK_EET2_T4_
.visible .entry _ZN3cub18CUB_300001_SM_10006detail6reduce18DeviceReduceKernelINS2_10policy_hubIfjN4cuda3std3__44plusIfEEE10Policy1000EN6thrust24THRUST_300001_SM_1000_NS10device_ptrIfEEjS9_fNS7_10__identityEEEvT0_PT3_T1_NS0_13GridEvenShareISK_EET2_T4_(
	.param .align 8 .b8 _ZN3cub18CUB_300001_SM_10006detail6reduce18DeviceReduceKernelINS2_10policy_hubIfjN4cuda3std3__44plusIfEEE10Policy1000EN6thrust24THRUST_300001_SM_1000_NS10device_ptrIfEEjS9_fNS7_10__identityEEEvT0_PT3_T1_NS0_13GridEvenShareISK_EET2_T4__param_0[8],
	.param .u64 .ptr .align 1 _ZN3cub18CUB_300001_SM_10006detail6reduce18DeviceReduceKernelINS2_10policy_hubIfjN4cuda3std3__44plusIfEEE10Policy1000EN6thrust24THRUST_300001_SM_1000_NS10device_ptrIfEEjS9_fNS7_10__identityEEEvT0_PT3_T1_NS0_13GridEvenShareISK_EET2_T4__param_1,
	.param .u32 _ZN3cub18CUB_300001_SM_10006detail6reduce18DeviceReduceKernelINS2_10policy_hubIfjN4cuda3std3__44plusIfEEE10Policy1000EN6thrust24THRUST_300001_SM_1000_NS10device_ptrIfEEjS9_fNS7_10__identityEEEvT0_PT3_T1_NS0_13GridEvenShareISK_EET2_T4__param_2,
	.param .align 4 .b8 _ZN3cub18CUB_300001_SM_10006detail6reduce18DeviceReduceKernelINS2_10policy_hubIfjN4cuda3std3__44plusIfEEE10Policy1000EN6thrust24THRUST_300001_SM_1000_NS10device_ptrIfEEjS9_fNS7_10__identityEEEvT0_PT3_T1_NS0_13GridEvenShareISK_EET2_T4__param_3[40],
	.param .align 1 .b8 _ZN3cub18CUB_300001_SM_10006detail6reduce18DeviceReduceKernelINS2_10policy_hubIfjN4cuda3std3__44plusIfEEE10Policy1000EN6thrust24THRUST_300001_SM_1000_NS10device_ptrIfEEjS9_fNS7_10__identityEEEvT0_PT3_T1_NS0_13GridEvenShareISK_EET2_T4__param_4[1],
	.param .align 1 .b8 _ZN3cub18CUB_300001_SM_10006detail6reduce18DeviceReduceKernelINS2_10policy_hubIfjN4cuda3std3__44plusIfEEE10Policy1000EN6thrust24THRUST_300001_SM_1000_NS10device_ptrIfEEjS9_fNS7_10__identityEEEvT0_PT3_T1_NS0_13GridEvenShareISK_EET2_T4__param_5[1]
)
.maxntid 512
{
	.reg .pred 	%p<65>;
	.reg .b16 	%rs<4>;
	.reg .b32 	%r<279>;
	.reg .b32 	%f<380>;
	.reg .b64 	%rd<130>;
	// demoted variable
	.shared .align 4 .b8 _ZZN3cub18CUB_300001_SM_10006detail6reduce18DeviceReduceKernelINS2_10policy_hubIfjN4cuda3std3__44plusIfEEE10Policy1000EN6thrust24THRUST_300001_SM_1000_NS10device_ptrIfEEjS9_fNS7_10__identityEEEvT0_PT3_T1_NS0_13GridEvenShareISK_EET2_T4_E12temp_storage[84];
	ld.param.u32 	%r1, [_ZN3cub18CUB_300001_SM_10006detail6reduce18DeviceReduceKernelINS2_10policy_hubIfjN4cuda3std3__44plusIfEEE10Policy1000EN6thrust24THRUST_300001_SM_1000_NS10device_ptrIfEEjS9_fNS7_10__identityEEEvT0_PT3_T1_NS0_13GridEvenShareISK_EET2_T4__param_3+20];
	ld.param.u32 	%r2, [_ZN3cub18CUB_300001_SM_10006detail6reduce18DeviceReduceKernelINS2_10policy_hubIfjN4cuda3std3__44plusIfEEE10Policy1000EN6thrust24THRUST_300001_SM_1000_NS10device_ptrIfEEjS9_fNS7_10__identityEEEvT0_PT3_T1_NS0_13GridEvenShareISK_EET2_T4__param_3+24];
	ld.param.u64 	%rd3, [_ZN3cub18CUB_300001_SM_10006detail6reduce18DeviceReduceKernelINS2_10policy_hubIfjN4cuda3std3__44plusIfEEE10Policy1000EN6thrust24THRUST_300001_SM_1000_NS10device_ptrIfEEjS9_fNS7_10__identityEEEvT0_PT3_T1_NS0_13GridEvenShareISK_EET2_T4__param_0];
	cvta.to.global.u64 	%rd1, %rd3;
	mov.u32 	%r3, %ctaid.x;
	shl.b32 	%r4, %r2, 13;
	shl.b32 	%r270, %r3, 13;
	sub.s32 	%r6, %r1, %r270;
	setp.gt.u32 	%p1, %r6, 8191;
	@%p1 bra 	$L__BB13_26;
	mov.u32 	%r7, %tid.x;
	setp.ge.u32 	%p23, %r7, %r6;
	mov.f32 	%f368, 0f00000000;
	mov.u32 	%r261, %r7;
	@%p23 bra 	$L__BB13_3;
	add.s32 	%r155, %r270, %r7;
	mul.wide.u32 	%rd66, %r155, 4;
	add.s64 	%rd67, %rd1, %rd66;
	ld.global.f32 	%f368, [%rd67];
	add.s32 	%r261, %r7, 512;
$L__BB13_3:
	setp.ge.u32 	%p24, %r261, %r6;
	@%p24 bra 	$L__BB13_17;
	not.b32 	%r156, %r261;
	add.s32 	%r157, %r1, %r156;
	sub.s32 	%r158, %r157, %r270;
	shr.u32 	%r159, %r158, 9;
	add.s32 	%r10, %r159, 1;
	and.b32  	%r11, %r10, 15;
	setp.lt.u32 	%p25, %r158, 7680;
	@%p25 bra 	$L__BB13_8;
	or.b32  	%r260, %r261, 4096;
	add.s32 	%r259, %r261, %r270;
	and.b32  	%r160, %r10, 16777200;
	neg.s32 	%r258, %r160;
$L__BB13_6:
	.pragma "nounroll";
	mul.wide.u32 	%rd68, %r259, 4;
	add.s64 	%rd69, %rd1, %rd68;
	ld.global.f32 	%f203, [%rd69];
	add.f32 	%f204, %f368, %f203;
	add.s32 	%r161, %r259, 512;
	mul.wide.u32 	%rd70, %r161, 4;
	add.s64 	%rd71, %rd1, %rd70;
	ld.global.f32 	%f205, [%rd71];
	add.f32 	%f206, %f204, %f205;
	add.s32 	%r162, %r259, 1024;
	mul.wide.u32 	%rd72, %r162, 4;
	add.s64 	%rd73, %rd1, %rd72;
	ld.global.f32 	%f207, [%rd73];
	add.f32 	%f208, %f206, %f207;
	add.s32 	%r163, %r259, 1536;
	mul.wide.u32 	%rd74, %r163, 4;
	add.s64 	%rd75, %rd1, %rd74;
	ld.global.f32 	%f209, [%rd75];
	add.f32 	%f210, %f208, %f209;
	add.s32 	%r164, %r259, 2048;
	mul.wide.u32 	%rd76, %r164, 4;
	add.s64 	%rd77, %rd1, %rd76;
	ld.global.f32 	%f211, [%rd77];
	add.f32 	%f212, %f210, %f211;
	add.s32 	%r165, %r259, 2560;
	mul.wide.u32 	%rd78, %r165, 4;
	add.s64 	%rd79, %rd1, %rd78;
	ld.global.f32 	%f213, [%rd79];
	add.f32 	%f214, %f212, %f213;
	add.s32 	%r166, %r259, 3072;
	mul.wide.u32 	%rd80, %r166, 4;
	add.s64 	%rd81, %rd1, %rd80;
	ld.global.f32 	%f215, [%rd81];
	add.f32 	%f216, %f214, %f215;
	add.s32 	%r167, %r259, 3584;
	mul.wide.u32 	%rd82, %r167, 4;
	add.s64 	%rd83, %rd1, %rd82;
	ld.global.f32 	%f217, [%rd83];
	add.f32 	%f218, %f216, %f217;
	add.s32 	%r168, %r259, 4096;
	mul.wide.u32 	%rd84, %r168, 4;
	add.s64 	%rd85, %rd1, %rd84;
	ld.global.f32 	%f219, [%rd85];
	add.f32 	%f220, %f218, %f219;
	add.s32 	%r169, %r259, 4608;
	mul.wide.u32 	%rd86, %r169, 4;
	add.s64 	%rd87, %rd1, %rd86;
	ld.global.f32 	%f221, [%rd87];
	add.f32 	%f222, %f220, %f221;
	add.s32 	%r170, %r259, 5120;
	mul.wide.u32 	%rd88, %r170, 4;
	add.s64 	%rd89, %rd1, %rd88;
	ld.global.f32 	%f223, [%rd89];
	add.f32 	%f224, %f222, %f223;
	add.s32 	%r171, %r259, 5632;
	mul.wide.u32 	%rd90, %r171, 4;
	add.s64 	%rd91, %rd1, %rd90;
	ld.global.f32 	%f225, [%rd91];
	add.f32 	%f226, %f224, %f225;
	add.s32 	%r172, %r259, 6144;
	mul.wide.u32 	%rd92, %r172, 4;
	add.s64 	%rd93, %rd1, %rd92;
	ld.global.f32 	%f227, [%rd93];
	add.f32 	%f228, %f226, %f227;
	add.s32 	%r173, %r259, 6656;
	mul.wide.u32 	%rd94, %r173, 4;
	add.s64 	%rd95, %rd1, %rd94;
	ld.global.f32 	%f229, [%rd95];
	add.f32 	%f230, %f228, %f229;
	add.s32 	%r174, %r259, 7168;
	mul.wide.u32 	%rd96, %r174, 4;
	add.s64 	%rd97, %rd1, %rd96;
	ld.global.f32 	%f231, [%rd97];
	add.f32 	%f232, %f230, %f231;
	add.s32 	%r175, %r259, 7680;
	mul.wide.u32 	%rd98, %r175, 4;
	add.s64 	%rd99, %rd1, %rd98;
	ld.global.f32 	%f233, [%rd99];
	add.f32 	%f368, %f232, %f233;
	add.s32 	%r260, %r260, 8192;
	add.s32 	%r259, %r259, 8192;
	add.s32 	%r258, %r258, 16;
	setp.ne.s32 	%p26, %r258, 0;
	@%p26 bra 	$L__BB13_6;
	add.s32 	%r261, %r260, -4096;
$L__BB13_8:
	setp.eq.s32 	%p27, %r11, 0;
	@%p27 bra 	$L__BB13_17;
	and.b32  	%r23, %r10, 7;
	setp.lt.u32 	%p28, %r11, 8;
	@%p28 bra 	$L__BB13_11;
	add.s32 	%r176, %r270, %r261;
	mul.wide.u32 	%rd100, %r176, 4;
	add.s64 	%rd101, %rd1, %rd100;
	ld.global.f32 	%f235, [%rd101];
	add.f32 	%f236, %f368, %f235;
	add.s32 	%r177, %r176, 512;
	mul.wide.u32 	%rd102, %r177, 4;
	add.s64 	%rd103, %rd1, %rd102;
	ld.global.f32 	%f237, [%rd103];
	add.f32 	%f238, %f236, %f237;
	add.s32 	%r178, %r176, 1024;
	mul.wide.u32 	%rd104, %r178, 4;
	add.s64 	%rd105, %rd1, %rd104;
	ld.global.f32 	%f239, [%rd105];
	add.f32 	%f240, %f238, %f239;
	add.s32 	%r179, %r176, 1536;
	mul.wide.u32 	%rd106, %r179, 4;
	add.s64 	%rd107, %rd1, %rd106;
	ld.global.f32 	%f241, [%rd107];
	add.f32 	%f242, %f240, %f241;
	add.s32 	%r180, %r176, 2048;
	mul.wide.u32 	%rd108, %r180, 4;
	add.s64 	%rd109, %rd1, %rd108;
	ld.global.f32 	%f243, [%rd109];
	add.f32 	%f244, %f242, %f243;
	add.s32 	%r181, %r176, 2560;
	mul.wide.u32 	%rd110, %r181, 4;
	add.s64 	%rd111, %rd1, %rd110;
	ld.global.f32 	%f245, [%rd111];
	add.f32 	%f246, %f244, %f245;
	add.s32 	%r182, %r176, 3072;
	mul.wide.u32 	%rd112, %r182, 4;
	add.s64 	%rd113, %rd1, %rd112;
	ld.global.f32 	%f247, [%rd113];
	add.f32 	%f248, %f246, %f247;
	add.s32 	%r183, %r176, 3584;
	mul.wide.u32 	%rd114, %r183, 4;
	add.s64 	%rd115, %rd1, %rd114;
	ld.global.f32 	%f249, [%rd115];
	add.f32 	%f368, %f248, %f249;
	add.s32 	%r261, %r261, 4096;
$L__BB13_11:
	setp.eq.s32 	%p29, %r23, 0;
	@%p29 bra 	$L__BB13_17;
	and.b32  	%r26, %r10, 3;
	setp.lt.u32 	%p30, %r23, 4;
	@%p30 bra 	$L__BB13_14;
	add.s32 	%r184, %r270, %r261;
	mul.wide.u32 	%rd116, %r184, 4;
	add.s64 	%rd117, %rd1, %rd116;
	ld.global.f32 	%f251, [%rd117];
	add.f32 	%f252, %f368, %f251;
	add.s32 	%r185, %r184, 512;
	mul.wide.u32 	%rd118, %r185, 4;
	add.s64 	%rd119, %rd1, %rd118;
	ld.global.f32 	%f253, [%rd119];
	add.f32 	%f254, %f252, %f253;
	add.s32 	%r186, %r184, 1024;
	mul.wide.u32 	%rd120, %r186, 4;
	add.s64 	%rd121, %rd1, %rd120;
	ld.global.f32 	%f255, [%rd121];
	add.f32 	%f256, %f254, %f255;
	add.s32 	%r187, %r184, 1536;
	mul.wide.u32 	%rd122, %r187, 4;
	add.s64 	%rd123, %rd1, %rd122;
	ld.global.f32 	%f257, [%rd123];
	add.f32 	%f368, %f256, %f257;
	add.s32 	%r261, %r261, 2048;
$L__BB13_14:
	setp.eq.s32 	%p31, %r26, 0;
	@%p31 bra 	$L__BB13_17;
	add.s32 	%r265, %r261, %r270;
	neg.s32 	%r264, %r26;
$L__BB13_16:
	.pragma "nounroll";
	mul.wide.u32 	%rd124, %r265, 4;
	add.s64 	%rd125, %rd1, %rd124;
	ld.global.f32 	%f258, [%rd125];
	add.f32 	%f368, %f368, %f258;
	add.s32 	%r265, %r265, 512;
	add.s32 	%r264, %r264, 1;
	setp.ne.s32 	%p32, %r264, 0;
	@%p32 bra 	$L__BB13_16;
$L__BB13_17:
	setp.lt.u32 	%p33, %r6, 512;
	@%p33 bra 	$L__BB13_22;
	// begin inline asm
	mov.u32 %r226, %laneid;
	// end inline asm
	mov.b32 	%r228, %f368;
	mov.b32 	%r229, 1;
	mov.b32 	%r250, 31;
	mov.b32 	%r251, -1;
	// begin inline asm
	shfl.sync.down.b32 %r227, %r228, %r229, %r250, %r251;
	// end inline asm
	setp.gt.s32 	%p57, %r226, 30;
	mov.b32 	%f317, %r227;
	add.f32 	%f318, %f368, %f317;
	selp.f32 	%f319, %f368, %f318, %p57;
	mov.b32 	%r233, %f319;
	mov.b32 	%r234, 2;
	// begin inline asm
	shfl.sync.down.b32 %r232, %r233, %r234, %r250, %r251;
	// end inline asm
	setp.gt.s32 	%p58, %r226, 29;
	mov.b32 	%f320, %r232;
	add.f32 	%f321, %f319, %f320;
	selp.f32 	%f322, %f319, %f321, %p58;
	mov.b32 	%r238, %f322;
	mov.b32 	%r239, 4;
	// begin inline asm
	shfl.sync.down.b32 %r237, %r238, %r239, %r250, %r251;
	// end inline asm
	setp.gt.s32 	%p59, %r226, 27;
	mov.b32 	%f323, %r237;
	add.f32 	%f324, %f322, %f323;
	selp.f32 	%f325, %f322, %f324, %p59;
	mov.b32 	%r243, %f325;
	mov.b32 	%r244, 8;
	// begin inline asm
	shfl.sync.down.b32 %r242, %r243, %r244, %r250, %r251;
	// end inline asm
	setp.gt.s32 	%p60, %r226, 23;
	mov.b32 	%f326, %r242;
	add.f32 	%f327, %f325, %f326;
	selp.f32 	%f328, %f325, %f327, %p60;
	mov.b32 	%r248, %f328;
	mov.b32 	%r249, 16;
	// begin inline asm
	shfl.sync.down.b32 %r247, %r248, %r249, %r250, %r251;
	// end inline asm
	setp.gt.s32 	%p61, %r226, 15;
	mov.b32 	%f329, %r247;
	add.f32 	%f16, %f328, %f329;
	selp.f32 	%f379, %f328, %f16, %p61;
	setp.ne.s32 	%p62, %r226, 0;
	@%p62 bra 	$L__BB13_20;
	shr.u32 	%r252, %r7, 3;
	and.b32  	%r253, %r252, 124;
	mov.u32 	%r254, _ZZN3cub18CUB_300001_SM_10006detail6reduce18DeviceReduceKernelINS2_10policy_hubIfjN4cuda3std3__44plusIfEEE10Policy1000EN6thrust24THRUST_300001_SM_1000_NS10device_ptrIfEEjS9_fNS7_10__identityEEEvT0_PT3_T1_NS0_13GridEvenShareISK_EET2_T4_E12temp_storage;
	add.s32 	%r255, %r254, %r253;
	st.shared.f32 	[%r255+16], %f16;
$L__BB13_20:
	bar.sync 	0;
	setp.ne.s32 	%p63, %r7, 0;
	@%p63 bra 	$L__BB13_48;
	ld.shared.f32 	%f330, [_ZZN3cub18CUB_300001_SM_10006detail6reduce18DeviceReduceKernelINS2_10policy_hubIfjN4cuda3std3__44plusIfEEE10Policy1000EN6thrust24THRUST_300001_SM_1000_NS10device_ptrIfEEjS9_fNS7_10__identityEEEvT0_PT3_T1_NS0_13GridEvenShareISK_EET2_T4_E12temp_storage+20];
	add.f32 	%f331, %f379, %f330;
	ld.shared.f32 	%f332, [_ZZN3cub18CUB_300001_SM_10006detail6reduce18DeviceReduceKernelINS2_10policy_hubIfjN4cuda3std3__44plusIfEEE10Policy1000EN6thrust24THRUST_300001_SM_1000_NS10device_ptrIfEEjS9_fNS7_10__identityEEEvT0_PT3_T1_NS0_13GridEvenShareISK_EET2_T4_E12temp_storage+24];
	add.f32 	%f333, %f331, %f332;
	ld.shared.f32 	%f334, [_ZZN3cub18CUB_300001_SM_10006detail6reduce18DeviceReduceKernelINS2_10policy_hubIfjN4cuda3std3__44plusIfEEE10Policy1000EN6thrust24THRUST_300001_SM_1000_NS10device_ptrIfEEjS9_fNS7_10__identityEEEvT0_PT3_T1_NS0_13GridEvenShareISK_EET2_T4_E12temp_storage+28];
	add.f32 	%f335, %f333, %f334;
	ld.shared.f32 	%f336, [_ZZN3cub18CUB_300001_SM_10006detail6reduce18DeviceReduceKernelINS2_10policy_hubIfjN4cuda3std3__44plusIfEEE10Policy1000EN6thrust24THRUST_300001_SM_1000_NS10device_ptrIfEEjS9_fNS7_10__identityEEEvT0_PT3_T1_NS0_13GridEvenShareISK_EET2_T4_E12temp_storage+32];
	add.f32 	%f337, %f335, %f336;
	ld.shared.f32 	%f338, [_ZZN3cub18CUB_300001_SM_10006detail6reduce18DeviceReduceKernelINS2_10policy_hubIfjN4cuda3std3__44plusIfEEE10Policy1000EN6thrust24THRUST_300001_SM_1000_NS10device_ptrIfEEjS9_fNS7_10__identityEEEvT0_PT3_T1_NS0_13GridEvenShareISK_EET2_T4_E12temp_storage+36];
	add.f32 	%f339, %f337, %f338;
	ld.shared.f32 	%f340, [_ZZN3cub18CUB_300001_SM_10006detail6reduce18DeviceReduceKernelINS2_10policy_hubIfjN4cuda3std3__44plusIfEEE10Policy1000EN6thrust24THRUST_300001_SM_1000_NS10device_ptrIfEEjS9_fNS7_10__identityEEEvT0_PT3_T1_NS0_13GridEvenShareISK_EET2_T4_E12temp_storage+40];
	add.f32 	%f341, %f339, %f340;
	ld.shared.f32 	%f342, [_ZZN3cub18CUB_300001_SM_10006detail6reduce18DeviceReduceKernelINS2_10policy_hubIfjN4cuda3std3__44plusIfEEE10Policy1000EN6thrust24THRUST_300001_SM_1000_NS10device_ptrIfEEjS9_fNS7_10__identityEEEvT0_PT3_T1_NS0_13GridEvenShareISK_EET2_T4_E12temp_storage+44];
	add.f32 	%f343, %f341, %f342;
	ld.shared.f32 	%f344, [_ZZN3cub18CUB_300001_SM_10006detail6reduce18DeviceReduceKernelINS2_10policy_hubIfjN4cuda3std3__44plusIfEEE10Policy1000EN6thrust24THRUST_300001_SM_1000_NS10device_ptrIfEEjS9_fNS7_10__identityEEEvT0_PT3_T1_NS0_13GridEvenShareISK_EET2_T4_E12temp_storage+48];
	add.f32 	%f345, %f343, %f344;
	ld.shared.f32 	%f346, [_ZZN3cub18CUB_300001_SM_10006detail6reduce18DeviceReduceKernelINS2_10policy_hubIfjN4cuda3std3__44plusIfEEE10Policy1000EN6thrust24THRUST_300001_SM_1000_NS10device_ptrIfEEjS9_fNS7_10__identityEEEvT0_PT3_T1_NS0_13GridEvenShareISK_EET2_T4_E12temp_storage+52];
	add.f32 	%f347, %f345, %f346;
	ld.shared.f32 	%f348, [_ZZN3cub18CUB_300001_SM_10006detail6reduce18DeviceReduceKernelINS2_10policy_hubIfjN4cuda3std3__44plusIfEEE10Policy1000EN6thrust24THRUST_300001_SM_1000_NS10device_ptrIfEEjS9_fNS7_10__identityEEEvT0_PT3_T1_NS0_13GridEvenShareISK_EET2_T4_E12temp_storage+56];
	add.f32 	%f349, %f347, %f348;
	ld.shared.f32 	%f350, [_ZZN3cub18CUB_300001_SM_10006detail6reduce18DeviceReduceKernelINS2_10policy_hubIfjN4cuda3std3__44plusIfEEE10Policy1000EN6thrust24THRUST_300001_SM_1000_NS10device_ptrIfEEjS9_fNS7_10__identityEEEvT0_PT3_T1_NS0_13GridEvenShareISK_EET2_T4_E12temp_storage+60];
	add.f32 	%f351, %f349, %f350;
	ld.shared.f32 	%f352, [_ZZN3cub18CUB_300001_SM_10006detail6reduce18DeviceReduceKernelINS2_10policy_hubIfjN4cuda3std3__44plusIfEEE10Policy1000EN6thrust24THRUST_300001_SM_1000_NS10device_ptrIfEEjS9_fNS7_10__identityEEEvT0_PT3_T1_NS0_13GridEvenShareISK_EET2_T4_E12temp_storage+64];
	add.f32 	%f353, %f351, %f352;
	ld.shared.f32 	%f354, [_ZZN3cub18CUB_300001_SM_10006detail6reduce18DeviceReduceKernelINS2_10policy_hubIfjN4cuda3std3__44plusIfEEE10Policy1000EN6thrust24THRUST_300001_SM_1000_NS10device_ptrIfEEjS9_fNS7_10__identityEEEvT0_PT3_T1_NS0_13GridEvenShareISK_EET2_T4_E12temp_storage+68];
	add.f32 	%f355, %f353, %f354;
	ld.shared.f32 	%f356, [_ZZN3cub18CUB_300001_SM_10006detail6reduce18DeviceReduceKernelINS2_10policy_hubIfjN4cuda3std3__44plusIfEEE10Policy1000EN6thrust24THRUST_300001_SM_1000_NS10device_ptrIfEEjS9_fNS7_10__identityEEEvT0_PT3_T1_NS0_13GridEvenShareISK_EET2_T4_E12temp_storage+72];
	add.f32 	%f357, %f355, %f356;
	ld.shared.f32 	%f358, [_ZZN3cub18CUB_300001_SM_10006detail6reduce18DeviceReduceKernelINS2_10policy_hubIfjN4cuda3std3__44plusIfEEE10Policy1000EN6thrust24THRUST_300001_SM_1000_NS10device_ptrIfEEjS9_fNS7_10__identityEEEvT0_PT3_T1_NS0_13GridEvenShareISK_EET2_T4_E12temp_storage+76];
	add.f32 	%f379, %f357, %f358;
	bra.uni 	$L__BB13_48;
$L__BB13_22:
	// begin inline asm
	mov.u32 %r188, %laneid;
	// end inline asm
	and.b32  	%r214, %r7, 992;
	add.s32 	%r215, %r214, 32;
	setp.gt.u32 	%p34, %r215, %r6;
	not.b32 	%r216, %r214;
	add.s32 	%r217, %r6, %r216;
	selp.b32 	%r212, %r217, 31, %p34;
	mov.b32 	%r190, %f368;
	mov.b32 	%r191, 1;
	mov.b32 	%r213, -1;
	// begin inline asm
	shfl.sync.down.b32 %r189, %r190, %r191, %r212, %r213;
	// end inline asm
	setp.lt.s32 	%p35, %r188, %r212;
	mov.b32 	%f259, %r189;
	add.f32 	%f260, %f368, %f259;
	selp.f32 	%f261, %f260, %f368, %p35;
	mov.b32 	%r195, %f261;
	mov.b32 	%r196, 2;
	// begin inline asm
	shfl.sync.down.b32 %r194, %r195, %r196, %r212, %r213;
	// end inline asm
	add.s32 	%r218, %r188, 2;
	setp.gt.s32 	%p36, %r218, %r212;
	mov.b32 	%f262, %r194;
	add.f32 	%f263, %f261, %f262;
	selp.f32 	%f264, %f261, %f263, %p36;
	mov.b32 	%r200, %f264;
	mov.b32 	%r201, 4;
	// begin inline asm
	shfl.sync.down.b32 %r199, %r200, %r201, %r212, %r213;
	// end inline asm
	add.s32 	%r219, %r188, 4;
	setp.gt.s32 	%p37, %r219, %r212;
	mov.b32 	%f265, %r199;
	add.f32 	%f266, %f264, %f265;
	selp.f32 	%f267, %f264, %f266, %p37;
	mov.b32 	%r205, %f267;
	mov.b32 	%r206, 8;
	// begin inline asm
	shfl.sync.down.b32 %r204, %r205, %r206, %r212, %r213;
	// end inline asm
	add.s32 	%r220, %r188, 8;
	setp.gt.s32 	%p38, %r220, %r212;
	mov.b32 	%f268, %r204;
	add.f32 	%f269, %f267, %f268;
	selp.f32 	%f270, %f267, %f269, %p38;
	mov.b32 	%r210, %f270;
	mov.b32 	%r211, 16;
	// begin inline asm
	shfl.sync.down.b32 %r209, %r210, %r211, %r212, %r213;
	// end inline asm
	add.s32 	%r221, %r188, 16;
	setp.gt.s32 	%p39, %r221, %r212;
	mov.b32 	%f271, %r209;
	add.f32 	%f272, %f270, %f271;
	selp.f32 	%f379, %f270, %f272, %p39;
	setp.ne.s32 	%p40, %r188, 0;
	@%p40 bra 	$L__BB13_24;
	shr.u32 	%r222, %r7, 3;
	and.b32  	%r223, %r222, 124;
	mov.u32 	%r224, _ZZN3cub18CUB_300001_SM_10006detail6reduce18DeviceReduceKernelINS2_10policy_hubIfjN4cuda3std3__44plusIfEEE10Policy1000EN6thrust24THRUST_300001_SM_1000_NS10device_ptrIfEEjS9_fNS7_10__identityEEEvT0_PT3_T1_NS0_13GridEvenShareISK_EET2_T4_E12temp_storage;
	add.s32 	%r225, %r224, %r223;
	st.shared.f32 	[%r225+16], %f379;
$L__BB13_24:
	bar.sync 	0;
	setp.ne.s32 	%p41, %r7, 0;
	@%p41 bra 	$L__BB13_48;
	setp.gt.u32 	%p42, %r6, 32;
	ld.shared.f32 	%f273, [_ZZN3cub18CUB_300001_SM_10006detail6reduce18DeviceReduceKernelINS2_10policy_hubIfjN4cuda3std3__44plusIfEEE10Policy1000EN6thrust24THRUST_300001_SM_1000_NS10device_ptrIfEEjS9_fNS7_10__identityEEEvT0_PT3_T1_NS0_13GridEvenShareISK_EET2_T4_E12temp_storage+20];
	add.f32 	%f274, %f379, %f273;
	selp.f32 	%f275, %f274, %f379, %p42;
	setp.gt.u32 	%p43, %r6, 64;
	ld.shared.f32 	%f276, [_ZZN3cub18CUB_300001_SM_10006detail6reduce18DeviceReduceKernelINS2_10policy_hubIfjN4cuda3std3__44plusIfEEE10Policy1000EN6thrust24THRUST_300001_SM_1000_NS10device_ptrIfEEjS9_fNS7_10__identityEEEvT0_PT3_T1_NS0_13GridEvenShareISK_EET2_T4_E12temp_storage+24];
	add.f32 	%f277, %f276, %f275;
	selp.f32 	%f278, %f277, %f275, %p43;
	setp.gt.u32 	%p44, %r6, 96;
	ld.shared.f32 	%f279, [_ZZN3cub18CUB_300001_SM_10006detail6reduce18DeviceReduceKernelINS2_10policy_hubIfjN4cuda3std3__44plusIfEEE10Policy1000EN6thrust24THRUST_300001_SM_1000_NS10device_ptrIfEEjS9_fNS7_10__identityEEEvT0_PT3_T1_NS0_13GridEvenShareISK_EET2_T4_E12temp_storage+28];
	add.f32 	%f280, %f279, %f278;
	selp.f32 	%f281, %f280, %f278, %p44;
	setp.gt.u32 	%p45, %r6, 128;
	ld.shared.f32 	%f282, [_ZZN3cub18CUB_300001_SM_10006detail6reduce18DeviceReduceKernelINS2_10policy_hubIfjN4cuda3std3__44plusIfEEE10Policy1000EN6thrust24THRUST_300001_SM_1000_NS10device_ptrIfEEjS9_fNS7_10__identityEEEvT0_PT3_T1_NS0_13GridEvenShareISK_EET2_T4_E12temp_storage+32];
	add.f32 	%f283, %f282, %f281;
	selp.f32 	%f284, %f283, %f281, %p45;
	setp.gt.u32 	%p46, %r6, 160;
	ld.shared.f32 	%f285, [_ZZN3cub18CUB_300001_SM_10006detail6reduce18DeviceReduceKernelINS2_10policy_hubIfjN4cuda3std3__44plusIfEEE10Policy1000EN6thrust24THRUST_300001_SM_1000_NS10device_ptrIfEEjS9_fNS7_10__identityEEEvT0_PT3_T1_NS0_13GridEvenShareISK_EET2_T4_E12temp_storage+36];
	add.f32 	%f286, %f285, %f284;
	selp.f32 	%f287, %f286, %f284, %p46;
	setp.gt.u32 	%p47, %r6, 192;
	ld.shared.f32 	%f288, [_ZZN3cub18CUB_300001_SM_10006detail6reduce18DeviceReduceKernelINS2_10policy_hubIfjN4cuda3std3__44plusIfEEE10Policy1000EN6thrust24THRUST_300001_SM_1000_NS10device_ptrIfEEjS9_fNS7_10__identityEEEvT0_PT3_T1_NS0_13GridEvenShareISK_EET2_T4_E12temp_storage+40];
	add.f32 	%f289, %f288, %f287;
	selp.f32 	%f290, %f289, %f287, %p47;
	setp.gt.u32 	%p48, %r6, 224;
	ld.shared.f32 	%f291, [_ZZN3cub18CUB_300001_SM_10006detail6reduce18DeviceReduceKernelINS2_10policy_hubIfjN4cuda3std3__44plusIfEEE10Policy1000EN6thrust24THRUST_300001_SM_1000_NS10device_ptrIfEEjS9_fNS7_10__identityEEEvT0_PT3_T1_NS0_13GridEvenShareISK_EET2_T4_E12temp_storage+44];
	add.f32 	%f292, %f291, %f290;
	selp.f32 	%f293, %f292, %f290, %p48;
	setp.gt.u32 	%p49, %r6, 256;
	ld.shared.f32 	%f294, [_ZZN3cub18CUB_300001_SM_10006detail6reduce18DeviceReduceKernelINS2_10policy_hubIfjN4cuda3std3__44plusIfEEE10Policy1000EN6thrust24THRUST_300001_SM_1000_NS10device_ptrIfEEjS9_fNS7_10__identityEEEvT0_PT3_T1_NS0_13GridEvenShareISK_EET2_T4_E12temp_storage+48];
	add.f32 	%f295, %f294, %f293;
	selp.f32 	%f296, %f295, %f293, %p49;
	setp.gt.u32 	%p50, %r6, 288;
	ld.shared.f32 	%f297, [_ZZN3cub18CUB_300001_SM_10006detail6reduce18DeviceReduceKernelINS2_10policy_hubIfjN4cuda3std3__44plusIfEEE10Policy1000EN6thrust24THRUST_300001_SM_1000_NS10device_ptrIfEEjS9_fNS7_10__identityEEEvT0_PT3_T1_NS0_13GridEvenShareISK_EET2_T4_E12temp_storage+52];
	add.f32 	%f298, %f297, %f296;
	selp.f32 	%f299, %f298, %f296, %p50;
	setp.gt.u32 	%p51, %r6, 320;
	ld.shared.f32 	%f300, [_ZZN3cub18CUB_300001_SM_10006detail6reduce18DeviceReduceKernelINS2_10policy_hubIfjN4cuda3std3__44plusIfEEE10Policy1000EN6thrust24THRUST_300001_SM_1000_NS10device_ptrIfEEjS9_fNS7_10__identityEEEvT0_PT3_T1_NS0_13GridEvenShareISK_EET2_T4_E12temp_storage+56];
	add.f32 	%f301, %f300, %f299;
	selp.f32 	%f302, %f301, %f299, %p51;
	setp.gt.u32 	%p52, %r6, 352;
	ld.shared.f32 	%f303, [_ZZN3cub18CUB_300001_SM_10006detail6reduce18DeviceReduceKernelINS2_10policy_hubIfjN4cuda3std3__44plusIfEEE10Policy1000EN6thrust24THRUST_300001_SM_1000_NS10device_ptrIfEEjS9_fNS7_10__identityEEEvT0_PT3_T1_NS0_13GridEvenShareISK_EET2_T4_E12temp_storage+60];
	add.f32 	%f304, %f303, %f302;
	selp.f32 	%f305, %f304, %f302, %p52;
	setp.gt.u32 	%p53, %r6, 384;
	ld.shared.f32 	%f306, [_ZZN3cub18CUB_300001_SM_10006detail6reduce18DeviceReduceKernelINS2_10policy_hubIfjN4cuda3std3__44plusIfEEE10Policy1000EN6thrust24THRUST_300001_SM_1000_NS10device_ptrIfEEjS9_fNS7_10__identityEEEvT0_PT3_T1_NS0_13GridEvenShareISK_EET2_T4_E12temp_storage+64];
	add.f32 	%f307, %f306, %f305;
	selp.f32 	%f308, %f307, %f305, %p53;
	setp.gt.u32 	%p54, %r6, 416;
	ld.shared.f32 	%f309, [_ZZN3cub18CUB_300001_SM_10006detail6reduce18DeviceReduceKernelINS2_10policy_hubIfjN4cuda3std3__44plusIfEEE10Policy1000EN6thrust24THRUST_300001_SM_1000_NS10device_ptrIfEEjS9_fNS7_10__identityEEEvT0_PT3_T1_NS0_13GridEvenShareISK_EET2_T4_E12temp_storage+68];
	add.f32 	%f310, %f309, %f308;
	selp.f32 	%f311, %f310, %f308, %p54;
	setp.gt.u32 	%p55, %r6, 448;
	ld.shared.f32 	%f312, [_ZZN3cub18CUB_300001_SM_10006detail6reduce18DeviceReduceKernelINS2_10policy_hubIfjN4cuda3std3__44plusIfEEE10Policy1000EN6thrust24THRUST_300001_SM_1000_NS10device_ptrIfEEjS9_fNS7_10__identityEEEvT0_PT3_T1_NS0_13GridEvenShareISK_EET2_T4_E12temp_storage+72];
	add.f32 	%f313, %f312, %f311;
	selp.f32 	%f314, %f313, %f311, %p55;
	setp.gt.u32 	%p56, %r6, 480;
	ld.shared.f32 	%f315, [_ZZN3cub18CUB_300001_SM_10006detail6reduce18DeviceReduceKernelINS2_10policy_hubIfjN4cuda3std3__44plusIfEEE10Policy1000EN6thrust24THRUST_300001_SM_1000_NS10device_ptrIfEEjS9_fNS7_10__identityEEEvT0_PT3_T1_NS0_13GridEvenShareISK_EET2_T4_E12temp_storage+76];
	add.f32 	%f316, %f315, %f314;
	selp.f32 	%f379, %f316, %f314, %p56;
	bra.uni 	$L__BB13_48;
$L__BB13_26:
	mov.u32 	%r35, %tid.x;
	add.s32 	%r72, %r35, %r270;
	mul.wide.u32 	%rd4, %r72, 4;
	add.s64 	%rd5, %rd1, %rd4;
	ld.global.f32 	%f41, [%rd5];
	ld.global.f32 	%f42, [%rd5+2048];
	ld.global.f32 	%f43, [%rd5+4096];
	ld.global.f32 	%f44, [%rd5+6144];
	ld.global.f32 	%f45, [%rd5+8192];
	ld.global.f32 	%f46, [%rd5+10240];
	ld.global.f32 	%f47, [%rd5+12288];
	ld.global.f32 	%f48, [%rd5+14336];
	ld.global.f32 	%f49, [%rd5+16384];
	ld.global.f32 	%f50, [%rd5+18432];
	ld.global.f32 	%f51, [%rd5+20480];
	ld.global.f32 	%f52, [%rd5+22528];
	ld.global.f32 	%f53, [%rd5+24576];
	ld.global.f32 	%f54, [%rd5+26624];
	ld.global.f32 	%f55, [%rd5+28672];
	ld.global.f32 	%f56, [%rd5+30720];
	add.f32 	%f57, %f41, %f42;
	add.f32 	%f58, %f43, %f44;
	add.f32 	%f59, %f45, %f46;
	add.f32 	%f60, %f47, %f48;
	add.f32 	%f61, %f49, %f50;
	add.f32 	%f62, %f51, %f52;
	add.f32 	%f63, %f53, %f54;
	add.f32 	%f64, %f55, %f56;
	add.f32 	%f65, %f57, %f58;
	add.f32 	%f66, %f59, %f60;
	add.f32 	%f67, %f61, %f62;
	add.f32 	%f68, %f63, %f64;
	add.f32 	%f69, %f65, %f66;
	add.f32 	%f70, %f67, %f68;
	add.f32 	%f378, %f69, %f70;
	setp.lt.u32 	%p2, %r6, %r4;
	@%p2 bra 	$L__BB13_44;
	add.s32 	%r36, %r4, %r270;
	not.b32 	%r74, %r35;
	add.s32 	%r75, %r74, %r1;
	sub.s32 	%r76, %r75, %r4;
	sub.s32 	%r267, %r76, %r270;
	add.s32 	%r77, %r36, %r35;
	add.s32 	%r266, %r77, 4096;
	mov.b32 	%r269, 0;
	mov.u32 	%r268, %r36;
$L__BB13_28:
	add.s32 	%r270, %r270, %r4;
	add.s32 	%r79, %r1, -8192;
	setp.gt.u32 	%p3, %r270, %r79;
	@%p3 bra 	$L__BB13_30;
	add.s32 	%r80, %r35, %r270;
	mul.wide.u32 	%rd6, %r80, 4;
	add.s64 	%rd7, %rd1, %rd6;
	ld.global.f32 	%f71, [%rd7];
	ld.global.f32 	%f72, [%rd7+2048];
	ld.global.f32 	%f73, [%rd7+4096];
	ld.global.f32 	%f74, [%rd7+6144];
	ld.global.f32 	%f75, [%rd7+8192];
	ld.global.f32 	%f76, [%rd7+10240];
	ld.global.f32 	%f77, [%rd7+12288];
	ld.global.f32 	%f78, [%rd7+14336];
	ld.global.f32 	%f79, [%rd7+16384];
	ld.global.f32 	%f80, [%rd7+18432];
	ld.global.f32 	%f81, [%rd7+20480];
	ld.global.f32 	%f82, [%rd7+22528];
	ld.global.f32 	%f83, [%rd7+24576];
	ld.global.f32 	%f84, [%rd7+26624];
	ld.global.f32 	%f85, [%rd7+28672];
	ld.global.f32 	%f86, [%rd7+30720];
	add.f32 	%f87, %f378, %f71;
	add.f32 	%f88, %f72, %f73;
	add.f32 	%f89, %f74, %f75;
	add.f32 	%f90, %f76, %f77;
	add.f32 	%f91, %f78, %f79;
	add.f32 	%f92, %f80, %f81;
	add.f32 	%f93, %f82, %f83;
	add.f32 	%f94, %f84, %f85;
	add.f32 	%f95, %f87, %f88;
	add.f32 	%f96, %f89, %f90;
	add.f32 	%f97, %f91, %f92;
	add.f32 	%f98, %f93, %f94;
	add.f32 	%f99, %f95, %f96;
	add.f32 	%f100, %f97, %f98;
	add.f32 	%f101, %f99, %f100;
	add.f32 	%f378, %f101, %f86;
	sub.s32 	%r81, %r1, %r270;
	setp.lt.u32 	%p4, %r81, %r4;
	add.s32 	%r269, %r269, 1;
	add.s32 	%r268, %r268, %r4;
	sub.s32 	%r267, %r267, %r4;
	add.s32 	%r266, %r266, %r4;
	@%p4 bra 	$L__BB13_44;
	bra.uni 	$L__BB13_28;
$L__BB13_30:
	setp.le.u32 	%p5, %r1, %r270;
	sub.s32 	%r83, %r1, %r270;
	setp.ge.s32 	%p6, %r35, %r83;
	or.pred  	%p7, %p5, %p6;
	@%p7 bra 	$L__BB13_44;
	not.b32 	%r85, %r35;
	add.s32 	%r86, %r1, %r85;
	sub.s32 	%r87, %r86, %r36;
	mul.lo.s32 	%r88, %r2, %r269;
	shl.b32 	%r89, %r88, 13;
	sub.s32 	%r90, %r87, %r89;
	shr.u32 	%r91, %r90, 9;
	add.s32 	%r49, %r91, 1;
	and.b32  	%r50, %r49, 15;
	setp.lt.u32 	%p8, %r90, 7680;
	mov.u32 	%r275, %r35;
	@%p8 bra 	$L__BB13_35;
	or.b32  	%r273, %r35, 4096;
	shr.u32 	%r92, %r267, 9;
	add.s32 	%r93, %r92, 1;
	and.b32  	%r94, %r93, 16777200;
	neg.s32 	%r271, %r94;
$L__BB13_33:
	.pragma "nounroll";
	add.s32 	%r95, %r266, -4096;
	mul.wide.u32 	%rd8, %r95, 4;
	add.s64 	%rd9, %rd1, %rd8;
	ld.global.f32 	%f103, [%rd9];
	add.f32 	%f104, %f378, %f103;
	add.s32 	%r96, %r266, -3584;
	mul.wide.u32 	%rd10, %r96, 4;
	add.s64 	%rd11, %rd1, %rd10;
	ld.global.f32 	%f105, [%rd11];
	add.f32 	%f106, %f104, %f105;
	add.s32 	%r97, %r266, -3072;
	mul.wide.u32 	%rd12, %r97, 4;
	add.s64 	%rd13, %rd1, %rd12;
	ld.global.f32 	%f107, [%rd13];
	add.f32 	%f108, %f106, %f107;
	add.s32 	%r98, %r266, -2560;
	mul.wide.u32 	%rd14, %r98, 4;
	add.s64 	%rd15, %rd1, %rd14;
	ld.global.f32 	%f109, [%rd15];
	add.f32 	%f110, %f108, %f109;
	add.s32 	%r99, %r266, -2048;
	mul.wide.u32 	%rd16, %r99, 4;
	add.s64 	%rd17, %rd1, %rd16;
	ld.global.f32 	%f111, [%rd17];
	add.f32 	%f112, %f110, %f111;
	add.s32 	%r100, %r266, -1536;
	mul.wide.u32 	%rd18, %r100, 4;
	add.s64 	%rd19, %rd1, %rd18;
	ld.global.f32 	%f113, [%rd19];
	add.f32 	%f114, %f112, %f113;
	add.s32 	%r101, %r266, -1024;
	mul.wide.u32 	%rd20, %r101, 4;
	add.s64 	%rd21, %rd1, %rd20;
	ld.global.f32 	%f115, [%rd21];
	add.f32 	%f116, %f114, %f115;
	add.s32 	%r102, %r266, 3584;
	add.s32 	%r103, %r266, -512;
	mul.wide.u32 	%rd22, %r103, 4;
	add.s64 	%rd23, %rd1, %rd22;
	ld.global.f32 	%f117, [%rd23];
	add.f32 	%f118, %f116, %f117;
	mul.wide.u32 	%rd24, %r266, 4;
	add.s64 	%rd25, %rd1, %rd24;
	ld.global.f32 	%f119, [%rd25];
	add.f32 	%f120, %f118, %f119;
	add.s32 	%r104, %r266, 512;
	mul.wide.u32 	%rd26, %r104, 4;
	add.s64 	%rd27, %rd1, %rd26;
	ld.global.f32 	%f121, [%rd27];
	add.f32 	%f122, %f120, %f121;
	add.s32 	%r105, %r266, 1024;
	mul.wide.u32 	%rd28, %r105, 4;
	add.s64 	%rd29, %rd1, %rd28;
	ld.global.f32 	%f123, [%rd29];
	add.f32 	%f124, %f122, %f123;
	add.s32 	%r106, %r266, 1536;
	mul.wide.u32 	%rd30, %r106, 4;
	add.s64 	%rd31, %rd1, %rd30;
	ld.global.f32 	%f125, [%rd31];
	add.f32 	%f126, %f124, %f125;
	add.s32 	%r107, %r266, 2048;
	mul.wide.u32 	%rd32, %r107, 4;
	add.s64 	%rd33, %rd1, %rd32;
	ld.global.f32 	%f127, [%rd33];
	add.f32 	%f128, %f126, %f127;
	add.s32 	%r108, %r266, 2560;
	mul.wide.u32 	%rd34, %r108, 4;
	add.s64 	%rd35, %rd1, %rd34;
	ld.global.f32 	%f129, [%rd35];
	add.f32 	%f130, %f128, %f129;
	add.s32 	%r109, %r266, 3072;
	mul.wide.u32 	%rd36, %r109, 4;
	add.s64 	%rd37, %rd1, %rd36;
	ld.global.f32 	%f131, [%rd37];
	add.f32 	%f132, %f130, %f131;
	mul.wide.u32 	%rd38, %r102, 4;
	add.s64 	%rd39, %rd1, %rd38;
	ld.global.f32 	%f133, [%rd39];
	add.f32 	%f378, %f132, %f133;
	add.s32 	%r273, %r273, 8192;
	add.s32 	%r266, %r266, 8192;
	add.s32 	%r271, %r271, 16;
	setp.ne.s32 	%p9, %r271, 0;
	@%p9 bra 	$L__BB13_33;
	add.s32 	%r275, %r273, -4096;
$L__BB13_35:
	setp.eq.s32 	%p10, %r50, 0;
	@%p10 bra 	$L__BB13_44;
	and.b32  	%r61, %r49, 7;
	setp.lt.u32 	%p11, %r50, 8;
	@%p11 bra 	$L__BB13_38;
	add.s32 	%r110, %r275, %r270;
	mul.wide.u32 	%rd40, %r110, 4;
	add.s64 	%rd41, %rd1, %rd40;
	ld.global.f32 	%f135, [%rd41];
	add.f32 	%f136, %f378, %f135;
	add.s32 	%r111, %r110, 512;
	mul.wide.u32 	%rd42, %r111, 4;
	add.s64 	%rd43, %rd1, %rd42;
	ld.global.f32 	%f137, [%rd43];
	add.f32 	%f138, %f136, %f137;
	add.s32 	%r112, %r110, 1024;
	mul.wide.u32 	%rd44, %r112, 4;
	add.s64 	%rd45, %rd1, %rd44;
	ld.global.f32 	%f139, [%rd45];
	add.f32 	%f140, %f138, %f139;
	add.s32 	%r113, %r110, 1536;
	mul.wide.u32 	%rd46, %r113, 4;
	add.s64 	%rd47, %rd1, %rd46;
	ld.global.f32 	%f141, [%rd47];
	add.f32 	%f142, %f140, %f141;
	add.s32 	%r114, %r110, 2048;
	mul.wide.u32 	%rd48, %r114, 4;
	add.s64 	%rd49, %rd1, %rd48;
	ld.global.f32 	%f143, [%rd49];
	add.f32 	%f144, %f142, %f143;
	add.s32 	%r115, %r110, 2560;
	mul.wide.u32 	%rd50, %r115, 4;
	add.s64 	%rd51, %rd1, %rd50;
	ld.global.f32 	%f145, [%rd51];
	add.f32 	%f146, %f144, %f145;
	add.s32 	%r116, %r110, 3072;
	mul.wide.u32 	%rd52, %r116, 4;
	add.s64 	%rd53, %rd1, %rd52;
	ld.global.f32 	%f147, [%rd53];
	add.f32 	%f148, %f146, %f147;
	add.s32 	%r117, %r110, 3584;
	mul.wide.u32 	%rd54, %r117, 4;
	add.s64 	%rd55, %rd1, %rd54;
	ld.global.f32 	%f149, [%rd55];
	add.f32 	%f378, %f148, %f149;
	add.s32 	%r275, %r275, 4096;
$L__BB13_38:
	setp.eq.s32 	%p12, %r61, 0;
	@%p12 bra 	$L__BB13_44;
	setp.lt.u32 	%p13, %r61, 4;
	@%p13 bra 	$L__BB13_41;
	add.s32 	%r118, %r275, %r270;
	mul.wide.u32 	%rd56, %r118, 4;
	add.s64 	%rd57, %rd1, %rd56;
	ld.global.f32 	%f151, [%rd57];
	add.f32 	%f152, %f378, %f151;
	add.s32 	%r119, %r118, 512;
	mul.wide.u32 	%rd58, %r119, 4;
	add.s64 	%rd59, %rd1, %rd58;
	ld.global.f32 	%f153, [%rd59];
	add.f32 	%f154, %f152, %f153;
	add.s32 	%r120, %r118, 1024;
	mul.wide.u32 	%rd60, %r120, 4;
	add.s64 	%rd61, %rd1, %rd60;
	ld.global.f32 	%f155, [%rd61];
	add.f32 	%f156, %f154, %f155;
	add.s32 	%r121, %r118, 1536;
	mul.wide.u32 	%rd62, %r121, 4;
	add.s64 	%rd63, %rd1, %rd62;
	ld.global.f32 	%f157, [%rd63];
	add.f32 	%f378, %f156, %f157;
	add.s32 	%r275, %r275, 2048;
$L__BB13_41:
	and.b32  	%r122, %r49, 3;
	setp.eq.s32 	%p14, %r122, 0;
	@%p14 bra 	$L__BB13_44;
	add.s32 	%r278, %r275, %r268;
	cvt.u16.u32 	%rs1, %r267;
	shr.u16 	%rs2, %rs1, 9;
	add.s16 	%rs3, %rs2, 1;
	cvt.u32.u16 	%r123, %rs3;
	and.b32  	%r124, %r123, 3;
	neg.s32 	%r277, %r124;
$L__BB13_43:
	.pragma "nounroll";
	mul.wide.u32 	%rd64, %r278, 4;
	add.s64 	%rd65, %rd1, %rd64;
	ld.global.f32 	%f158, [%rd65];
	add.f32 	%f378, %f378, %f158;
	add.s32 	%r278, %r278, 512;
	add.s32 	%r277, %r277, 1;
	setp.ne.s32 	%p15, %r277, 0;
	@%p15 bra 	$L__BB13_43;
$L__BB13_44:
	// begin inline asm
	mov.u32 %r125, %laneid;
	// end inline asm
	mov.b32 	%r127, %f378;
	mov.b32 	%r128, 1;
	mov.b32 	%r149, 31;
	mov.b32 	%r150, -1;
	// begin inline asm
	shfl.sync.down.b32 %r126, %r127, %r128, %r149, %r150;
	// end inline asm
	setp.gt.s32 	%p16, %r125, 30;
	mov.b32 	%f159, %r126;
	add.f32 	%f160, %f378, %f159;
	selp.f32 	%f161, %f378, %f160, %p16;
	mov.b32 	%r132, %f161;
	mov.b32 	%r133, 2;
	// begin inline asm
	shfl.sync.down.b32 %r131, %r132, %r133, %r149, %r150;
	// end inline asm
	setp.gt.s32 	%p17, %r125, 29;
	mov.b32 	%f162, %r131;
	add.f32 	%f163, %f161, %f162;
	selp.f32 	%f164, %f161, %f163, %p17;
	mov.b32 	%r137, %f164;
	mov.b32 	%r138, 4;
	// begin inline asm
	shfl.sync.down.b32 %r136, %r137, %r138, %r149, %r150;
	// end inline asm
	setp.gt.s32 	%p18, %r125, 27;
	mov.b32 	%f165, %r136;
	add.f32 	%f166, %f164, %f165;
	selp.f32 	%f167, %f164, %f166, %p18;
	mov.b32 	%r142, %f167;
	mov.b32 	%r143, 8;
	// begin inline asm
	shfl.sync.down.b32 %r141, %r142, %r143, %r149, %r150;
	// end inline asm
	setp.gt.s32 	%p19, %r125, 23;
	mov.b32 	%f168, %r141;
	add.f32 	%f169, %f167, %f168;
	selp.f32 	%f170, %f167, %f169, %p19;
	mov.b32 	%r147, %f170;
	mov.b32 	%r148, 16;
	// begin inline asm
	shfl.sync.down.b32 %r146, %r147, %r148, %r149, %r150;
	// end inline asm
	setp.gt.s32 	%p20, %r125, 15;
	mov.b32 	%f171, %r146;
	add.f32 	%f37, %f170, %f171;
	selp.f32 	%f379, %f170, %f37, %p20;
	setp.ne.s32 	%p21, %r125, 0;
	@%p21 bra 	$L__BB13_46;
	shr.u32 	%r151, %r35, 3;
	and.b32  	%r152, %r151, 124;
	mov.u32 	%r153, _ZZN3cub18CUB_300001_SM_10006detail6reduce18DeviceReduceKernelINS2_10policy_hubIfjN4cuda3std3__44plusIfEEE10Policy1000EN6thrust24THRUST_300001_SM_1000_NS10device_ptrIfEEjS9_fNS7_10__identityEEEvT0_PT3_T1_NS0_13GridEvenShareISK_EET2_T4_E12temp_storage;
	add.s32 	%r154, %r153, %r152;
	st.shared.f32 	[%r154+16], %f37;
$L__BB13_46:
	bar.sync 	0;
	setp.ne.s32 	%p22, %r35, 0;
	@%p22 bra 	$L__BB13_48;
	ld.shared.f32 	%f172, [_ZZN3cub18CUB_300001_SM_10006detail6reduce18DeviceReduceKernelINS2_10policy_hubIfjN4cuda3std3__44plusIfEEE10Policy1000EN6thrust24THRUST_300001_SM_1000_NS10device_ptrIfEEjS9_fNS7_10__identityEEEvT0_PT3_T1_NS0_13GridEvenShareISK_EET2_T4_E12temp_storage+20];
	add.f32 	%f173, %f379, %f172;
	ld.shared.f32 	%f174, [_ZZN3cub18CUB_300001_SM_10006detail6reduce18DeviceReduceKernelINS2_10policy_hubIfjN4cuda3std3__44plusIfEEE10Policy1000EN6thrust24THRUST_300001_SM_1000_NS10device_ptrIfEEjS9_fNS7_10__identityEEEvT0_PT3_T1_NS0_13GridEvenShareISK_EET2_T4_E12temp_storage+24];
	add.f32 	%f175, %f173, %f174;
	ld.shared.f32 	%f176, [_ZZN3cub18CUB_300001_SM_10006detail6reduce18DeviceReduceKernelINS2_10policy_hubIfjN4cuda3std3__44plusIfEEE10Policy1000EN6thrust24THRUST_300001_SM_1000_NS10device_ptrIfEEjS9_fNS7_10__identityEEEvT0_PT3_T1_NS0_13GridEvenShareISK_EET2_T4_E12temp_storage+28];
	add.f32 	%f177, %f175, %f176;
	ld.shared.f32 	%f178, [_ZZN3cub18CUB_300001_SM_10006detail6reduce18DeviceReduceKernelINS2_10policy_hubIfjN4cuda3std3__44plusIfEEE10Policy1000EN6thrust24THRUST_300001_SM_1000_NS10device_ptrIfEEjS9_fNS7_10__identityEEEvT0_PT3_T1_NS0_13GridEvenShareISK_EET2_T4_E12temp_storage+32];
	add.f32 	%f179, %f177, %f178;
	ld.shared.f32 	%f180, [_ZZN3cub18CUB_300001_SM_10006detail6reduce18DeviceReduceKernelINS2_10policy_hubIfjN4cuda3std3__44plusIfEEE10Policy1000EN6thrust24THRUST_300001_SM_1000_NS10device_ptrIfEEjS9_fNS7_10__identityEEEvT0_PT3_T1_NS0_13GridEvenShareISK_EET2_T4_E12temp_storage+36];
	add.f32 	%f181, %f179, %f180;
	ld.shared.f32 	%f182, [_ZZN3cub18CUB_300001_SM_10006detail6reduce18DeviceReduceKernelINS2_10policy_hubIfjN4cuda3std3__44plusIfEEE10Policy1000EN6thrust24THRUST_300001_SM_1000_NS10device_ptrIfEEjS9_fNS7_10__identityEEEvT0_PT3_T1_NS0_13GridEvenShareISK_EET2_T4_E12temp_storage+40];
	add.f32 	%f183, %f181, %f182;
	ld.shared.f32 	%f184, [_ZZN3cub18CUB_300001_SM_10006detail6reduce18DeviceReduceKernelINS2_10policy_hubIfjN4cuda3std3__44plusIfEEE10Policy1000EN6thrust24THRUST_300001_SM_1000_NS10device_ptrIfEEjS9_fNS7_10__identityEEEvT0_PT3_T1_NS0_13GridEvenShareISK_EET2_T4_E12temp_storage+44];
	add.f32 	%f185, %f183, %f184;
	ld.shared.f32 	%f186, [_ZZN3cub18CUB_300001_SM_10006detail6reduce18DeviceReduceKernelINS2_10policy_hubIfjN4cuda3std3__44plusIfEEE10Policy1000EN6thrust24THRUST_300001_SM_1000_NS10device_ptrIfEEjS9_fNS7_10__identityEEEvT0_PT3_T1_NS0_13GridEvenShareISK_EET2_T4_E12temp_storage+48];
	add.f32 	%f187, %f185, %f186;
	ld.shared.f32 	%f188, [_ZZN3cub18CUB_300001_SM_10006detail6reduce18DeviceReduceKernelINS2_10policy_hubIfjN4cuda3std3__44plusIfEEE10Policy1000EN6thrust24THRUST_300001_SM_1000_NS10device_ptrIfEEjS9_fNS7_10__identityEEEvT0_PT3_T1_NS0_13GridEvenShareISK_EET2_T4_E12temp_storage+52];
	add.f32 	%f189, %f187, %f188;
	ld.shared.f32 	%f190, [_ZZN3cub18CUB_300001_SM_10006detail6reduce18DeviceReduceKernelINS2_10policy_hubIfjN4cuda3std3__44plusIfEEE10Policy1000EN6thrust24THRUST_300001_SM_1000_NS10device_ptrIfEEjS9_fNS7_10__identityEEEvT0_PT3_T1_NS0_13GridEvenShareISK_EET2_T4_E12temp_storage+56];
	add.f32 	%f191, %f189, %f190;
	ld.shared.f32 	%f192, [_ZZN3cub18CUB_300001_SM_10006detail6reduce18DeviceReduceKernelINS2_10policy_hubIfjN4cuda3std3__44plusIfEEE10Policy1000EN6thrust24THRUST_300001_SM_1000_NS10device_ptrIfEEjS9_fNS7_10__identityEEEvT0_PT3_T1_NS0_13GridEvenShareISK_EET2_T4_E12temp_storage+60];
	add.f32 	%f193, %f191, %f192;
	ld.shared.f32 	%f194, [_ZZN3cub18CUB_300001_SM_10006detail6reduce18DeviceReduceKernelINS2_10policy_hubIfjN4cuda3std3__44plusIfEEE10Policy1000EN6thrust24THRUST_300001_SM_1000_NS10device_ptrIfEEjS9_fNS7_10__identityEEEvT0_PT3_T1_NS0_13GridEvenShareISK_EET2_T4_E12temp_storage+64];
	add.f32 	%f195, %f193, %f194;
	ld.shared.f32 	%f196, [_ZZN3cub18CUB_300001_SM_10006detail6reduce18DeviceReduceKernelINS2_10policy_hubIfjN4cuda3std3__44plusIfEEE10Policy1000EN6thrust24THRUST_300001_SM_1000_NS10device_ptrIfEEjS9_fNS7_10__identityEEEvT0_PT3_T1_NS0_13GridEvenShareISK_EET2_T4_E12temp_storage+68];
	add.f32 	%f197, %f195, %f196;
	ld.shared.f32 	%f198, [_ZZN3cub18CUB_300001_SM_10006detail6reduce18DeviceReduceKernelINS2_10policy_hubIfjN4cuda3std3__44plusIfEEE10Policy1000EN6thrust24THRUST_300001_SM_1000_NS10device_ptrIfEEjS9_fNS7_10__identityEEEvT0_PT3_T1_NS0_13GridEvenShareISK_EET2_T4_E12temp_storage+72];
	add.f32 	%f199, %f197, %f198;
	ld.shared.f32 	%f200, [_ZZN3cub18CUB_300001_SM_10006detail6reduce18DeviceReduceKernelINS2_10policy_hubIfjN4cuda3std3__44plusIfEEE10Policy1000EN6thrust24THRUST_300001_SM_1000_NS10device_ptrIfEEjS9_fNS7_10__identityEEEvT0_PT3_T1_NS0_13GridEvenShareISK_EET2_T4_E12temp_storage+76];
	add.f32 	%f379, %f199, %f200;
$L__BB13_48:
	mov.u32 	%r256, %tid.x;
	setp.ne.s32 	%p64, %r256, 0;
	@%p64 bra 	$L__BB13_50;
	ld.param.u64 	%rd129, [_ZN3cub18CUB_300001_SM_10006detail6reduce18DeviceReduceKernelINS2_10policy_hubIfjN4cuda3std3__44plusIfEEE10Policy1000EN6thrust24THRUST_300001_SM_1000_NS10device_ptrIfEEjS9_fNS7_10__identityEEEvT0_PT3_T1_NS0_13GridEvenShareISK_EET2_T4__param_1];
	cvta.to.global.u64 	%rd126, %rd129;
	mul.wide.u32 	%rd127, %r3, 4;
	add.s64 	%rd128, %rd126, %rd127;
	st.global.f32 	[%rd128], %f379;
$L__BB13_50:
	ret;

}
	// .globl	_ZN3cub18CUB_300001_SM_10006detail6reduce28DeviceReduceSingleTileKernelINS2_10policy_hubIfjN4cuda3std3__44plusIfEEE10Policy1000EPfSC_iS9_ffNS7_10__identityEEEvT0_T1_T2_T3_T4_T6_
.visible .entry _ZN3cub18CUB_300001_SM_10006detail6reduce28DeviceReduceSingleTileKernelINS2_10policy_hubIfjN4cuda3std3__44plusIfEEE10Policy1000EPfSC_iS9_ffNS7_10__identityEEEvT0_T1_T2_T3_T4_T6_(
	.param .u64 .ptr .align 1 _ZN3cub18CUB_300001_SM_10006detail6reduce28DeviceReduceSingleTileKernelINS2_10policy_hubIfjN4cuda3std3__44plusIfEEE10Policy1000EPfSC_iS9_ffNS7_10__identityEEEvT0_T1_T2_T3_T4_T6__param_0,
	.param .u64 .ptr .align 1 _ZN3cub18CUB_300001_SM_10006detail6reduce28DeviceReduceSingleTileKernelINS2_10policy_hubIfjN4cuda3std3__44plusIfEEE10Policy1000EPfSC_iS9_ffNS7_10__identityEEEvT0_T1_T2_T3_T4_T6__param_1,
	.param .u32 _ZN3cub18CUB_300001_SM_10006detail6reduce28DeviceReduceSingleTileKernelINS2_10policy_hubIfjN4cuda3std3__44plusIfEEE10Policy1000EPfSC_iS9_ffNS7_10__identityEEEvT0_T1_T2_T3_T4_T6__param_2,
	.param .align 1 .b8 _ZN3cub18CUB_300001_SM_10006detail6reduce28DeviceReduceSingleTileKernelINS2_10policy_hubIfjN4cuda3std3__44plusIfEEE10Policy1000EPfSC_iS9_ffNS7_10__identityEEEvT0_T1_T2_T3_T4_T6__param_3[1],
	.param .f32 _ZN3cub18CUB_300001_SM_10006detail6reduce28DeviceReduceSingleTileKernelINS2_10policy_hubIfjN4cuda3std3__44plusIfEEE10Policy1000EPfSC_iS9_ffNS7_10__identityEEEvT0_T1_T2_T3_T4_T6__param_4,
	.param .align 1 .b8 _ZN3cub18CUB_300001_SM_10006detail6reduce28DeviceReduceSingleTileKernelINS2_10policy_hubIfjN4cuda3std3__44plusIfEEE10Policy1000EPfSC_iS9_ffNS7_10__identityEEEvT0_T1_T2_T3_T4_T6__param_5[1]
)
.maxntid 512
.minnctapersm 1
{
	.reg .pred 	%p<113>;
	.reg .b32 	%r<407>;
	.reg .b32 	%f<531>;
	.reg .b64 	%rd<133>;
	// demoted variable
	.shared .align 4 .b8 _ZZN3cub18CUB_300001_SM_10006detail6reduce28DeviceReduceSingleTileKernelINS2_10policy_hubIfjN4cuda3std3__44plusIfEEE10Policy1000EPfSC_iS9_ffNS7_10__identityEEEvT0_T1_T2_T3_T4_T6_E12temp_storage[84];
	ld.param.u64 	%rd16, [_ZN3cub18CUB_300001_SM_10006detail6reduce28DeviceReduceSingleTileKernelINS2_10policy_hubIfjN4cuda3std3__44plusIfEEE10Policy1000EPfSC_iS9_ffNS7_10__identityEEEvT0_T1_T2_T3_T4_T6__param_0];
	ld.param.u64 	%rd17, [_ZN3cub18CUB_300001_SM_10006detail6reduce28DeviceReduceSingleTileKernelINS2_10policy_hubIfjN4cuda3std3__44plusIfEEE10Policy1000EPfSC_iS9_ffNS7_10__identityEEEvT0_T1_T2_T3_T4_T6__param_1];
	ld.param.u32 	%r67, [_ZN3cub18CUB_300001_SM_10006detail6reduce28DeviceReduceSingleTileKernelINS2_10policy_hubIfjN4cuda3std3__44plusIfEEE10Policy1000EPfSC_iS9_ffNS7_10__identityEEEvT0_T1_T2_T3_T4_T6__param_2];
	ld.param.f32 	%f58, [_ZN3cub18CUB_300001_SM_10006detail6reduce28DeviceReduceSingleTileKernelINS2_10policy_hubIfjN4cuda3std3__44plusIfEEE10Policy1000EPfSC_iS9_ffNS7_10__identityEEEvT0_T1_T2_T3_T4_T6__param_4];
	cvta.to.global.u64 	%rd1, %rd17;
	setp.ne.s32 	%p1, %r67, 0;
	@%p1 bra 	$L__BB14_3;
	mov.u32 	%r380, %tid.x;
	setp.ne.s32 	%p112, %r380, 0;
	@%p112 bra 	$L__BB14_74;
	st.global.f32 	[%rd1], %f58;
	bra.uni 	$L__BB14_74;
$L__BB14_3:
	and.b64  	%rd18, %rd16, 7;
	setp.ne.s64 	%p2, %rd18, 0;
	@%p2 bra 	$L__BB14_38;
	setp.gt.s32 	%p57, %r67, 8191;
	@%p57 bra 	$L__BB14_22;
	mov.u32 	%r1, %tid.x;
	setp.ge.s32 	%p74, %r1, %r67;
	mov.f32 	%f509, 0f00000000;
	mov.u32 	%r384, %r1;
	@%p74 bra 	$L__BB14_7;
	mul.wide.u32 	%rd121, %r1, 4;
	add.s64 	%rd120, %rd16, %rd121;
	// begin inline asm
	ld.global.nc.u32 %r300, [%rd120];
	// end inline asm
	mov.b32 	%f509, %r300;
	add.s32 	%r384, %r1, 512;
$L__BB14_7:
	setp.ge.s32 	%p75, %r384, %r67;
	@%p75 bra 	$L__BB14_13;
	not.b32 	%r301, %r384;
	add.s32 	%r4, %r67, %r301;
	and.b32  	%r302, %r4, 1536;
	setp.eq.s32 	%p76, %r302, 1536;
	@%p76 bra 	$L__BB14_11;
	mul.wide.u32 	%rd122, %r384, 4;
	add.s64 	%rd129, %rd16, %rd122;
	shr.u32 	%r303, %r4, 9;
	add.s32 	%r304, %r303, 1;
	and.b32  	%r305, %r304, 3;
	neg.s32 	%r382, %r305;
$L__BB14_10:
	.pragma "nounroll";
	// begin inline asm
	ld.global.nc.u32 %r306, [%rd129];
	// end inline asm
	mov.b32 	%f395, %r306;
	add.f32 	%f509, %f509, %f395;
	add.s32 	%r384, %r384, 512;
	add.s64 	%rd129, %rd129, 2048;
	add.s32 	%r382, %r382, 1;
	setp.ne.s32 	%p77, %r382, 0;
	@%p77 bra 	$L__BB14_10;
$L__BB14_11:
	setp.lt.u32 	%p78, %r4, 1536;
	@%p78 bra 	$L__BB14_13;
$L__BB14_12:
	mul.wide.s32 	%rd128, %r384, 4;
	add.s64 	%rd124, %rd16, %rd128;
	// begin inline asm
	ld.global.nc.u32 %r307, [%rd124];
	// end inline asm
	mov.b32 	%f396, %r307;
	add.f32 	%f397, %f509, %f396;
	add.s64 	%rd125, %rd124, 2048;
	// begin inline asm
	ld.global.nc.u32 %r308, [%rd125];
	// end inline asm
	mov.b32 	%f398, %r308;
	add.f32 	%f399, %f397, %f398;
	add.s64 	%rd126, %rd124, 4096;
	// begin inline asm
	ld.global.nc.u32 %r309, [%rd126];
	// end inline asm
	mov.b32 	%f400, %r309;
	add.f32 	%f401, %f399, %f400;
	add.s64 	%rd127, %rd124, 6144;
	// begin inline asm
	ld.global.nc.u32 %r310, [%rd127];
	// end inline asm
	mov.b32 	%f402, %r310;
	add.f32 	%f509, %f401, %f402;
	add.s32 	%r384, %r384, 2048;
	setp.lt.s32 	%p79, %r384, %r67;
	@%p79 bra 	$L__BB14_12;
$L__BB14_13:
	setp.lt.s32 	%p80, %r67, 512;
	@%p80 bra 	$L__BB14_18;
	// begin inline asm
	mov.u32 %r349, %laneid;
	// end inline asm
	mov.b32 	%r351, %f509;
	mov.b32 	%r352, 1;
	mov.b32 	%r373, 31;
	mov.b32 	%r374, -1;
	// begin inline asm
	shfl.sync.down.b32 %r350, %r351, %r352, %r373, %r374;
	// end inline asm
	setp.gt.s32 	%p104, %r349, 30;
	mov.b32 	%f461, %r350;
	add.f32 	%f462, %f509, %f461;
	selp.f32 	%f463, %f509, %f462, %p104;
	mov.b32 	%r356, %f463;
	mov.b32 	%r357, 2;
	// begin inline asm
	shfl.sync.down.b32 %r355, %r356, %r357, %r373, %r374;
	// end inline asm
	setp.gt.s32 	%p105, %r349, 29;
	mov.b32 	%f464, %r355;
	add.f32 	%f465, %f463, %f464;
	selp.f32 	%f466, %f463, %f465, %p105;
	mov.b32 	%r361, %f466;
	mov.b32 	%r362, 4;
	// begin inline asm
	shfl.sync.down.b32 %r360, %r361, %r362, %r373, %r374;
	// end inline asm
	setp.gt.s32 	%p106, %r349, 27;
	mov.b32 	%f467, %r360;
	add.f32 	%f468, %f466, %f467;
	selp.f32 	%f469, %f466, %f468, %p106;
	mov.b32 	%r366, %f469;
	mov.b32 	%r367, 8;
	// begin inline asm
	shfl.sync.down.b32 %r365, %r366, %r367, %r373, %r374;
	// end inline asm
	setp.gt.s32 	%p107, %r349, 23;
	mov.b32 	%f470, %r365;
	add.f32 	%f471, %f469, %f470;
	selp.f32 	%f472, %f469, %f471, %p107;
	mov.b32 	%r371, %f472;
	mov.b32 	%r372, 16;
	// begin inline asm
	shfl.sync.down.b32 %r370, %r371, %r372, %r373, %r374;
	// end inline asm
	setp.gt.s32 	%p108, %r349, 15;
	mov.b32 	%f473, %r370;
	add.f32 	%f10, %f472, %f473;
	selp.f32 	%f530, %f472, %f10, %p108;
	setp.ne.s32 	%p109, %r349, 0;
	@%p109 bra 	$L__BB14_16;
	shr.u32 	%r375, %r1, 3;
	and.b32  	%r376, %r375, 124;
	mov.u32 	%r377, _ZZN3cub18CUB_300001_SM_10006detail6reduce28DeviceReduceSingleTileKernelINS2_10policy_hubIfjN4cuda3std3__44plusIfEEE10Policy1000EPfSC_iS9_ffNS7_10__identityEEEvT0_T1_T2_T3_T4_T6_E12temp_storage;
	add.s32 	%r378, %r377, %r376;
	st.shared.f32 	[%r378+16], %f10;
$L__BB14_16:
	bar.sync 	0;
	setp.ne.s32 	%p110, %r1, 0;
	@%p110 bra 	$L__BB14_72;
	ld.shared.f32 	%f474, [_ZZN3cub18CUB_300001_SM_10006detail6reduce28DeviceReduceSingleTileKernelINS2_10policy_hubIfjN4cuda3std3__44plusIfEEE10Policy1000EPfSC_iS9_ffNS7_10__identityEEEvT0_T1_T2_T3_T4_T6_E12temp_storage+20];
	add.f32 	%f475, %f530, %f474;
	ld.shared.f32 	%f476, [_ZZN3cub18CUB_300001_SM_10006detail6reduce28DeviceReduceSingleTileKernelINS2_10policy_hubIfjN4cuda3std3__44plusIfEEE10Policy1000EPfSC_iS9_ffNS7_10__identityEEEvT0_T1_T2_T3_T4_T6_E12temp_storage+24];
	add.f32 	%f477, %f475, %f476;
	ld.shared.f32 	%f478, [_ZZN3cub18CUB_300001_SM_10006detail6reduce28DeviceReduceSingleTileKernelINS2_10policy_hubIfjN4cuda3std3__44plusIfEEE10Policy1000EPfSC_iS9_ffNS7_10__identityEEEvT0_T1_T2_T3_T4_T6_E12temp_storage+28];
	add.f32 	%f479, %f477, %f478;
	ld.shared.f32 	%f480, [_ZZN3cub18CUB_300001_SM_10006detail6reduce28DeviceReduceSingleTileKernelINS2_10policy_hubIfjN4cuda3std3__44plusIfEEE10Policy1000EPfSC_iS9_ffNS7_10__identityEEEvT0_T1_T2_T3_T4_T6_E12temp_storage+32];
	add.f32 	%f481, %f479, %f480;
	ld.shared.f32 	%f482, [_ZZN3cub18CUB_300001_SM_10006detail6reduce28DeviceReduceSingleTileKernelINS2_10policy_hubIfjN4cuda3std3__44plusIfEEE10Policy1000EPfSC_iS9_ffNS7_10__identityEEEvT0_T1_T2_T3_T4_T6_E12temp_storage+36];
	add.f32 	%f483, %f481, %f482;
	ld.shared.f32 	%f484, [_ZZN3cub18CUB_300001_SM_10006detail6reduce28DeviceReduceSingleTileKernelINS2_10policy_hubIfjN4cuda3std3__44plusIfEEE10Policy1000EPfSC_iS9_ffNS7_10__identityEEEvT0_T1_T2_T3_T4_T6_E12temp_storage+40];
	add.f32 	%f485, %f483, %f484;
	ld.shared.f32 	%f486, [_ZZN3cub18CUB_300001_SM_10006detail6reduce28DeviceReduceSingleTileKernelINS2_10policy_hubIfjN4cuda3std3__44plusIfEEE10Policy1000EPfSC_iS9_ffNS7_10__identityEEEvT0_T1_T2_T3_T4_T6_E12temp_storage+44];
	add.f32 	%f487, %f485, %f486;
	ld.shared.f32 	%f488, [_ZZN3cub18CUB_300001_SM_10006detail6reduce28DeviceReduceSingleTileKernelINS2_10policy_hubIfjN4cuda3std3__44plusIfEEE10Policy1000EPfSC_iS9_ffNS7_10__identityEEEvT0_T1_T2_T3_T4_T6_E12temp_storage+48];
	add.f32 	%f489, %f487, %f488;
	ld.shared.f32 	%f490, [_ZZN3cub18CUB_300001_SM_10006detail6reduce28DeviceReduceSingleTileKernelINS2_10policy_hubIfjN4cuda3std3__44plusIfEEE10Policy1000EPfSC_iS9_ffNS7_10__identityEEEvT0_T1_T2_T3_T4_T6_E12temp_storage+52];
	add.f32 	%f491, %f489, %f490;
	ld.shared.f32 	%f492, [_ZZN3cub18CUB_300001_SM_10006detail6reduce28DeviceReduceSingleTileKernelINS2_10policy_hubIfjN4cuda3std3__44plusIfEEE10Policy1000EPfSC_iS9_ffNS7_10__identityEEEvT0_T1_T2_T3_T4_T6_E12temp_storage+56];
	add.f32 	%f493, %f491, %f492;
	ld.shared.f32 	%f494, [_ZZN3cub18CUB_300001_SM_10006detail6reduce28DeviceReduceSingleTileKernelINS2_10policy_hubIfjN4cuda3std3__44plusIfEEE10Policy1000EPfSC_iS9_ffNS7_10__identityEEEvT0_T1_T2_T3_T4_T6_E12temp_storage+60];
	add.f32 	%f495, %f493, %f494;
	ld.shared.f32 	%f496, [_ZZN3cub18CUB_300001_SM_10006detail6reduce28DeviceReduceSingleTileKernelINS2_10policy_hubIfjN4cuda3std3__44plusIfEEE10Policy1000EPfSC_iS9_ffNS7_10__identityEEEvT0_T1_T2_T3_T4_T6_E12temp_storage+64];
	add.f32 	%f497, %f495, %f496;
	ld.shared.f32 	%f498, [_ZZN3cub18CUB_300001_SM_10006detail6reduce28DeviceReduceSingleTileKernelINS2_10policy_hubIfjN4cuda3std3__44plusIfEEE10Policy1000EPfSC_iS9_ffNS7_10__identityEEEvT0_T1_T2_T3_T4_T6_E12temp_storage+68];
	add.f32 	%f499, %f497, %f498;
	ld.shared.f32 	%f500, [_ZZN3cub18CUB_300001_SM_10006detail6reduce28DeviceReduceSingleTileKernelINS2_10policy_hubIfjN4cuda3std3__44plusIfEEE10Policy1000EPfSC_iS9_ffNS7_10__identityEEEvT0_T1_T2_T3_T4_T6_E12temp_storage+72];
	add.f32 	%f501, %f499, %f500;
	ld.shared.f32 	%f502, [_ZZN3cub18CUB_300001_SM_10006detail6reduce28DeviceReduceSingleTileKernelINS2_10policy_hubIfjN4cuda3std3__44plusIfEEE10Policy1000EPfSC_iS9_ffNS7_10__identityEEEvT0_T1_T2_T3_T4_T6_E12temp_storage+76];
	add.f32 	%f530, %f501, %f502;
	bra.uni 	$L__BB14_72;
$L__BB14_18:
	// begin inline asm
	mov.u32 %r311, %laneid;
	// end inline asm
	and.b32  	%r337, %r1, 992;
	add.s32 	%r338, %r337, 32;
	setp.gt.s32 	%p81, %r338, %r67;
	not.b32 	%r339, %r337;
	add.s32 	%r340, %r67, %r339;
	selp.b32 	%r335, %r340, 31, %p81;
	mov.b32 	%r313, %f509;
	mov.b32 	%r314, 1;
	mov.b32 	%r336, -1;
	// begin inline asm
	shfl.sync.down.b32 %r312, %r313, %r314, %r335, %r336;
	// end inline asm
	setp.lt.s32 	%p82, %r311, %r335;
	mov.b32 	%f403, %r312;
	add.f32 	%f404, %f509, %f403;
	selp.f32 	%f405, %f404, %f509, %p82;
	mov.b32 	%r318, %f405;
	mov.b32 	%r319, 2;
	// begin inline asm
	shfl.sync.down.b32 %r317, %r318, %r319, %r335, %r336;
	// end inline asm
	add.s32 	%r341, %r311, 2;
	setp.gt.s32 	%p83, %r341, %r335;
	mov.b32 	%f406, %r317;
	add.f32 	%f407, %f405, %f406;
	selp.f32 	%f408, %f405, %f407, %p83;
	mov.b32 	%r323, %f408;
	mov.b32 	%r324, 4;
	// begin inline asm
	shfl.sync.down.b32 %r322, %r323, %r324, %r335, %r336;
	// end inline asm
	add.s32 	%r342, %r311, 4;
	setp.gt.s32 	%p84, %r342, %r335;
	mov.b32 	%f409, %r322;
	add.f32 	%f410, %f408, %f409;
	selp.f32 	%f411, %f408, %f410, %p84;
	mov.b32 	%r328, %f411;
	mov.b32 	%r329, 8;
	// begin inline asm
	shfl.sync.down.b32 %r327, %r328, %r329, %r335, %r336;
	// end inline asm
	add.s32 	%r343, %r311, 8;
	setp.gt.s32 	%p85, %r343, %r335;
	mov.b32 	%f412, %r327;
	add.f32 	%f413, %f411, %f412;
	selp.f32 	%f414, %f411, %f413, %p85;
	mov.b32 	%r333, %f414;
	mov.b32 	%r334, 16;
	// begin inline asm
	shfl.sync.down.b32 %r332, %r333, %r334, %r335, %r336;
	// end inline asm
	add.s32 	%r344, %r311, 16;
	setp.gt.s32 	%p86, %r344, %r335;
	mov.b32 	%f415, %r332;
	add.f32 	%f416, %f414, %f415;
	selp.f32 	%f530, %f414, %f416, %p86;
	setp.ne.s32 	%p87, %r311, 0;
	@%p87 bra 	$L__BB14_20;
	shr.u32 	%r345, %r1, 3;
	and.b32  	%r346, %r345, 124;
	mov.u32 	%r347, _ZZN3cub18CUB_300001_SM_10006detail6reduce28DeviceReduceSingleTileKernelINS2_10policy_hubIfjN4cuda3std3__44plusIfEEE10Policy1000EPfSC_iS9_ffNS7_10__identityEEEvT0_T1_T2_T3_T4_T6_E12temp_storage;
	add.s32 	%r348, %r347, %r346;
	st.shared.f32 	[%r348+16], %f530;
$L__BB14_20:
	bar.sync 	0;
	setp.ne.s32 	%p88, %r1, 0;
	@%p88 bra 	$L__BB14_72;
	setp.gt.s32 	%p89, %r67, 32;
	ld.shared.f32 	%f417, [_ZZN3cub18CUB_300001_SM_10006detail6reduce28DeviceReduceSingleTileKernelINS2_10policy_hubIfjN4cuda3std3__44plusIfEEE10Policy1000EPfSC_iS9_ffNS7_10__identityEEEvT0_T1_T2_T3_T4_T6_E12temp_storage+20];
	add.f32 	%f418, %f530, %f417;
	selp.f32 	%f419, %f418, %f530, %p89;
	setp.gt.s32 	%p90, %r67, 64;
	ld.shared.f32 	%f420, [_ZZN3cub18CUB_300001_SM_10006detail6reduce28DeviceReduceSingleTileKernelINS2_10policy_hubIfjN4cuda3std3__44plusIfEEE10Policy1000EPfSC_iS9_ffNS7_10__identityEEEvT0_T1_T2_T3_T4_T6_E12temp_storage+24];
	add.f32 	%f421, %f420, %f419;
	selp.f32 	%f422, %f421, %f419, %p90;
	setp.gt.s32 	%p91, %r67, 96;
	ld.shared.f32 	%f423, [_ZZN3cub18CUB_300001_SM_10006detail6reduce28DeviceReduceSingleTileKernelINS2_10policy_hubIfjN4cuda3std3__44plusIfEEE10Policy1000EPfSC_iS9_ffNS7_10__identityEEEvT0_T1_T2_T3_T4_T6_E12temp_storage+28];
	add.f32 	%f424, %f423, %f422;
	selp.f32 	%f425, %f424, %f422, %p91;
	setp.gt.s32 	%p92, %r67, 128;
	ld.shared.f32 	%f426, [_ZZN3cub18CUB_300001_SM_10006detail6reduce28DeviceReduceSingleTileKernelINS2_10policy_hubIfjN4cuda3std3__44plusIfEEE10Policy1000EPfSC_iS9_ffNS7_10__identityEEEvT0_T1_T2_T3_T4_T6_E12temp_storage+32];
	add.f32 	%f427, %f426, %f425;
	selp.f32 	%f428, %f427, %f425, %p92;
	setp.gt.s32 	%p93, %r67, 160;
	ld.shared.f32 	%f429, [_ZZN3cub18CUB_300001_SM_10006detail6reduce28DeviceReduceSingleTileKernelINS2_10policy_hubIfjN4cuda3std3__44plusIfEEE10Policy1000EPfSC_iS9_ffNS7_10__identityEEEvT0_T1_T2_T3_T4_T6_E12temp_storage+36];
	add.f32 	%f430, %f429, %f428;
	selp.f32 	%f431, %f430, %f428, %p93;
	setp.gt.s32 	%p94, %r67, 192;
	ld.shared.f32 	%f432, [_ZZN3cub18CUB_300001_SM_10006detail6reduce28DeviceReduceSingleTileKernelINS2_10policy_hubIfjN4cuda3std3__44plusIfEEE10Policy1000EPfSC_iS9_ffNS7_10__identityEEEvT0_T1_T2_T3_T4_T6_E12temp_storage+40];
	add.f32 	%f433, %f432, %f431;
	selp.f32 	%f434, %f433, %f431, %p94;
	setp.gt.s32 	%p95, %r67, 224;
	ld.shared.f32 	%f435, [_ZZN3cub18CUB_300001_SM_10006detail6reduce28DeviceReduceSingleTileKernelINS2_10policy_hubIfjN4cuda3std3__44plusIfEEE10Policy1000EPfSC_iS9_ffNS7_10__identityEEEvT0_T1_T2_T3_T4_T6_E12temp_storage+44];
	add.f32 	%f436, %f435, %f434;
	selp.f32 	%f437, %f436, %f434, %p95;
	setp.gt.s32 	%p96, %r67, 256;
	ld.shared.f32 	%f438, [_ZZN3cub18CUB_300001_SM_10006detail6reduce28DeviceReduceSingleTileKernelINS2_10policy_hubIfjN4cuda3std3__44plusIfEEE10Policy1000EPfSC_iS9_ffNS7_10__identityEEEvT0_T1_T2_T3_T4_T6_E12temp_storage+48];
	add.f32 	%f439, %f438, %f437;
	selp.f32 	%f440, %f439, %f437, %p96;
	setp.gt.s32 	%p97, %r67, 288;
	ld.shared.f32 	%f441, [_ZZN3cub18CUB_300001_SM_10006detail6reduce28DeviceReduceSingleTileKernelINS2_10policy_hubIfjN4cuda3std3__44plusIfEEE10Policy1000EPfSC_iS9_ffNS7_10__identityEEEvT0_T1_T2_T3_T4_T6_E12temp_storage+52];
	add.f32 	%f442, %f441, %f440;
	selp.f32 	%f443, %f442, %f440, %p97;
	setp.gt.s32 	%p98, %r67, 320;
	ld.shared.f32 	%f444, [_ZZN3cub18CUB_300001_SM_10006detail6reduce28DeviceReduceSingleTileKernelINS2_10policy_hubIfjN4cuda3std3__44plusIfEEE10Policy1000EPfSC_iS9_ffNS7_10__identityEEEvT0_T1_T2_T3_T4_T6_E12temp_storage+56];
	add.f32 	%f445, %f444, %f443;
	selp.f32 	%f446, %f445, %f443, %p98;
	setp.gt.s32 	%p99, %r67, 352;
	ld.shared.f32 	%f447, [_ZZN3cub18CUB_300001_SM_10006detail6reduce28DeviceReduceSingleTileKernelINS2_10policy_hubIfjN4cuda3std3__44plusIfEEE10Policy1000EPfSC_iS9_ffNS7_10__identityEEEvT0_T1_T2_T3_T4_T6_E12temp_storage+60];
	add.f32 	%f448, %f447, %f446;
	selp.f32 	%f449, %f448, %f446, %p99;
	setp.gt.s32 	%p100, %r67, 384;
	ld.shared.f32 	%f450, [_ZZN3cub18CUB_300001_SM_10006detail6reduce28DeviceReduceSingleTileKernelINS2_10policy_hubIfjN4cuda3std3__44plusIfEEE10Policy1000EPfSC_iS9_ffNS7_10__identityEEEvT0_T1_T2_T3_T4_T6_E12temp_storage+64];
	add.f32 	%f451, %f450, %f449;
	selp.f32 	%f452, %f451, %f449, %p100;
	setp.gt.s32 	%p101, %r67, 416;
	ld.shared.f32 	%f453, [_ZZN3cub18CUB_300001_SM_10006detail6reduce28DeviceReduceSingleTileKernelINS2_10policy_hubIfjN4cuda3std3__44plusIfEEE10Policy1000EPfSC_iS9_ffNS7_10__identityEEEvT0_T1_T2_T3_T4_T6_E12temp_storage+68];
	add.f32 	%f454, %f453, %f452;
	selp.f32 	%f455, %f454, %f452, %p101;
	setp.gt.s32 	%p102, %r67, 448;
	ld.shared.f32 	%f456, [_ZZN3cub18CUB_300001_SM_10006detail6reduce28DeviceReduceSingleTileKernelINS2_10policy_hubIfjN4cuda3std3__44plusIfEEE10Policy1000EPfSC_iS9_ffNS7_10__identityEEEvT0_T1_T2_T3_T4_T6_E12temp_storage+72];
	add.f32 	%f457, %f456, %f455;
	selp.f32 	%f458, %f457, %f455, %p102;
	setp.gt.s32 	%p103, %r67, 480;
	ld.shared.f32 	%f459, [_ZZN3cub18CUB_300001_SM_10006detail6reduce28DeviceReduceSingleTileKernelINS2_10policy_hubIfjN4cuda3std3__44plusIfEEE10Policy1000EPfSC_iS9_ffNS7_10__identityEEEvT0_T1_T2_T3_T4_T6_E12temp_storage+76];
	add.f32 	%f460, %f459, %f458;
	selp.f32 	%f530, %f460, %f458, %p103;
	bra.uni 	$L__BB14_72;
$L__BB14_22:
	mov.u32 	%r13, %tid.x;
	shl.b32 	%r224, %r13, 1;
	mul.wide.u32 	%rd90, %r224, 4;
	add.s64 	%rd75, %rd16, %rd90;
	// begin inline asm
	ld.global.nc.u64 %rd74, [%rd75];
	// end inline asm
	mov.b64 	{%r225, %r226}, %rd74;
	mov.b32 	%f281, %r226;
	mov.b32 	%f282, %r225;
	add.s64 	%rd77, %rd75, 4096;
	// begin inline asm
	ld.global.nc.u64 %rd76, [%rd77];
	// end inline asm
	mov.b64 	{%r227, %r228}, %rd76;
	mov.b32 	%f283, %r228;
	mov.b32 	%f284, %r227;
	add.s64 	%rd79, %rd75, 8192;
	// begin inline asm
	ld.global.nc.u64 %rd78, [%rd79];
	// end inline asm
	mov.b64 	{%r229, %r230}, %rd78;
	mov.b32 	%f285, %r230;
	mov.b32 	%f286, %r229;
	add.s64 	%rd81, %rd75, 12288;
	// begin inline asm
	ld.global.nc.u64 %rd80, [%rd81];
	// end inline asm
	mov.b64 	{%r231, %r232}, %rd80;
	mov.b32 	%f287, %r232;
	mov.b32 	%f288, %r231;
	add.s64 	%rd83, %rd75, 16384;
	// begin inline asm
	ld.global.nc.u64 %rd82, [%rd83];
	// end inline asm
	mov.b64 	{%r233, %r234}, %rd82;
	mov.b32 	%f289, %r234;
	mov.b32 	%f290, %r233;
	add.s64 	%rd85, %rd75, 20480;
	// begin inline asm
	ld.global.nc.u64 %rd84, [%rd85];
	// end inline asm
	mov.b64 	{%r235, %r236}, %rd84;
	mov.b32 	%f291, %r236;
	mov.b32 	%f292, %r235;
	add.s64 	%rd87, %rd75, 24576;
	// begin inline asm
	ld.global.nc.u64 %rd86, [%rd87];
	// end inline asm
	mov.b64 	{%r237, %r238}, %rd86;
	mov.b32 	%f293, %r238;
	mov.b32 	%f294, %r237;
	add.s64 	%rd89, %rd75, 28672;
	// begin inline asm
	ld.global.nc.u64 %rd88, [%rd89];
	// end inline asm
	mov.b64 	{%r239, %r240}, %rd88;
	mov.b32 	%f295, %r240;
	mov.b32 	%f296, %r239;
	add.f32 	%f297, %f282, %f281;
	add.f32 	%f298, %f284, %f283;
	add.f32 	%f299, %f286, %f285;
	add.f32 	%f300, %f288, %f287;
	add.f32 	%f301, %f290, %f289;
	add.f32 	%f302, %f292, %f291;
	add.f32 	%f303, %f294, %f293;
	add.f32 	%f304, %f296, %f295;
	add.f32 	%f305, %f297, %f298;
	add.f32 	%f306, %f299, %f300;
	add.f32 	%f307, %f301, %f302;
	add.f32 	%f308, %f303, %f304;
	add.f32 	%f309, %f305, %f306;
	add.f32 	%f310, %f307, %f308;
	add.f32 	%f516, %f309, %f310;
	setp.lt.u32 	%p58, %r67, 16384;
	mov.b32 	%r387, 8192;
	@%p58 bra 	$L__BB14_26;
	add.s32 	%r14, %r67, -8192;
	mov.b32 	%r387, 8192;
$L__BB14_24:
	mul.wide.s32 	%rd107, %r387, 4;
	add.s64 	%rd92, %rd75, %rd107;
	// begin inline asm
	ld.global.nc.u64 %rd91, [%rd92];
	// end inline asm
	mov.b64 	{%r242, %r243}, %rd91;
	mov.b32 	%f311, %r243;
	mov.b32 	%f312, %r242;
	add.s64 	%rd94, %rd92, 4096;
	// begin inline asm
	ld.global.nc.u64 %rd93, [%rd94];
	// end inline asm
	mov.b64 	{%r244, %r245}, %rd93;
	mov.b32 	%f313, %r245;
	mov.b32 	%f314, %r244;
	add.s64 	%rd96, %rd92, 8192;
	// begin inline asm
	ld.global.nc.u64 %rd95, [%rd96];
	// end inline asm
	mov.b64 	{%r246, %r247}, %rd95;
	mov.b32 	%f315, %r247;
	mov.b32 	%f316, %r246;
	add.s64 	%rd98, %rd92, 12288;
	// begin inline asm
	ld.global.nc.u64 %rd97, [%rd98];
	// end inline asm
	mov.b64 	{%r248, %r249}, %rd97;
	mov.b32 	%f317, %r249;
	mov.b32 	%f318, %r248;
	add.s64 	%rd100, %rd92, 16384;
	// begin inline asm
	ld.global.nc.u64 %rd99, [%rd100];
	// end inline asm
	mov.b64 	{%r250, %r251}, %rd99;
	mov.b32 	%f319, %r251;
	mov.b32 	%f320, %r250;
	add.s64 	%rd102, %rd92, 20480;
	// begin inline asm
	ld.global.nc.u64 %rd101, [%rd102];
	// end inline asm
	mov.b64 	{%r252, %r253}, %rd101;
	mov.b32 	%f321, %r253;
	mov.b32 	%f322, %r252;
	add.s64 	%rd104, %rd92, 24576;
	// begin inline asm
	ld.global.nc.u64 %rd103, [%rd104];
	// end inline asm
	mov.b64 	{%r254, %r255}, %rd103;
	mov.b32 	%f323, %r255;
	mov.b32 	%f324, %r254;
	add.s64 	%rd106, %rd92, 28672;
	// begin inline asm
	ld.global.nc.u64 %rd105, [%rd106];
	// end inline asm
	mov.b64 	{%r256, %r257}, %rd105;
	mov.b32 	%f325, %r257;
	mov.b32 	%f326, %r256;
	add.f32 	%f327, %f516, %f312;
	add.f32 	%f328, %f311, %f314;
	add.f32 	%f329, %f313, %f316;
	add.f32 	%f330, %f315, %f318;
	add.f32 	%f331, %f317, %f320;
	add.f32 	%f332, %f319, %f322;
	add.f32 	%f333, %f321, %f324;
	add.f32 	%f334, %f323, %f326;
	add.f32 	%f335, %f327, %f328;
	add.f32 	%f336, %f329, %f330;
	add.f32 	%f337, %f331, %f332;
	add.f32 	%f338, %f333, %f334;
	add.f32 	%f339, %f335, %f336;
	add.f32 	%f340, %f337, %f338;
	add.f32 	%f341, %f339, %f340;
	add.f32 	%f516, %f341, %f325;
	sub.s32 	%r258, %r67, %r387;
	setp.lt.s32 	%p59, %r258, 8192;
	@%p59 bra 	$L__BB14_34;
	add.s32 	%r387, %r387, 8192;
	setp.le.s32 	%p60, %r387, %r14;
	@%p60 bra 	$L__BB14_24;
$L__BB14_26:
	setp.le.s32 	%p61, %r67, %r387;
	@%p61 bra 	$L__BB14_34;
	sub.s32 	%r18, %r67, %r387;
	setp.ge.s32 	%p62, %r13, %r18;
	@%p62 bra 	$L__BB14_34;
	not.b32 	%r259, %r13;
	add.s32 	%r260, %r67, %r259;
	sub.s32 	%r19, %r260, %r387;
	and.b32  	%r261, %r19, 1536;
	setp.eq.s32 	%p63, %r261, 1536;
	mov.u32 	%r391, %r13;
	@%p63 bra 	$L__BB14_31;
	add.s32 	%r389, %r13, %r387;
	shr.u32 	%r262, %r19, 9;
	add.s32 	%r263, %r262, 1;
	and.b32  	%r264, %r263, 3;
	neg.s32 	%r388, %r264;
	mov.u32 	%r391, %r13;
$L__BB14_30:
	.pragma "nounroll";
	mul.wide.u32 	%rd109, %r389, 4;
	add.s64 	%rd108, %rd16, %rd109;
	// begin inline asm
	ld.global.nc.u32 %r265, [%rd108];
	// end inline asm
	mov.b32 	%f343, %r265;
	add.f32 	%f516, %f516, %f343;
	add.s32 	%r391, %r391, 512;
	add.s32 	%r389, %r389, 512;
	add.s32 	%r388, %r388, 1;
	setp.ne.s32 	%p64, %r388, 0;
	@%p64 bra 	$L__BB14_30;
$L__BB14_31:
	setp.lt.u32 	%p65, %r19, 1536;
	@%p65 bra 	$L__BB14_34;
	cvt.u64.u32 	%rd110, %r391;
	cvt.u64.u32 	%rd111, %r387;
	add.s64 	%rd112, %rd110, %rd111;
	shl.b64 	%rd113, %rd112, 2;
	add.s64 	%rd114, %rd113, %rd16;
	add.s64 	%rd130, %rd114, 4096;
	add.s32 	%r392, %r391, %r387;
$L__BB14_33:
	mul.wide.u32 	%rd119, %r392, 4;
	add.s64 	%rd115, %rd16, %rd119;
	// begin inline asm
	ld.global.nc.u32 %r266, [%rd115];
	// end inline asm
	mov.b32 	%f344, %r266;
	add.f32 	%f345, %f516, %f344;
	add.s64 	%rd116, %rd130, -2048;
	// begin inline asm
	ld.global.nc.u32 %r267, [%rd116];
	// end inline asm
	mov.b32 	%f346, %r267;
	add.f32 	%f347, %f345, %f346;
	// begin inline asm
	ld.global.nc.u32 %r268, [%rd130];
	// end inline asm
	mov.b32 	%f348, %r268;
	add.f32 	%f349, %f347, %f348;
	add.s64 	%rd118, %rd130, 2048;
	// begin inline asm
	ld.global.nc.u32 %r269, [%rd118];
	// end inline asm
	mov.b32 	%f350, %r269;
	add.f32 	%f516, %f349, %f350;
	add.s32 	%r391, %r391, 2048;
	add.s64 	%rd130, %rd130, 8192;
	add.s32 	%r392, %r392, 2048;
	setp.lt.s32 	%p66, %r391, %r18;
	@%p66 bra 	$L__BB14_33;
$L__BB14_34:
	// begin inline asm
	mov.u32 %r270, %laneid;
	// end inline asm
	mov.b32 	%r272, %f516;
	mov.b32 	%r273, 1;
	mov.b32 	%r294, 31;
	mov.b32 	%r295, -1;
	// begin inline asm
	shfl.sync.down.b32 %r271, %r272, %r273, %r294, %r295;
	// end inline asm
	setp.gt.s32 	%p67, %r270, 30;
	mov.b32 	%f351, %r271;
	add.f32 	%f352, %f516, %f351;
	selp.f32 	%f353, %f516, %f352, %p67;
	mov.b32 	%r277, %f353;
	mov.b32 	%r278, 2;
	// begin inline asm
	shfl.sync.down.b32 %r276, %r277, %r278, %r294, %r295;
	// end inline asm
	setp.gt.s32 	%p68, %r270, 29;
	mov.b32 	%f354, %r276;
	add.f32 	%f355, %f353, %f354;
	selp.f32 	%f356, %f353, %f355, %p68;
	mov.b32 	%r282, %f356;
	mov.b32 	%r283, 4;
	// begin inline asm
	shfl.sync.down.b32 %r281, %r282, %r283, %r294, %r295;
	// end inline asm
	setp.gt.s32 	%p69, %r270, 27;
	mov.b32 	%f357, %r281;
	add.f32 	%f358, %f356, %f357;
	selp.f32 	%f359, %f356, %f358, %p69;
	mov.b32 	%r287, %f359;
	mov.b32 	%r288, 8;
	// begin inline asm
	shfl.sync.down.b32 %r286, %r287, %r288, %r294, %r295;
	// end inline asm
	setp.gt.s32 	%p70, %r270, 23;
	mov.b32 	%f360, %r286;
	add.f32 	%f361, %f359, %f360;
	selp.f32 	%f362, %f359, %f361, %p70;
	mov.b32 	%r292, %f362;
	mov.b32 	%r293, 16;
	// begin inline asm
	shfl.sync.down.b32 %r291, %r292, %r293, %r294, %r295;
	// end inline asm
	setp.gt.s32 	%p71, %r270, 15;
	mov.b32 	%f363, %r291;
	add.f32 	%f26, %f362, %f363;
	selp.f32 	%f530, %f362, %f26, %p71;
	setp.ne.s32 	%p72, %r270, 0;
	@%p72 bra 	$L__BB14_36;
	shr.u32 	%r296, %r13, 3;
	and.b32  	%r297, %r296, 124;
	mov.u32 	%r298, _ZZN3cub18CUB_300001_SM_10006detail6reduce28DeviceReduceSingleTileKernelINS2_10policy_hubIfjN4cuda3std3__44plusIfEEE10Policy1000EPfSC_iS9_ffNS7_10__identityEEEvT0_T1_T2_T3_T4_T6_E12temp_storage;
	add.s32 	%r299, %r298, %r297;
	st.shared.f32 	[%r299+16], %f26;
$L__BB14_36:
	bar.sync 	0;
	setp.ne.s32 	%p73, %r13, 0;
	@%p73 bra 	$L__BB14_72;
	ld.shared.f32 	%f364, [_ZZN3cub18CUB_300001_SM_10006detail6reduce28DeviceReduceSingleTileKernelINS2_10policy_hubIfjN4cuda3std3__44plusIfEEE10Policy1000EPfSC_iS9_ffNS7_10__identityEEEvT0_T1_T2_T3_T4_T6_E12temp_storage+20];
	add.f32 	%f365, %f530, %f364;
	ld.shared.f32 	%f366, [_ZZN3cub18CUB_300001_SM_10006detail6reduce28DeviceReduceSingleTileKernelINS2_10policy_hubIfjN4cuda3std3__44plusIfEEE10Policy1000EPfSC_iS9_ffNS7_10__identityEEEvT0_T1_T2_T3_T4_T6_E12temp_storage+24];
	add.f32 	%f367, %f365, %f366;
	ld.shared.f32 	%f368, [_ZZN3cub18CUB_300001_SM_10006detail6reduce28DeviceReduceSingleTileKernelINS2_10policy_hubIfjN4cuda3std3__44plusIfEEE10Policy1000EPfSC_iS9_ffNS7_10__identityEEEvT0_T1_T2_T3_T4_T6_E12temp_storage+28];
	add.f32 	%f369, %f367, %f368;
	ld.shared.f32 	%f370, [_ZZN3cub18CUB_300001_SM_10006detail6reduce28DeviceReduceSingleTileKernelINS2_10policy_hubIfjN4cuda3std3__44plusIfEEE10Policy1000EPfSC_iS9_ffNS7_10__identityEEEvT0_T1_T2_T3_T4_T6_E12temp_storage+32];
	add.f32 	%f371, %f369, %f370;
	ld.shared.f32 	%f372, [_ZZN3cub18CUB_300001_SM_10006detail6reduce28DeviceReduceSingleTileKernelINS2_10policy_hubIfjN4cuda3std3__44plusIfEEE10Policy1000EPfSC_iS9_ffNS7_10__identityEEEvT0_T1_T2_T3_T4_T6_E12temp_storage+36];
	add.f32 	%f373, %f371, %f372;
	ld.shared.f32 	%f374, [_ZZN3cub18CUB_300001_SM_10006detail6reduce28DeviceReduceSingleTileKernelINS2_10policy_hubIfjN4cuda3std3__44plusIfEEE10Policy1000EPfSC_iS9_ffNS7_10__identityEEEvT0_T1_T2_T3_T4_T6_E12temp_storage+40];
	add.f32 	%f375, %f373, %f374;
	ld.shared.f32 	%f376, [_ZZN3cub18CUB_300001_SM_10006detail6reduce28DeviceReduceSingleTileKernelINS2_10policy_hubIfjN4cuda3std3__44plusIfEEE10Policy1000EPfSC_iS9_ffNS7_10__identityEEEvT0_T1_T2_T3_T4_T6_E12temp_storage+44];
	add.f32 	%f377, %f375, %f376;
	ld.shared.f32 	%f378, [_ZZN3cub18CUB_300001_SM_10006detail6reduce28DeviceReduceSingleTileKernelINS2_10policy_hubIfjN4cuda3std3__44plusIfEEE10Policy1000EPfSC_iS9_ffNS7_10__identityEEEvT0_T1_T2_T3_T4_T6_E12temp_storage+48];
	add.f32 	%f379, %f377, %f378;
	ld.shared.f32 	%f380, [_ZZN3cub18CUB_300001_SM_10006detail6reduce28DeviceReduceSingleTileKernelINS2_10policy_hubIfjN4cuda3std3__44plusIfEEE10Policy1000EPfSC_iS9_ffNS7_10__identityEEEvT0_T1_T2_T3_T4_T6_E12temp_storage+52];
	add.f32 	%f381, %f379, %f380;
	ld.shared.f32 	%f382, [_ZZN3cub18CUB_300001_SM_10006detail6reduce28DeviceReduceSingleTileKernelINS2_10policy_hubIfjN4cuda3std3__44plusIfEEE10Policy1000EPfSC_iS9_ffNS7_10__identityEEEvT0_T1_T2_T3_T4_T6_E12temp_storage+56];
	add.f32 	%f383, %f381, %f382;
	ld.shared.f32 	%f384, [_ZZN3cub18CUB_300001_SM_10006detail6reduce28DeviceReduceSingleTileKernelINS2_10policy_hubIfjN4cuda3std3__44plusIfEEE10Policy1000EPfSC_iS9_ffNS7_10__identityEEEvT0_T1_T2_T3_T4_T6_E12temp_storage+60];
	add.f32 	%f385, %f383, %f384;
	ld.shared.f32 	%f386, [_ZZN3cub18CUB_300001_SM_10006detail6reduce28DeviceReduceSingleTileKernelINS2_10policy_hubIfjN4cuda3std3__44plusIfEEE10Policy1000EPfSC_iS9_ffNS7_10__identityEEEvT0_T1_T2_T3_T4_T6_E12temp_storage+64];
	add.f32 	%f387, %f385, %f386;
	ld.shared.f32 	%f388, [_ZZN3cub18CUB_300001_SM_10006detail6reduce28DeviceReduceSingleTileKernelINS2_10policy_hubIfjN4cuda3std3__44plusIfEEE10Policy1000EPfSC_iS9_ffNS7_10__identityEEEvT0_T1_T2_T3_T4_T6_E12temp_storage+68];
	add.f32 	%f389, %f387, %f388;
	ld.shared.f32 	%f390, [_ZZN3cub18CUB_300001_SM_10006detail6reduce28DeviceReduceSingleTileKernelINS2_10policy_hubIfjN4cuda3std3__44plusIfEEE10Policy1000EPfSC_iS9_ffNS7_10__identityEEEvT0_T1_T2_T3_T4_T6_E12temp_storage+72];
	add.f32 	%f391, %f389, %f390;
	ld.shared.f32 	%f392, [_ZZN3cub18CUB_300001_SM_10006detail6reduce28DeviceReduceSingleTileKernelINS2_10policy_hubIfjN4cuda3std3__44plusIfEEE10Policy1000EPfSC_iS9_ffNS7_10__identityEEEvT0_T1_T2_T3_T4_T6_E12temp_storage+76];
	add.f32 	%f530, %f391, %f392;
	bra.uni 	$L__BB14_72;
$L__BB14_38:
	setp.gt.s32 	%p3, %r67, 8191;
	@%p3 bra 	$L__BB14_56;
	mov.u32 	%r34, %tid.x;
	setp.ge.s32 	%p20, %r34, %r67;
	mov.f32 	%f522, 0f00000000;
	mov.u32 	%r397, %r34;
	@%p20 bra 	$L__BB14_41;
	mul.wide.u32 	%rd66, %r34, 4;
	add.s64 	%rd65, %rd16, %rd66;
	// begin inline asm
	ld.global.nc.u32 %r144, [%rd65];
	// end inline asm
	mov.b32 	%f522, %r144;
	add.s32 	%r397, %r34, 512;
$L__BB14_41:
	setp.ge.s32 	%p21, %r397, %r67;
	@%p21 bra 	$L__BB14_47;
	not.b32 	%r145, %r397;
	add.s32 	%r37, %r67, %r145;
	and.b32  	%r146, %r37, 1536;
	setp.eq.s32 	%p22, %r146, 1536;
	@%p22 bra 	$L__BB14_45;
	mul.wide.u32 	%rd67, %r397, 4;
	add.s64 	%rd131, %rd16, %rd67;
	shr.u32 	%r147, %r37, 9;
	add.s32 	%r148, %r147, 1;
	and.b32  	%r149, %r148, 3;
	neg.s32 	%r395, %r149;
$L__BB14_44:
	.pragma "nounroll";
	// begin inline asm
	ld.global.nc.u32 %r150, [%rd131];
	// end inline asm
	mov.b32 	%f173, %r150;
	add.f32 	%f522, %f522, %f173;
	add.s32 	%r397, %r397, 512;
	add.s64 	%rd131, %rd131, 2048;
	add.s32 	%r395, %r395, 1;
	setp.ne.s32 	%p23, %r395, 0;
	@%p23 bra 	$L__BB14_44;
$L__BB14_45:
	setp.lt.u32 	%p24, %r37, 1536;
	@%p24 bra 	$L__BB14_47;
$L__BB14_46:
	mul.wide.s32 	%rd73, %r397, 4;
	add.s64 	%rd69, %rd16, %rd73;
	// begin inline asm
	ld.global.nc.u32 %r151, [%rd69];
	// end inline asm
	mov.b32 	%f174, %r151;
	add.f32 	%f175, %f522, %f174;
	add.s64 	%rd70, %rd69, 2048;
	// begin inline asm
	ld.global.nc.u32 %r152, [%rd70];
	// end inline asm
	mov.b32 	%f176, %r152;
	add.f32 	%f177, %f175, %f176;
	add.s64 	%rd71, %rd69, 4096;
	// begin inline asm
	ld.global.nc.u32 %r153, [%rd71];
	// end inline asm
	mov.b32 	%f178, %r153;
	add.f32 	%f179, %f177, %f178;
	add.s64 	%rd72, %rd69, 6144;
	// begin inline asm
	ld.global.nc.u32 %r154, [%rd72];
	// end inline asm
	mov.b32 	%f180, %r154;
	add.f32 	%f522, %f179, %f180;
	add.s32 	%r397, %r397, 2048;
	setp.lt.s32 	%p25, %r397, %r67;
	@%p25 bra 	$L__BB14_46;
$L__BB14_47:
	setp.lt.s32 	%p26, %r67, 512;
	@%p26 bra 	$L__BB14_52;
	// begin inline asm
	mov.u32 %r193, %laneid;
	// end inline asm
	mov.b32 	%r195, %f522;
	mov.b32 	%r196, 1;
	mov.b32 	%r217, 31;
	mov.b32 	%r218, -1;
	// begin inline asm
	shfl.sync.down.b32 %r194, %r195, %r196, %r217, %r218;
	// end inline asm
	setp.gt.s32 	%p50, %r193, 30;
	mov.b32 	%f239, %r194;
	add.f32 	%f240, %f522, %f239;
	selp.f32 	%f241, %f522, %f240, %p50;
	mov.b32 	%r200, %f241;
	mov.b32 	%r201, 2;
	// begin inline asm
	shfl.sync.down.b32 %r199, %r200, %r201, %r217, %r218;
	// end inline asm
	setp.gt.s32 	%p51, %r193, 29;
	mov.b32 	%f242, %r199;
	add.f32 	%f243, %f241, %f242;
	selp.f32 	%f244, %f241, %f243, %p51;
	mov.b32 	%r205, %f244;
	mov.b32 	%r206, 4;
	// begin inline asm
	shfl.sync.down.b32 %r204, %r205, %r206, %r217, %r218;
	// end inline asm
	setp.gt.s32 	%p52, %r193, 27;
	mov.b32 	%f245, %r204;
	add.f32 	%f246, %f244, %f245;
	selp.f32 	%f247, %f244, %f246, %p52;
	mov.b32 	%r210, %f247;
	mov.b32 	%r211, 8;
	// begin inline asm
	shfl.sync.down.b32 %r209, %r210, %r211, %r217, %r218;
	// end inline asm
	setp.gt.s32 	%p53, %r193, 23;
	mov.b32 	%f248, %r209;
	add.f32 	%f249, %f247, %f248;
	selp.f32 	%f250, %f247, %f249, %p53;
	mov.b32 	%r215, %f250;
	mov.b32 	%r216, 16;
	// begin inline asm
	shfl.sync.down.b32 %r214, %r215, %r216, %r217, %r218;
	// end inline asm
	setp.gt.s32 	%p54, %r193, 15;
	mov.b32 	%f251, %r214;
	add.f32 	%f38, %f250, %f251;
	selp.f32 	%f530, %f250, %f38, %p54;
	setp.ne.s32 	%p55, %r193, 0;
	@%p55 bra 	$L__BB14_50;
	shr.u32 	%r219, %r34, 3;
	and.b32  	%r220, %r219, 124;
	mov.u32 	%r221, _ZZN3cub18CUB_300001_SM_10006detail6reduce28DeviceReduceSingleTileKernelINS2_10policy_hubIfjN4cuda3std3__44plusIfEEE10Policy1000EPfSC_iS9_ffNS7_10__identityEEEvT0_T1_T2_T3_T4_T6_E12temp_storage;
	add.s32 	%r222, %r221, %r220;
	st.shared.f32 	[%r222+16], %f38;
$L__BB14_50:
	bar.sync 	0;
	setp.ne.s32 	%p56, %r34, 0;
	@%p56 bra 	$L__BB14_72;
	ld.shared.f32 	%f252, [_ZZN3cub18CUB_300001_SM_10006detail6reduce28DeviceReduceSingleTileKernelINS2_10policy_hubIfjN4cuda3std3__44plusIfEEE10Policy1000EPfSC_iS9_ffNS7_10__identityEEEvT0_T1_T2_T3_T4_T6_E12temp_storage+20];
	add.f32 	%f253, %f530, %f252;
	ld.shared.f32 	%f254, [_ZZN3cub18CUB_300001_SM_10006detail6reduce28DeviceReduceSingleTileKernelINS2_10policy_hubIfjN4cuda3std3__44plusIfEEE10Policy1000EPfSC_iS9_ffNS7_10__identityEEEvT0_T1_T2_T3_T4_T6_E12temp_storage+24];
	add.f32 	%f255, %f253, %f254;
	ld.shared.f32 	%f256, [_ZZN3cub18CUB_300001_SM_10006detail6reduce28DeviceReduceSingleTileKernelINS2_10policy_hubIfjN4cuda3std3__44plusIfEEE10Policy1000EPfSC_iS9_ffNS7_10__identityEEEvT0_T1_T2_T3_T4_T6_E12temp_storage+28];
	add.f32 	%f257, %f255, %f256;
	ld.shared.f32 	%f258, [_ZZN3cub18CUB_300001_SM_10006detail6reduce28DeviceReduceSingleTileKernelINS2_10policy_hubIfjN4cuda3std3__44plusIfEEE10Policy1000EPfSC_iS9_ffNS7_10__identityEEEvT0_T1_T2_T3_T4_T6_E12temp_storage+32];
	add.f32 	%f259, %f257, %f258;
	ld.shared.f32 	%f260, [_ZZN3cub18CUB_300001_SM_10006detail6reduce28DeviceReduceSingleTileKernelINS2_10policy_hubIfjN4cuda3std3__44plusIfEEE10Policy1000EPfSC_iS9_ffNS7_10__identityEEEvT0_T1_T2_T3_T4_T6_E12temp_storage+36];
	add.f32 	%f261, %f259, %f260;
	ld.shared.f32 	%f262, [_ZZN3cub18CUB_300001_SM_10006detail6reduce28DeviceReduceSingleTileKernelINS2_10policy_hubIfjN4cuda3std3__44plusIfEEE10Policy1000EPfSC_iS9_ffNS7_10__identityEEEvT0_T1_T2_T3_T4_T6_E12temp_storage+40];
	add.f32 	%f263, %f261, %f262;
	ld.shared.f32 	%f264, [_ZZN3cub18CUB_300001_SM_10006detail6reduce28DeviceReduceSingleTileKernelINS2_10policy_hubIfjN4cuda3std3__44plusIfEEE10Policy1000EPfSC_iS9_ffNS7_10__identityEEEvT0_T1_T2_T3_T4_T6_E12temp_storage+44];
	add.f32 	%f265, %f263, %f264;
	ld.shared.f32 	%f266, [_ZZN3cub18CUB_300001_SM_10006detail6reduce28DeviceReduceSingleTileKernelINS2_10policy_hubIfjN4cuda3std3__44plusIfEEE10Policy1000EPfSC_iS9_ffNS7_10__identityEEEvT0_T1_T2_T3_T4_T6_E12temp_storage+48];
	add.f32 	%f267, %f265, %f266;
	ld.shared.f32 	%f268, [_ZZN3cub18CUB_300001_SM_10006detail6reduce28DeviceReduceSingleTileKernelINS2_10policy_hubIfjN4cuda3std3__44plusIfEEE10Policy1000EPfSC_iS9_ffNS7_10__identityEEEvT0_T1_T2_T3_T4_T6_E12temp_storage+52];
	add.f32 	%f269, %f267, %f268;
	ld.shared.f32 	%f270, [_ZZN3cub18CUB_300001_SM_10006detail6reduce28DeviceReduceSingleTileKernelINS2_10policy_hubIfjN4cuda3std3__44plusIfEEE10Policy1000EPfSC_iS9_ffNS7_10__identityEEEvT0_T1_T2_T3_T4_T6_E12temp_storage+56];
	add.f32 	%f271, %f269, %f270;
	ld.shared.f32 	%f272, [_ZZN3cub18CUB_300001_SM_10006detail6reduce28DeviceReduceSingleTileKernelINS2_10policy_hubIfjN4cuda3std3__44plusIfEEE10Policy1000EPfSC_iS9_ffNS7_10__identityEEEvT0_T1_T2_T3_T4_T6_E12temp_storage+60];
	add.f32 	%f273, %f271, %f272;
	ld.shared.f32 	%f274, [_ZZN3cub18CUB_300001_SM_10006detail6reduce28DeviceReduceSingleTileKernelINS2_10policy_hubIfjN4cuda3std3__44plusIfEEE10Policy1000EPfSC_iS9_ffNS7_10__identityEEEvT0_T1_T2_T3_T4_T6_E12temp_storage+64];
	add.f32 	%f275, %f273, %f274;
	ld.shared.f32 	%f276, [_ZZN3cub18CUB_300001_SM_10006detail6reduce28DeviceReduceSingleTileKernelINS2_10policy_hubIfjN4cuda3std3__44plusIfEEE10Policy1000EPfSC_iS9_ffNS7_10__identityEEEvT0_T1_T2_T3_T4_T6_E12temp_storage+68];
	add.f32 	%f277, %f275, %f276;
	ld.shared.f32 	%f278, [_ZZN3cub18CUB_300001_SM_10006detail6reduce28DeviceReduceSingleTileKernelINS2_10policy_hubIfjN4cuda3std3__44plusIfEEE10Policy1000EPfSC_iS9_ffNS7_10__identityEEEvT0_T1_T2_T3_T4_T6_E12temp_storage+72];
	add.f32 	%f279, %f277, %f278;
	ld.shared.f32 	%f280, [_ZZN3cub18CUB_300001_SM_10006detail6reduce28DeviceReduceSingleTileKernelINS2_10policy_hubIfjN4cuda3std3__44plusIfEEE10Policy1000EPfSC_iS9_ffNS7_10__identityEEEvT0_T1_T2_T3_T4_T6_E12temp_storage+76];
	add.f32 	%f530, %f279, %f280;
	bra.uni 	$L__BB14_72;
$L__BB14_52:
	// begin inline asm
	mov.u32 %r155, %laneid;
	// end inline asm
	and.b32  	%r181, %r34, 992;
	add.s32 	%r182, %r181, 32;
	setp.gt.s32 	%p27, %r182, %r67;
	not.b32 	%r183, %r181;
	add.s32 	%r184, %r67, %r183;
	selp.b32 	%r179, %r184, 31, %p27;
	mov.b32 	%r157, %f522;
	mov.b32 	%r158, 1;
	mov.b32 	%r180, -1;
	// begin inline asm
	shfl.sync.down.b32 %r156, %r157, %r158, %r179, %r180;
	// end inline asm
	setp.lt.s32 	%p28, %r155, %r179;
	mov.b32 	%f181, %r156;
	add.f32 	%f182, %f522, %f181;
	selp.f32 	%f183, %f182, %f522, %p28;
	mov.b32 	%r162, %f183;
	mov.b32 	%r163, 2;
	// begin inline asm
	shfl.sync.down.b32 %r161, %r162, %r163, %r179, %r180;
	// end inline asm
	add.s32 	%r185, %r155, 2;
	setp.gt.s32 	%p29, %r185, %r179;
	mov.b32 	%f184, %r161;
	add.f32 	%f185, %f183, %f184;
	selp.f32 	%f186, %f183, %f185, %p29;
	mov.b32 	%r167, %f186;
	mov.b32 	%r168, 4;
	// begin inline asm
	shfl.sync.down.b32 %r166, %r167, %r168, %r179, %r180;
	// end inline asm
	add.s32 	%r186, %r155, 4;
	setp.gt.s32 	%p30, %r186, %r179;
	mov.b32 	%f187, %r166;
	add.f32 	%f188, %f186, %f187;
	selp.f32 	%f189, %f186, %f188, %p30;
	mov.b32 	%r172, %f189;
	mov.b32 	%r173, 8;
	// begin inline asm
	shfl.sync.down.b32 %r171, %r172, %r173, %r179, %r180;
	// end inline asm
	add.s32 	%r187, %r155, 8;
	setp.gt.s32 	%p31, %r187, %r179;
	mov.b32 	%f190, %r171;
	add.f32 	%f191, %f189, %f190;
	selp.f32 	%f192, %f189, %f191, %p31;
	mov.b32 	%r177, %f192;
	mov.b32 	%r178, 16;
	// begin inline asm
	shfl.sync.down.b32 %r176, %r177, %r178, %r179, %r180;
	// end inline asm
	add.s32 	%r188, %r155, 16;
	setp.gt.s32 	%p32, %r188, %r179;
	mov.b32 	%f193, %r176;
	add.f32 	%f194, %f192, %f193;
	selp.f32 	%f530, %f192, %f194, %p32;
	setp.ne.s32 	%p33, %r155, 0;
	@%p33 bra 	$L__BB14_54;
	shr.u32 	%r189, %r34, 3;
	and.b32  	%r190, %r189, 124;
	mov.u32 	%r191, _ZZN3cub18CUB_300001_SM_10006detail6reduce28DeviceReduceSingleTileKernelINS2_10policy_hubIfjN4cuda3std3__44plusIfEEE10Policy1000EPfSC_iS9_ffNS7_10__identityEEEvT0_T1_T2_T3_T4_T6_E12temp_storage;
	add.s32 	%r192, %r191, %r190;
	st.shared.f32 	[%r192+16], %f530;
$L__BB14_54:
	bar.sync 	0;
	setp.ne.s32 	%p34, %r34, 0;
	@%p34 bra 	$L__BB14_72;
	setp.gt.s32 	%p35, %r67, 32;
	ld.shared.f32 	%f195, [_ZZN3cub18CUB_300001_SM_10006detail6reduce28DeviceReduceSingleTileKernelINS2_10policy_hubIfjN4cuda3std3__44plusIfEEE10Policy1000EPfSC_iS9_ffNS7_10__identityEEEvT0_T1_T2_T3_T4_T6_E12temp_storage+20];
	add.f32 	%f196, %f530, %f195;
	selp.f32 	%f197, %f196, %f530, %p35;
	setp.gt.s32 	%p36, %r67, 64;
	ld.shared.f32 	%f198, [_ZZN3cub18CUB_300001_SM_10006detail6reduce28DeviceReduceSingleTileKernelINS2_10policy_hubIfjN4cuda3std3__44plusIfEEE10Policy1000EPfSC_iS9_ffNS7_10__identityEEEvT0_T1_T2_T3_T4_T6_E12temp_storage+24];
	add.f32 	%f199, %f198, %f197;
	selp.f32 	%f200, %f199, %f197, %p36;
	setp.gt.s32 	%p37, %r67, 96;
	ld.shared.f32 	%f201, [_ZZN3cub18CUB_300001_SM_10006detail6reduce28DeviceReduceSingleTileKernelINS2_10policy_hubIfjN4cuda3std3__44plusIfEEE10Policy1000EPfSC_iS9_ffNS7_10__identityEEEvT0_T1_T2_T3_T4_T6_E12temp_storage+28];
	add.f32 	%f202, %f201, %f200;
	selp.f32 	%f203, %f202, %f200, %p37;
	setp.gt.s32 	%p38, %r67, 128;
	ld.shared.f32 	%f204, [_ZZN3cub18CUB_300001_SM_10006detail6reduce28DeviceReduceSingleTileKernelINS2_10policy_hubIfjN4cuda3std3__44plusIfEEE10Policy1000EPfSC_iS9_ffNS7_10__identityEEEvT0_T1_T2_T3_T4_T6_E12temp_storage+32];
	add.f32 	%f205, %f204, %f203;
	selp.f32 	%f206, %f205, %f203, %p38;
	setp.gt.s32 	%p39, %r67, 160;
	ld.shared.f32 	%f207, [_ZZN3cub18CUB_300001_SM_10006detail6reduce28DeviceReduceSingleTileKernelINS2_10policy_hubIfjN4cuda3std3__44plusIfEEE10Policy1000EPfSC_iS9_ffNS7_10__identityEEEvT0_T1_T2_T3_T4_T6_E12temp_storage+36];
	add.f32 	%f208, %f207, %f206;
	selp.f32 	%f209, %f208, %f206, %p39;
	setp.gt.s32 	%p40, %r67, 192;
	ld.shared.f32 	%f210, [_ZZN3cub18CUB_300001_SM_10006detail6reduce28DeviceReduceSingleTileKernelINS2_10policy_hubIfjN4cuda3std3__44plusIfEEE10Policy1000EPfSC_iS9_ffNS7_10__identityEEEvT0_T1_T2_T3_T4_T6_E12temp_storage+40];
	add.f32 	%f211, %f210, %f209;
	selp.f32 	%f212, %f211, %f209, %p40;
	setp.gt.s32 	%p41, %r67, 224;
	ld.shared.f32 	%f213, [_ZZN3cub18CUB_300001_SM_10006detail6reduce28DeviceReduceSingleTileKernelINS2_10policy_hubIfjN4cuda3std3__44plusIfEEE10Policy1000EPfSC_iS9_ffNS7_10__identityEEEvT0_T1_T2_T3_T4_T6_E12temp_storage+44];
	add.f32 	%f214, %f213, %f212;
	selp.f32 	%f215, %f214, %f212, %p41;
	setp.gt.s32 	%p42, %r67, 256;
	ld.shared.f32 	%f216, [_ZZN3cub18CUB_300001_SM_10006detail6reduce28DeviceReduceSingleTileKernelINS2_10policy_hubIfjN4cuda3std3__44plusIfEEE10Policy1000EPfSC_iS9_ffNS7_10__identityEEEvT0_T1_T2_T3_T4_T6_E12temp_storage+48];
	add.f32 	%f217, %f216, %f215;
	selp.f32 	%f218, %f217, %f215, %p42;
	setp.gt.s32 	%p43, %r67, 288;
	ld.shared.f32 	%f219, [_ZZN3cub18CUB_300001_SM_10006detail6reduce28DeviceReduceSingleTileKernelINS2_10policy_hubIfjN4cuda3std3__44plusIfEEE10Policy1000EPfSC_iS9_ffNS7_10__identityEEEvT0_T1_T2_T3_T4_T6_E12temp_storage+52];
	add.f32 	%f220, %f219, %f218;
	selp.f32 	%f221, %f220, %f218, %p43;
	setp.gt.s32 	%p44, %r67, 320;
	ld.shared.f32 	%f222, [_ZZN3cub18CUB_300001_SM_10006detail6reduce28DeviceReduceSingleTileKernelINS2_10policy_hubIfjN4cuda3std3__44plusIfEEE10Policy1000EPfSC_iS9_ffNS7_10__identityEEEvT0_T1_T2_T3_T4_T6_E12temp_storage+56];
	add.f32 	%f223, %f222, %f221;
	selp.f32 	%f224, %f223, %f221, %p44;
	setp.gt.s32 	%p45, %r67, 352;
	ld.shared.f32 	%f225, [_ZZN3cub18CUB_300001_SM_10006detail6reduce28DeviceReduceSingleTileKernelINS2_10policy_hubIfjN4cuda3std3__44plusIfEEE10Policy1000EPfSC_iS9_ffNS7_10__identityEEEvT0_T1_T2_T3_T4_T6_E12temp_storage+60];
	add.f32 	%f226, %f225, %f224;
	selp.f32 	%f227, %f226, %f224, %p45;
	setp.gt.s32 	%p46, %r67, 384;
	ld.shared.f32 	%f228, [_ZZN3cub18CUB_300001_SM_10006detail6reduce28DeviceReduceSingleTileKernelINS2_10policy_hubIfjN4cuda3std3__44plusIfEEE10Policy1000EPfSC_iS9_ffNS7_10__identityEEEvT0_T1_T2_T3_T4_T6_E12temp_storage+64];
	add.f32 	%f229, %f228, %f227;
	selp.f32 	%f230, %f229, %f227, %p46;
	setp.gt.s32 	%p47, %r67, 416;
	ld.shared.f32 	%f231, [_ZZN3cub18CUB_300001_SM_10006detail6reduce28DeviceReduceSingleTileKernelINS2_10policy_hubIfjN4cuda3std3__44plusIfEEE10Policy1000EPfSC_iS9_ffNS7_10__identityEEEvT0_T1_T2_T3_T4_T6_E12temp_storage+68];
	add.f32 	%f232, %f231, %f230;
	selp.f32 	%f233, %f232, %f230, %p47;
	setp.gt.s32 	%p48, %r67, 448;
	ld.shared.f32 	%f234, [_ZZN3cub18CUB_300001_SM_10006detail6reduce28DeviceReduceSingleTileKernelINS2_10policy_hubIfjN4cuda3std3__44plusIfEEE10Policy1000EPfSC_iS9_ffNS7_10__identityEEEvT0_T1_T2_T3_T4_T6_E12temp_storage+72];
	add.f32 	%f235, %f234, %f233;
	selp.f32 	%f236, %f235, %f233, %p48;
	setp.gt.s32 	%p49, %r67, 480;
	ld.shared.f32 	%f237, [_ZZN3cub18CUB_300001_SM_10006detail6reduce28DeviceReduceSingleTileKernelINS2_10policy_hubIfjN4cuda3std3__44plusIfEEE10Policy1000EPfSC_iS9_ffNS7_10__identityEEEvT0_T1_T2_T3_T4_T6_E12temp_storage+76];
	add.f32 	%f238, %f237, %f236;
	selp.f32 	%f530, %f238, %f236, %p49;
	bra.uni 	$L__BB14_72;
$L__BB14_56:
	mov.u32 	%r46, %tid.x;
	mul.wide.u32 	%rd35, %r46, 4;
	add.s64 	%rd19, %rd16, %rd35;
	// begin inline asm
	ld.global.nc.u32 %r68, [%rd19];
	// end inline asm
	mov.b32 	%f59, %r68;
	add.s64 	%rd20, %rd19, 2048;
	// begin inline asm
	ld.global.nc.u32 %r69, [%rd20];
	// end inline asm
	mov.b32 	%f60, %r69;
	add.s64 	%rd21, %rd19, 4096;
	// begin inline asm
	ld.global.nc.u32 %r70, [%rd21];
	// end inline asm
	mov.b32 	%f61, %r70;
	add.s64 	%rd22, %rd19, 6144;
	// begin inline asm
	ld.global.nc.u32 %r71, [%rd22];
	// end inline asm
	mov.b32 	%f62, %r71;
	add.s64 	%rd23, %rd19, 8192;
	// begin inline asm
	ld.global.nc.u32 %r72, [%rd23];
	// end inline asm
	mov.b32 	%f63, %r72;
	add.s64 	%rd24, %rd19, 10240;
	// begin inline asm
	ld.global.nc.u32 %r73, [%rd24];
	// end inline asm
	mov.b32 	%f64, %r73;
	add.s64 	%rd25, %rd19, 12288;
	// begin inline asm
	ld.global.nc.u32 %r74, [%rd25];
	// end inline asm
	mov.b32 	%f65, %r74;
	add.s64 	%rd26, %rd19, 14336;
	// begin inline asm
	ld.global.nc.u32 %r75, [%rd26];
	// end inline asm
	mov.b32 	%f66, %r75;
	add.s64 	%rd27, %rd19, 16384;
	// begin inline asm
	ld.global.nc.u32 %r76, [%rd27];
	// end inline asm
	mov.b32 	%f67, %r76;
	add.s64 	%rd28, %rd19, 18432;
	// begin inline asm
	ld.global.nc.u32 %r77, [%rd28];
	// end inline asm
	mov.b32 	%f68, %r77;
	add.s64 	%rd29, %rd19, 20480;
	// begin inline asm
	ld.global.nc.u32 %r78, [%rd29];
	// end inline asm
	mov.b32 	%f69, %r78;
	add.s64 	%rd30, %rd19, 22528;
	// begin inline asm
	ld.global.nc.u32 %r79, [%rd30];
	// end inline asm
	mov.b32 	%f70, %r79;
	add.s64 	%rd31, %rd19, 24576;
	// begin inline asm
	ld.global.nc.u32 %r80, [%rd31];
	// end inline asm
	mov.b32 	%f71, %r80;
	add.s64 	%rd32, %rd19, 26624;
	// begin inline asm
	ld.global.nc.u32 %r81, [%rd32];
	// end inline asm
	mov.b32 	%f72, %r81;
	add.s64 	%rd33, %rd19, 28672;
	// begin inline asm
	ld.global.nc.u32 %r82, [%rd33];
	// end inline asm
	mov.b32 	%f73, %r82;
	add.s64 	%rd34, %rd19, 30720;
	// begin inline asm
	ld.global.nc.u32 %r83, [%rd34];
	// end inline asm
	mov.b32 	%f74, %r83;
	add.f32 	%f75, %f59, %f60;
	add.f32 	%f76, %f61, %f62;
	add.f32 	%f77, %f63, %f64;
	add.f32 	%f78, %f65, %f66;
	add.f32 	%f79, %f67, %f68;
	add.f32 	%f80, %f69, %f70;
	add.f32 	%f81, %f71, %f72;
	add.f32 	%f82, %f73, %f74;
	add.f32 	%f83, %f75, %f76;
	add.f32 	%f84, %f77, %f78;
	add.f32 	%f85, %f79, %f80;
	add.f32 	%f86, %f81, %f82;
	add.f32 	%f87, %f83, %f84;
	add.f32 	%f88, %f85, %f86;
	add.f32 	%f529, %f87, %f88;
	setp.lt.u32 	%p4, %r67, 16384;
	mov.b32 	%r400, 8192;
	@%p4 bra 	$L__BB14_60;
	add.s32 	%r47, %r67, -8192;
	mov.b32 	%r400, 8192;
$L__BB14_58:
	mul.wide.s32 	%rd52, %r400, 4;
	add.s64 	%rd36, %rd19, %rd52;
	// begin inline asm
	ld.global.nc.u32 %r86, [%rd36];
	// end inline asm
	mov.b32 	%f89, %r86;
	add.s64 	%rd37, %rd36, 2048;
	// begin inline asm
	ld.global.nc.u32 %r87, [%rd37];
	// end inline asm
	mov.b32 	%f90, %r87;
	add.s64 	%rd38, %rd36, 4096;
	// begin inline asm
	ld.global.nc.u32 %r88, [%rd38];
	// end inline asm
	mov.b32 	%f91, %r88;
	add.s64 	%rd39, %rd36, 6144;
	// begin inline asm
	ld.global.nc.u32 %r89, [%rd39];
	// end inline asm
	mov.b32 	%f92, %r89;
	add.s64 	%rd40, %rd36, 8192;
	// begin inline asm
	ld.global.nc.u32 %r90, [%rd40];
	// end inline asm
	mov.b32 	%f93, %r90;
	add.s64 	%rd41, %rd36, 10240;
	// begin inline asm
	ld.global.nc.u32 %r91, [%rd41];
	// end inline asm
	mov.b32 	%f94, %r91;
	add.s64 	%rd42, %rd36, 12288;
	// begin inline asm
	ld.global.nc.u32 %r92, [%rd42];
	// end inline asm
	mov.b32 	%f95, %r92;
	add.s64 	%rd43, %rd36, 14336;
	// begin inline asm
	ld.global.nc.u32 %r93, [%rd43];
	// end inline asm
	mov.b32 	%f96, %r93;
	add.s64 	%rd44, %rd36, 16384;
	// begin inline asm
	ld.global.nc.u32 %r94, [%rd44];
	// end inline asm
	mov.b32 	%f97, %r94;
	add.s64 	%rd45, %rd36, 18432;
	// begin inline asm
	ld.global.nc.u32 %r95, [%rd45];
	// end inline asm
	mov.b32 	%f98, %r95;
	add.s64 	%rd46, %rd36, 20480;
	// begin inline asm
	ld.global.nc.u32 %r96, [%rd46];
	// end inline asm
	mov.b32 	%f99, %r96;
	add.s64 	%rd47, %rd36, 22528;
	// begin inline asm
	ld.global.nc.u32 %r97, [%rd47];
	// end inline asm
	mov.b32 	%f100, %r97;
	add.s64 	%rd48, %rd36, 24576;
	// begin inline asm
	ld.global.nc.u32 %r98, [%rd48];
	// end inline asm
	mov.b32 	%f101, %r98;
	add.s64 	%rd49, %rd36, 26624;
	// begin inline asm
	ld.global.nc.u32 %r99, [%rd49];
	// end inline asm
	mov.b32 	%f102, %r99;
	add.s64 	%rd50, %rd36, 28672;
	// begin inline asm
	ld.global.nc.u32 %r100, [%rd50];
	// end inline asm
	mov.b32 	%f103, %r100;
	add.s64 	%rd51, %rd36, 30720;
	// begin inline asm
	ld.global.nc.u32 %r101, [%rd51];
	// end inline asm
	mov.b32 	%f104, %r101;
	add.f32 	%f105, %f529, %f89;
	add.f32 	%f106, %f90, %f91;
	add.f32 	%f107, %f92, %f93;
	add.f32 	%f108, %f94, %f95;
	add.f32 	%f109, %f96, %f97;
	add.f32 	%f110, %f98, %f99;
	add.f32 	%f111, %f100, %f101;
	add.f32 	%f112, %f102, %f103;
	add.f32 	%f113, %f105, %f106;
	add.f32 	%f114, %f107, %f108;
	add.f32 	%f115, %f109, %f110;
	add.f32 	%f116, %f111, %f112;
	add.f32 	%f117, %f113, %f114;
	add.f32 	%f118, %f115, %f116;
	add.f32 	%f119, %f117, %f118;
	add.f32 	%f529, %f119, %f104;
	sub.s32 	%r102, %r67, %r400;
	setp.lt.s32 	%p5, %r102, 8192;
	@%p5 bra 	$L__BB14_68;
	add.s32 	%r400, %r400, 8192;
	setp.le.s32 	%p6, %r400, %r47;
	@%p6 bra 	$L__BB14_58;
$L__BB14_60:
	setp.le.s32 	%p7, %r67, %r400;
	@%p7 bra 	$L__BB14_68;
	sub.s32 	%r51, %r67, %r400;
	setp.ge.s32 	%p8, %r46, %r51;
	@%p8 bra 	$L__BB14_68;
	not.b32 	%r103, %r46;
	add.s32 	%r104, %r67, %r103;
	sub.s32 	%r52, %r104, %r400;
	and.b32  	%r105, %r52, 1536;
	setp.eq.s32 	%p9, %r105, 1536;
	mov.u32 	%r404, %r46;
	@%p9 bra 	$L__BB14_65;
	add.s32 	%r402, %r46, %r400;
	shr.u32 	%r106, %r52, 9;
	add.s32 	%r107, %r106, 1;
	and.b32  	%r108, %r107, 3;
	neg.s32 	%r401, %r108;
	mov.u32 	%r404, %r46;
$L__BB14_64:
	.pragma "nounroll";
	mul.wide.u32 	%rd54, %r402, 4;
	add.s64 	%rd53, %rd16, %rd54;
	// begin inline asm
	ld.global.nc.u32 %r109, [%rd53];
	// end inline asm
	mov.b32 	%f121, %r109;
	add.f32 	%f529, %f529, %f121;
	add.s32 	%r404, %r404, 512;
	add.s32 	%r402, %r402, 512;
	add.s32 	%r401, %r401, 1;
	setp.ne.s32 	%p10, %r401, 0;
	@%p10 bra 	$L__BB14_64;
$L__BB14_65:
	setp.lt.u32 	%p11, %r52, 1536;
	@%p11 bra 	$L__BB14_68;
	cvt.u64.u32 	%rd55, %r404;
	cvt.u64.u32 	%rd56, %r400;
	add.s64 	%rd57, %rd55, %rd56;
	shl.b64 	%rd58, %rd57, 2;
	add.s64 	%rd59, %rd58, %rd16;
	add.s64 	%rd132, %rd59, 4096;
	add.s32 	%r405, %r404, %r400;
$L__BB14_67:
	mul.wide.u32 	%rd64, %r405, 4;
	add.s64 	%rd60, %rd16, %rd64;
	// begin inline asm
	ld.global.nc.u32 %r110, [%rd60];
	// end inline asm
	mov.b32 	%f122, %r110;
	add.f32 	%f123, %f529, %f122;
	add.s64 	%rd61, %rd132, -2048;
	// begin inline asm
	ld.global.nc.u32 %r111, [%rd61];
	// end inline asm
	mov.b32 	%f124, %r111;
	add.f32 	%f125, %f123, %f124;
	// begin inline asm
	ld.global.nc.u32 %r112, [%rd132];
	// end inline asm
	mov.b32 	%f126, %r112;
	add.f32 	%f127, %f125, %f126;
	add.s64 	%rd63, %rd132, 2048;
	// begin inline asm
	ld.global.nc.u32 %r113, [%rd63];
	// end inline asm
	mov.b32 	%f128, %r113;
	add.f32 	%f529, %f127, %f128;
	add.s32 	%r404, %r404, 2048;
	add.s64 	%rd132, %rd132, 8192;
	add.s32 	%r405, %r405, 2048;
	setp.lt.s32 	%p12, %r404, %r51;
	@%p12 bra 	$L__BB14_67;
$L__BB14_68:
	// begin inline asm
	mov.u32 %r114, %laneid;
	// end inline asm
	mov.b32 	%r116, %f529;
	mov.b32 	%r117, 1;
	mov.b32 	%r138, 31;
	mov.b32 	%r139, -1;
	// begin inline asm
	shfl.sync.down.b32 %r115, %r116, %r117, %r138, %r139;
	// end inline asm
	setp.gt.s32 	%p13, %r114, 30;
	mov.b32 	%f129, %r115;
	add.f32 	%f130, %f529, %f129;
	selp.f32 	%f131, %f529, %f130, %p13;
	mov.b32 	%r121, %f131;
	mov.b32 	%r122, 2;
	// begin inline asm
	shfl.sync.down.b32 %r120, %r121, %r122, %r138, %r139;
	// end inline asm
	setp.gt.s32 	%p14, %r114, 29;
	mov.b32 	%f132, %r120;
	add.f32 	%f133, %f131, %f132;
	selp.f32 	%f134, %f131, %f133, %p14;
	mov.b32 	%r126, %f134;
	mov.b32 	%r127, 4;
	// begin inline asm
	shfl.sync.down.b32 %r125, %r126, %r127, %r138, %r139;
	// end inline asm
	setp.gt.s32 	%p15, %r114, 27;
	mov.b32 	%f135, %r125;
	add.f32 	%f136, %f134, %f135;
	selp.f32 	%f137, %f134, %f136, %p15;
	mov.b32 	%r131, %f137;
	mov.b32 	%r132, 8;
	// begin inline asm
	shfl.sync.down.b32 %r130, %r131, %r132, %r138, %r139;
	// end inline asm
	setp.gt.s32 	%p16, %r114, 23;
	mov.b32 	%f138, %r130;
	add.f32 	%f139, %f137, %f138;
	selp.f32 	%f140, %f137, %f139, %p16;
	mov.b32 	%r136, %f140;
	mov.b32 	%r137, 16;
	// begin inline asm
	shfl.sync.down.b32 %r135, %r136, %r137, %r138, %r139;
	// end inline asm
	setp.gt.s32 	%p17, %r114, 15;
	mov.b32 	%f141, %r135;
	add.f32 	%f54, %f140, %f141;
	selp.f32 	%f530, %f140, %f54, %p17;
	setp.ne.s32 	%p18, %r114, 0;
	@%p18 bra 	$L__BB14_70;
	shr.u32 	%r140, %r46, 3;
	and.b32  	%r141, %r140, 124;
	mov.u32 	%r142, _ZZN3cub18CUB_300001_SM_10006detail6reduce28DeviceReduceSingleTileKernelINS2_10policy_hubIfjN4cuda3std3__44plusIfEEE10Policy1000EPfSC_iS9_ffNS7_10__identityEEEvT0_T1_T2_T3_T4_T6_E12temp_storage;
	add.s32 	%r143, %r142, %r141;
	st.shared.f32 	[%r143+16], %f54;
$L__BB14_70:
	bar.sync 	0;
	setp.ne.s32 	%p19, %r46, 0;
	@%p19 bra 	$L__BB14_72;
	ld.shared.f32 	%f142, [_ZZN3cub18CUB_300001_SM_10006detail6reduce28DeviceReduceSingleTileKernelINS2_10policy_hubIfjN4cuda3std3__44plusIfEEE10Policy1000EPfSC_iS9_ffNS7_10__identityEEEvT0_T1_T2_T3_T4_T6_E12temp_storage+20];
	add.f32 	%f143, %f530, %f142;
	ld.shared.f32 	%f144, [_ZZN3cub18CUB_300001_SM_10006detail6reduce28DeviceReduceSingleTileKernelINS2_10policy_hubIfjN4cuda3std3__44plusIfEEE10Policy1000EPfSC_iS9_ffNS7_10__identityEEEvT0_T1_T2_T3_T4_T6_E12temp_storage+24];
	add.f32 	%f145, %f143, %f144;
	ld.shared.f32 	%f146, [_ZZN3cub18CUB_300001_SM_10006detail6reduce28DeviceReduceSingleTileKernelINS2_10policy_hubIfjN4cuda3std3__44plusIfEEE10Policy1000EPfSC_iS9_ffNS7_10__identityEEEvT0_T1_T2_T3_T4_T6_E12temp_storage+28];
	add.f32 	%f147, %f145, %f146;
	ld.shared.f32 	%f148, [_ZZN3cub18CUB_300001_SM_10006detail6reduce28DeviceReduceSingleTileKernelINS2_10policy_hubIfjN4cuda3std3__44plusIfEEE10Policy1000EPfSC_iS9_ffNS7_10__identityEEEvT0_T1_T2_T3_T4_T6_E12temp_storage+32];
	add.f32 	%f149, %f147, %f148;
	ld.shared.f32 	%f150, [_ZZN3cub18CUB_300001_SM_10006detail6reduce28DeviceReduceSingleTileKernelINS2_10policy_hubIfjN4cuda3std3__44plusIfEEE10Policy1000EPfSC_iS9_ffNS7_10__identityEEEvT0_T1_T2_T3_T4_T6_E12temp_storage+36];
	add.f32 	%f151, %f149, %f150;
	ld.shared.f32 	%f152, [_ZZN3cub18CUB_300001_SM_10006detail6reduce28DeviceReduceSingleTileKernelINS2_10policy_hubIfjN4cuda3std3__44plusIfEEE10Policy1000EPfSC_iS9_ffNS7_10__identityEEEvT0_T1_T2_T3_T4_T6_E12temp_storage+40];
	add.f32 	%f153, %f151, %f152;
	ld.shared.f32 	%f154, [_ZZN3cub18CUB_300001_SM_10006detail6reduce28DeviceReduceSingleTileKernelINS2_10policy_hubIfjN4cuda3std3__44plusIfEEE10Policy1000EPfSC_iS9_ffNS7_10__identityEEEvT0_T1_T2_T3_T4_T6_E12temp_storage+44];
	add.f32 	%f155, %f153, %f154;
	ld.shared.f32 	%f156, [_ZZN3cub18CUB_300001_SM_10006detail6reduce28DeviceReduceSingleTileKernelINS2_10policy_hubIfjN4cuda3std3__44plusIfEEE10Policy1000EPfSC_iS9_ffNS7_10__identityEEEvT0_T1_T2_T3_T4_T6_E12temp_storage+48];
	add.f32 	%f157, %f155, %f156;
	ld.shared.f32 	%f158, [_ZZN3cub18CUB_300001_SM_10006detail6reduce28DeviceReduceSingleTileKernelINS2_10policy_hubIfjN4cuda3std3__44plusIfEEE10Policy1000EPfSC_iS9_ffNS7_10__identityEEEvT0_T1_T2_T3_T4_T6_E12temp_storage+52];
	add.f32 	%f159, %f157, %f158;
	ld.shared.f32 	%f160, [_ZZN3cub18CUB_300001_SM_10006detail6reduce28DeviceReduceSingleTileKernelINS2_10policy_hubIfjN4cuda3std3__44plusIfEEE10Policy1000EPfSC_iS9_ffNS7_10__identityEEEvT0_T1_T2_T3_T4_T6_E12temp_storage+56];
	add.f32 	%f161, %f159, %f160;
	ld.shared.f32 	%f162, [_ZZN3cub18CUB_300001_SM_10006detail6reduce28DeviceReduceSingleTileKernelINS2_10policy_hubIfjN4cuda3std3__44plusIfEEE10Policy1000EPfSC_iS9_ffNS7_10__identityEEEvT0_T1_T2_T3_T4_T6_E12temp_storage+60];
	add.f32 	%f163, %f161, %f162;
	ld.shared.f32 	%f164, [_ZZN3cub18CUB_300001_SM_10006detail6reduce28DeviceReduceSingleTileKernelINS2_10policy_hubIfjN4cuda3std3__44plusIfEEE10Policy1000EPfSC_iS9_ffNS7_10__identityEEEvT0_T1_T2_T3_T4_T6_E12temp_storage+64];
	add.f32 	%f165, %f163, %f164;
	ld.shared.f32 	%f166, [_ZZN3cub18CUB_300001_SM_10006detail6reduce28DeviceReduceSingleTileKernelINS2_10policy_hubIfjN4cuda3std3__44plusIfEEE10Policy1000EPfSC_iS9_ffNS7_10__identityEEEvT0_T1_T2_T3_T4_T6_E12temp_storage+68];
	add.f32 	%f167, %f165, %f166;
	ld.shared.f32 	%f168, [_ZZN3cub18CUB_300001_SM_10006detail6reduce28DeviceReduceSingleTileKernelINS2_10policy_hubIfjN4cuda3std3__44plusIfEEE10Policy1000EPfSC_iS9_ffNS7_10__identityEEEvT0_T1_T2_T3_T4_T6_E12temp_storage+72];
	add.f32 	%f169, %f167, %f168;
	ld.shared.f32 	%f170, [_ZZN3cub18CUB_300001_SM_10006detail6reduce28DeviceReduceSingleTileKernelINS2_10policy_hubIfjN4cuda3std3__44plusIfEEE10Policy1000EPfSC_iS9_ffNS7_10__identityEEEvT0_T1_T2_T3_T4_T6_E12temp_storage+76];
	add.f32 	%f530, %f169, %f170;
$L__BB14_72:
	mov.u32 	%r379, %tid.x;
	setp.ne.s32 	%p111, %r379, 0;
	@%p111 bra 	$L__BB14_74;
	add.f32 	%f503, %f58, %f530;
	st.global.f32 	[%rd1], %f503;
$L__BB14_74:
	ret;

}
	// .globl	_ZN3cub18CUB_300001_SM_10006detail6reduce28DeviceReduceSingleTileKernelINS2_10policy_hubIfyN4cuda3std3__44plusIfEEE10Policy1000EN6thrust24THRUST_300001_SM_1000_NS10device_ptrIfEEPfyS9_ffNS7_10__identityEEEvT0_T1_T2_T3_T4_T6_
.visible .entry _ZN3cub18CUB_300001_SM_10006detail6reduce28DeviceReduceSingleTileKernelINS2_10policy_hubIfyN4cuda3std3__44plusIfEEE10Policy1000EN6thrust24THRUST_300001_SM_1000_NS10device_ptrIfEEPfyS9_ffNS7_10__identityEEEvT0_T1_T2_T3_T4_T6_(
	.param .align 8 .b8 _ZN3cub18CUB_300001_SM_10006detail6reduce28DeviceReduceSingleTileKernelINS2_10policy_hubIfyN4cuda3std3__44plusIfEEE10Policy1000EN6thrust24THRUST_300001_SM_1000_NS10device_ptrIfEEPfyS9_ffNS7_10__identityEEEvT0_T1_T2_T3_T4_T6__param_0[8],
	.param .u64 .ptr .align 1 _ZN3cub18CUB_300001_SM_10006detail6reduce28DeviceReduceSingleTileKernelINS2_10policy_hubIfyN4cuda3std3__44plusIfEEE10Policy1000EN6thrust24THRUST_300001_SM_1000_NS10device_ptrIfEEPfyS9_ffNS7_10__identityEEEvT0_T1_T2_T3_T4_T6__param_1,
	.param .u64 _ZN3cub18CUB_300001_SM_10006detail6reduce28DeviceReduceSingleTileKernelINS2_10policy_hubIfyN4cuda3std3__44plusIfEEE10Policy1000EN6thrust24THRUST_300001_SM_1000_NS10device_ptrIfEEPfyS9_ffNS7_10__identityEEEvT0_T1_T2_T3_T4_T6__param_2,
	.param .align 1 .b8 _ZN3cub18CUB_300001_SM_10006detail6reduce28DeviceReduceSingleTileKernelINS2_10policy_hubIfyN4cuda3std3__44plusIfEEE10Policy1000EN6thrust24THRUST_300001_SM_1000_NS10device_ptrIfEEPfyS9_ffNS7_10__identityEEEvT0_T1_T2_T3_T4_T6__param_3[1],
	.param .f32 _ZN3cub18CUB_300001_SM_10006detail6reduce28DeviceReduceSingleTileKernelINS2_10policy_hubIfyN4cuda3std3__44plusIfEEE10Policy1000EN6thrust24THRUST_300001_SM_1000_NS10device_ptrIfEEPfyS9_ffNS7_10__identityEEEvT0_T1_T2_T3_T4_T6__param_4,
	.param .align 1 .b8 _ZN3cub18CUB_300001_SM_10006detail6reduce28DeviceReduceSingleTileKernelINS2_10policy_hubIfyN4cuda3std3__44plusIfEEE10Policy1000EN6thrust24THRUST_300001_SM_1000_NS10device_ptrIfEEPfyS9_ffNS7_10__identityEEEvT0_T1_T2_T3_T4_T6__param_5[1]
)
.maxntid 256
.minnctapersm 1
{
	.reg .pred 	%p<59>;
	.reg .b32 	%r<171>;
	.reg .b32 	%f<328>;
	.reg .b64 	%rd<56>;
	// demoted variable
	.shared .align 4 .b8 _ZZN3cub18CUB_300001_SM_10006detail6reduce28DeviceReduceSingleTileKernelINS2_10policy_hubIfyN4cuda3std3__44plusIfEEE10Policy1000EN6thrust24THRUST_300001_SM_1000_NS10device_ptrIfEEPfyS9_ffNS7_10__identityEEEvT0_T1_T2_T3_T4_T6_E12temp_storage[44];
	ld.param.u64 	%rd18, [_ZN3cub18CUB_300001_SM_10006detail6reduce28DeviceReduceSingleTileKernelINS2_10policy_hubIfyN4cuda3std3__44plusIfEEE10Policy1000EN6thrust24THRUST_300001_SM_1000_NS10device_ptrIfEEPfyS9_ffNS7_10__identityEEEvT0_T1_T2_T3_T4_T6__param_0];
	ld.param.u64 	%rd20, [_ZN3cub18CUB_300001_SM_10006detail6reduce28DeviceReduceSingleTileKernelINS2_10policy_hubIfyN4cuda3std3__44plusIfEEE10Policy1000EN6thrust24THRUST_300001_SM_1000_NS10device_ptrIfEEPfyS9_ffNS7_10__identityEEEvT0_T1_T2_T3_T4_T6__param_1];
	ld.param.u64 	%rd19, [_ZN3cub18CUB_300001_SM_10006detail6reduce28DeviceReduceSingleTileKernelINS2_10policy_hubIfyN4cuda3std3__44plusIfEEE10Policy1000EN6thrust24THRUST_300001_SM_1000_NS10device_ptrIfEEPfyS9_ffNS7_10__identityEEEvT0_T1_T2_T3_T4_T6__param_2];
	ld.param.f32 	%f42, [_ZN3cub18CUB_300001_SM_10006detail6reduce28DeviceReduceSingleTileKernelINS2_10policy_hubIfyN4cuda3std3__44plusIfEEE10Policy1000EN6thrust24THRUST_300001_SM_1000_NS10device_ptrIfEEPfyS9_ffNS7_10__identityEEEvT0_T1_T2_T3_T4_T6__param_4];
	cvta.to.global.u64 	%rd1, %rd20;
	setp.ne.s64 	%p1, %rd19, 0;
	@%p1 bra 	$L__BB15_3;
	mov.u32 	%r156, %tid.x;
	setp.ne.s32 	%p58, %r156, 0;
	@%p58 bra 	$L__BB15_51;
	st.global.f32 	[%rd1], %f42;
	bra.uni 	$L__BB15_51;
$L__BB15_3:
	cvta.to.global.u64 	%rd2, %rd18;
	setp.gt.u64 	%p2, %rd19, 4095;
	@%p2 bra 	$L__BB15_28;
	cvt.u32.u64 	%r1, %rd19;
	mov.u32 	%r2, %tid.x;
	setp.ge.u32 	%p24, %r2, %r1;
	mov.f32 	%f315, 0f00000000;
	mov.u32 	%r160, %r2;
	@%p24 bra 	$L__BB15_6;
	mul.wide.u32 	%rd41, %r2, 4;
	add.s64 	%rd42, %rd2, %rd41;
	ld.global.f32 	%f315, [%rd42];
	add.s32 	%r160, %r2, 256;
$L__BB15_6:
	setp.ge.u32 	%p25, %r160, %r1;
	@%p25 bra 	$L__BB15_19;
	not.b32 	%r83, %r160;
	add.s32 	%r84, %r83, %r1;
	shr.u32 	%r85, %r84, 8;
	add.s32 	%r5, %r85, 1;
	and.b32  	%r6, %r5, 15;
	setp.lt.u32 	%p26, %r84, 3840;
	@%p26 bra 	$L__BB15_10;
	and.b32  	%r86, %r5, 33554416;
	neg.s32 	%r158, %r86;
	mul.wide.u32 	%rd43, %r160, 4;
	add.s64 	%rd44, %rd43, %rd2;
	add.s64 	%rd51, %rd44, 8192;
$L__BB15_9:
	.pragma "nounroll";
	ld.global.f32 	%f189, [%rd51+-8192];
	add.f32 	%f190, %f315, %f189;
	ld.global.f32 	%f191, [%rd51+-7168];
	add.f32 	%f192, %f190, %f191;
	ld.global.f32 	%f193, [%rd51+-6144];
	add.f32 	%f194, %f192, %f193;
	ld.global.f32 	%f195, [%rd51+-5120];
	add.f32 	%f196, %f194, %f195;
	ld.global.f32 	%f197, [%rd51+-4096];
	add.f32 	%f198, %f196, %f197;
	ld.global.f32 	%f199, [%rd51+-3072];
	add.f32 	%f200, %f198, %f199;
	ld.global.f32 	%f201, [%rd51+-2048];
	add.f32 	%f202, %f200, %f201;
	ld.global.f32 	%f203, [%rd51+-1024];
	add.f32 	%f204, %f202, %f203;
	ld.global.f32 	%f205, [%rd51];
	add.f32 	%f206, %f204, %f205;
	ld.global.f32 	%f207, [%rd51+1024];
	add.f32 	%f208, %f206, %f207;
	ld.global.f32 	%f209, [%rd51+2048];
	add.f32 	%f210, %f208, %f209;
	ld.global.f32 	%f211, [%rd51+3072];
	add.f32 	%f212, %f210, %f211;
	ld.global.f32 	%f213, [%rd51+4096];
	add.f32 	%f214, %f212, %f213;
	ld.global.f32 	%f215, [%rd51+5120];
	add.f32 	%f216, %f214, %f215;
	ld.global.f32 	%f217, [%rd51+6144];
	add.f32 	%f218, %f216, %f217;
	ld.global.f32 	%f219, [%rd51+7168];
	add.f32 	%f315, %f218, %f219;
	add.s32 	%r160, %r160, 4096;
	add.s32 	%r158, %r158, 16;
	add.s64 	%rd51, %rd51, 16384;
	setp.ne.s32 	%p27, %r158, 0;
	@%p27 bra 	$L__BB15_9;
$L__BB15_10:
	setp.eq.s32 	%p28, %r6, 0;
	@%p28 bra 	$L__BB15_19;
	and.b32  	%r13, %r5, 7;
	setp.lt.u32 	%p29, %r6, 8;
	@%p29 bra 	$L__BB15_13;
	mul.wide.s32 	%rd45, %r160, 4;
	add.s64 	%rd46, %rd2, %rd45;
	ld.global.f32 	%f221, [%rd46];
	add.f32 	%f222, %f315, %f221;
	ld.global.f32 	%f223, [%rd46+1024];
	add.f32 	%f224, %f222, %f223;
	ld.global.f32 	%f225, [%rd46+2048];
	add.f32 	%f226, %f224, %f225;
	ld.global.f32 	%f227, [%rd46+3072];
	add.f32 	%f228, %f226, %f227;
	ld.global.f32 	%f229, [%rd46+4096];
	add.f32 	%f230, %f228, %f229;
	ld.global.f32 	%f231, [%rd46+5120];
	add.f32 	%f232, %f230, %f231;
	ld.global.f32 	%f233, [%rd46+6144];
	add.f32 	%f234, %f232, %f233;
	ld.global.f32 	%f235, [%rd46+7168];
	add.f32 	%f315, %f234, %f235;
	add.s32 	%r160, %r160, 2048;
$L__BB15_13:
	setp.eq.s32 	%p30, %r13, 0;
	@%p30 bra 	$L__BB15_19;
	and.b32  	%r16, %r5, 3;
	setp.lt.u32 	%p31, %r13, 4;
	@%p31 bra 	$L__BB15_16;
	mul.wide.s32 	%rd47, %r160, 4;
	add.s64 	%rd48, %rd2, %rd47;
	ld.global.f32 	%f237, [%rd48];
	add.f32 	%f238, %f315, %f237;
	ld.global.f32 	%f239, [%rd48+1024];
	add.f32 	%f240, %f238, %f239;
	ld.global.f32 	%f241, [%rd48+2048];
	add.f32 	%f242, %f240, %f241;
	ld.global.f32 	%f243, [%rd48+3072];
	add.f32 	%f315, %f242, %f243;
	add.s32 	%r160, %r160, 1024;
$L__BB15_16:
	setp.eq.s32 	%p32, %r16, 0;
	@%p32 bra 	$L__BB15_19;
	neg.s32 	%r163, %r16;
$L__BB15_18:
	.pragma "nounroll";
	mul.wide.s32 	%rd49, %r160, 4;
	add.s64 	%rd50, %rd2, %rd49;
	ld.global.f32 	%f244, [%rd50];
	add.f32 	%f315, %f315, %f244;
	add.s32 	%r160, %r160, 256;
	add.s32 	%r163, %r163, 1;
	setp.ne.s32 	%p33, %r163, 0;
	@%p33 bra 	$L__BB15_18;
$L__BB15_19:
	setp.lt.u64 	%p34, %rd19, 256;
	@%p34 bra 	$L__BB15_24;
	// begin inline asm
	mov.u32 %r125, %laneid;
	// end inline asm
	mov.b32 	%r127, %f315;
	mov.b32 	%r128, 1;
	mov.b32 	%r149, 31;
	mov.b32 	%r150, -1;
	// begin inline asm
	shfl.sync.down.b32 %r126, %r127, %r128, %r149, %r150;
	// end inline asm
	setp.gt.s32 	%p50, %r125, 30;
	mov.b32 	%f279, %r126;
	add.f32 	%f280, %f315, %f279;
	selp.f32 	%f281, %f315, %f280, %p50;
	mov.b32 	%r132, %f281;
	mov.b32 	%r133, 2;
	// begin inline asm
	shfl.sync.down.b32 %r131, %r132, %r133, %r149, %r150;
	// end inline asm
	setp.gt.s32 	%p51, %r125, 29;
	mov.b32 	%f282, %r131;
	add.f32 	%f283, %f281, %f282;
	selp.f32 	%f284, %f281, %f283, %p51;
	mov.b32 	%r137, %f284;
	mov.b32 	%r138, 4;
	// begin inline asm
	shfl.sync.down.b32 %r136, %r137, %r138, %r149, %r150;
	// end inline asm
	setp.gt.s32 	%p52, %r125, 27;
	mov.b32 	%f285, %r136;
	add.f32 	%f286, %f284, %f285;
	selp.f32 	%f287, %f284, %f286, %p52;
	mov.b32 	%r142, %f287;
	mov.b32 	%r143, 8;
	// begin inline asm
	shfl.sync.down.b32 %r141, %r142, %r143, %r149, %r150;
	// end inline asm
	setp.gt.s32 	%p53, %r125, 23;
	mov.b32 	%f288, %r141;
	add.f32 	%f289, %f287, %f288;
	selp.f32 	%f290, %f287, %f289, %p53;
	mov.b32 	%r147, %f290;
	mov.b32 	%r148, 16;
	// begin inline asm
	shfl.sync.down.b32 %r146, %r147, %r148, %r149, %r150;
	// end inline asm
	setp.gt.s32 	%p54, %r125, 15;
	mov.b32 	%f291, %r146;
	add.f32 	%f16, %f290, %f291;
	selp.f32 	%f327, %f290, %f16, %p54;
	setp.ne.s32 	%p55, %r125, 0;
	@%p55 bra 	$L__BB15_22;
	shr.u32 	%r151, %r2, 3;
	and.b32  	%r152, %r151, 124;
	mov.u32 	%r153, _ZZN3cub18CUB_300001_SM_10006detail6reduce28DeviceReduceSingleTileKernelINS2_10policy_hubIfyN4cuda3std3__44plusIfEEE10Policy1000EN6thrust24THRUST_300001_SM_1000_NS10device_ptrIfEEPfyS9_ffNS7_10__identityEEEvT0_T1_T2_T3_T4_T6_E12temp_storage;
	add.s32 	%r154, %r153, %r152;
	st.shared.f32 	[%r154+8], %f16;
$L__BB15_22:
	bar.sync 	0;
	setp.ne.s32 	%p56, %r2, 0;
	@%p56 bra 	$L__BB15_49;
	ld.shared.f32 	%f292, [_ZZN3cub18CUB_300001_SM_10006detail6reduce28DeviceReduceSingleTileKernelINS2_10policy_hubIfyN4cuda3std3__44plusIfEEE10Policy1000EN6thrust24THRUST_300001_SM_1000_NS10device_ptrIfEEPfyS9_ffNS7_10__identityEEEvT0_T1_T2_T3_T4_T6_E12temp_storage+12];
	add.f32 	%f293, %f327, %f292;
	ld.shared.f32 	%f294, [_ZZN3cub18CUB_300001_SM_10006detail6reduce28DeviceReduceSingleTileKernelINS2_10policy_hubIfyN4cuda3std3__44plusIfEEE10Policy1000EN6thrust24THRUST_300001_SM_1000_NS10device_ptrIfEEPfyS9_ffNS7_10__identityEEEvT0_T1_T2_T3_T4_T6_E12temp_storage+16];
	add.f32 	%f295, %f293, %f294;
	ld.shared.f32 	%f296, [_ZZN3cub18CUB_300001_SM_10006detail6reduce28DeviceReduceSingleTileKernelINS2_10policy_hubIfyN4cuda3std3__44plusIfEEE10Policy1000EN6thrust24THRUST_300001_SM_1000_NS10device_ptrIfEEPfyS9_ffNS7_10__identityEEEvT0_T1_T2_T3_T4_T6_E12temp_storage+20];
	add.f32 	%f297, %f295, %f296;
	ld.shared.f32 	%f298, [_ZZN3cub18CUB_300001_SM_10006detail6reduce28DeviceReduceSingleTileKernelINS2_10policy_hubIfyN4cuda3std3__44plusIfEEE10Policy1000EN6thrust24THRUST_300001_SM_1000_NS10device_ptrIfEEPfyS9_ffNS7_10__identityEEEvT0_T1_T2_T3_T4_T6_E12temp_storage+24];
	add.f32 	%f299, %f297, %f298;
	ld.shared.f32 	%f300, [_ZZN3cub18CUB_300001_SM_10006detail6reduce28DeviceReduceSingleTileKernelINS2_10policy_hubIfyN4cuda3std3__44plusIfEEE10Policy1000EN6thrust24THRUST_300001_SM_1000_NS10device_ptrIfEEPfyS9_ffNS7_10__identityEEEvT0_T1_T2_T3_T4_T6_E12temp_storage+28];
	add.f32 	%f301, %f299, %f300;
	ld.shared.f32 	%f302, [_ZZN3cub18CUB_300001_SM_10006detail6reduce28DeviceReduceSingleTileKernelINS2_10policy_hubIfyN4cuda3std3__44plusIfEEE10Policy1000EN6thrust24THRUST_300001_SM_1000_NS10device_ptrIfEEPfyS9_ffNS7_10__identityEEEvT0_T1_T2_T3_T4_T6_E12temp_storage+32];
	add.f32 	%f303, %f301, %f302;
	ld.shared.f32 	%f304, [_ZZN3cub18CUB_300001_SM_10006detail6reduce28DeviceReduceSingleTileKernelINS2_10policy_hubIfyN4cuda3std3__44plusIfEEE10Policy1000EN6thrust24THRUST_300001_SM_1000_NS10device_ptrIfEEPfyS9_ffNS7_10__identityEEEvT0_T1_T2_T3_T4_T6_E12temp_storage+36];
	add.f32 	%f327, %f303, %f304;
	bra.uni 	$L__BB15_49;
$L__BB15_24:
	// begin inline asm
	mov.u32 %r87, %laneid;
	// end inline asm
	and.b32  	%r113, %r2, 992;
	add.s32 	%r114, %r113, 32;
	setp.gt.u32 	%p35, %r114, %r1;
	not.b32 	%r115, %r113;
	add.s32 	%r116, %r1, %r115;
	selp.b32 	%r111, %r116, 31, %p35;
	mov.b32 	%r89, %f315;
	mov.b32 	%r90, 1;
	mov.b32 	%r112, -1;
	// begin inline asm
	shfl.sync.down.b32 %r88, %r89, %r90, %r111, %r112;
	// end inline asm
	setp.lt.s32 	%p36, %r87, %r111;
	mov.b32 	%f245, %r88;
	add.f32 	%f246, %f315, %f245;
	selp.f32 	%f247, %f246, %f315, %p36;
	mov.b32 	%r94, %f247;
	mov.b32 	%r95, 2;
	// begin inline asm
	shfl.sync.down.b32 %r93, %r94, %r95, %r111, %r112;
	// end inline asm
	add.s32 	%r117, %r87, 2;
	setp.gt.s32 	%p37, %r117, %r111;
	mov.b32 	%f248, %r93;
	add.f32 	%f249, %f247, %f248;
	selp.f32 	%f250, %f247, %f249, %p37;
	mov.b32 	%r99, %f250;
	mov.b32 	%r100, 4;
	// begin inline asm
	shfl.sync.down.b32 %r98, %r99, %r100, %r111, %r112;
	// end inline asm
	add.s32 	%r118, %r87, 4;
	setp.gt.s32 	%p38, %r118, %r111;
	mov.b32 	%f251, %r98;
	add.f32 	%f252, %f250, %f251;
	selp.f32 	%f253, %f250, %f252, %p38;
	mov.b32 	%r104, %f253;
	mov.b32 	%r105, 8;
	// begin inline asm
	shfl.sync.down.b32 %r103, %r104, %r105, %r111, %r112;
	// end inline asm
	add.s32 	%r119, %r87, 8;
	setp.gt.s32 	%p39, %r119, %r111;
	mov.b32 	%f254, %r103;
	add.f32 	%f255, %f253, %f254;
	selp.f32 	%f256, %f253, %f255, %p39;
	mov.b32 	%r109, %f256;
	mov.b32 	%r110, 16;
	// begin inline asm
	shfl.sync.down.b32 %r108, %r109, %r110, %r111, %r112;
	// end inline asm
	add.s32 	%r120, %r87, 16;
	setp.gt.s32 	%p40, %r120, %r111;
	mov.b32 	%f257, %r108;
	add.f32 	%f258, %f256, %f257;
	selp.f32 	%f327, %f256, %f258, %p40;
	setp.ne.s32 	%p41, %r87, 0;
	@%p41 bra 	$L__BB15_26;
	shr.u32 	%r121, %r2, 3;
	and.b32  	%r122, %r121, 124;
	mov.u32 	%r123, _ZZN3cub18CUB_300001_SM_10006detail6reduce28DeviceReduceSingleTileKernelINS2_10policy_hubIfyN4cuda3std3__44plusIfEEE10Policy1000EN6thrust24THRUST_300001_SM_1000_NS10device_ptrIfEEPfyS9_ffNS7_10__identityEEEvT0_T1_T2_T3_T4_T6_E12temp_storage;
	add.s32 	%r124, %r123, %r122;
	st.shared.f32 	[%r124+8], %f327;
$L__BB15_26:
	bar.sync 	0;
	setp.ne.s32 	%p42, %r2, 0;
	@%p42 bra 	$L__BB15_49;
	setp.gt.u64 	%p43, %rd19, 32;
	ld.shared.f32 	%f259, [_ZZN3cub18CUB_300001_SM_10006detail6reduce28DeviceReduceSingleTileKernelINS2_10policy_hubIfyN4cuda3std3__44plusIfEEE10Policy1000EN6thrust24THRUST_300001_SM_1000_NS10device_ptrIfEEPfyS9_ffNS7_10__identityEEEvT0_T1_T2_T3_T4_T6_E12temp_storage+12];
	add.f32 	%f260, %f327, %f259;
	selp.f32 	%f261, %f260, %f327, %p43;
	setp.gt.u64 	%p44, %rd19, 64;
	ld.shared.f32 	%f262, [_ZZN3cub18CUB_300001_SM_10006detail6reduce28DeviceReduceSingleTileKernelINS2_10policy_hubIfyN4cuda3std3__44plusIfEEE10Policy1000EN6thrust24THRUST_300001_SM_1000_NS10device_ptrIfEEPfyS9_ffNS7_10__identityEEEvT0_T1_T2_T3_T4_T6_E12temp_storage+16];
	add.f32 	%f263, %f262, %f261;
	selp.f32 	%f264, %f263, %f261, %p44;
	setp.gt.u64 	%p45, %rd19, 96;
	ld.shared.f32 	%f265, [_ZZN3cub18CUB_300001_SM_10006detail6reduce28DeviceReduceSingleTileKernelINS2_10policy_hubIfyN4cuda3std3__44plusIfEEE10Policy1000EN6thrust24THRUST_300001_SM_1000_NS10device_ptrIfEEPfyS9_ffNS7_10__identityEEEvT0_T1_T2_T3_T4_T6_E12temp_storage+20];
	add.f32 	%f266, %f265, %f264;
	selp.f32 	%f267, %f266, %f264, %p45;
	setp.gt.u64 	%p46, %rd19, 128;
	ld.shared.f32 	%f268, [_ZZN3cub18CUB_300001_SM_10006detail6reduce28DeviceReduceSingleTileKernelINS2_10policy_hubIfyN4cuda3std3__44plusIfEEE10Policy1000EN6thrust24THRUST_300001_SM_1000_NS10device_ptrIfEEPfyS9_ffNS7_10__identityEEEvT0_T1_T2_T3_T4_T6_E12temp_storage+24];
	add.f32 	%f269, %f268, %f267;
	selp.f32 	%f270, %f269, %f267, %p46;
	setp.gt.u64 	%p47, %rd19, 160;
	ld.shared.f32 	%f271, [_ZZN3cub18CUB_300001_SM_10006detail6reduce28DeviceReduceSingleTileKernelINS2_10policy_hubIfyN4cuda3std3__44plusIfEEE10Policy1000EN6thrust24THRUST_300001_SM_1000_NS10device_ptrIfEEPfyS9_ffNS7_10__identityEEEvT0_T1_T2_T3_T4_T6_E12temp_storage+28];
	add.f32 	%f272, %f271, %f270;
	selp.f32 	%f273, %f272, %f270, %p47;
	setp.gt.u64 	%p48, %rd19, 192;
	ld.shared.f32 	%f274, [_ZZN3cub18CUB_300001_SM_10006detail6reduce28DeviceReduceSingleTileKernelINS2_10policy_hubIfyN4cuda3std3__44plusIfEEE10Policy1000EN6thrust24THRUST_300001_SM_1000_NS10device_ptrIfEEPfyS9_ffNS7_10__identityEEEvT0_T1_T2_T3_T4_T6_E12temp_storage+32];
	add.f32 	%f275, %f274, %f273;
	selp.f32 	%f276, %f275, %f273, %p48;
	setp.gt.u64 	%p49, %rd19, 224;
	ld.shared.f32 	%f277, [_ZZN3cub18CUB_300001_SM_10006detail6reduce28DeviceReduceSingleTileKernelINS2_10policy_hubIfyN4cuda3std3__44plusIfEEE10Policy1000EN6thrust24THRUST_300001_SM_1000_NS10device_ptrIfEEPfyS9_ffNS7_10__identityEEEvT0_T1_T2_T3_T4_T6_E12temp_storage+36];
	add.f32 	%f278, %f277, %f276;
	selp.f32 	%f327, %f278, %f276, %p49;
	bra.uni 	$L__BB15_49;
$L__BB15_28:
	mov.u32 	%r24, %tid.x;
	cvt.u64.u32 	%rd6, %r24;
	mul.wide.u32 	%rd22, %r24, 4;
	add.s64 	%rd7, %rd2, %rd22;
	ld.global.f32 	%f43, [%rd7];
	ld.global.f32 	%f44, [%rd7+1024];
	ld.global.f32 	%f45, [%rd7+2048];
	ld.global.f32 	%f46, [%rd7+3072];
	ld.global.f32 	%f47, [%rd7+4096];
	ld.global.f32 	%f48, [%rd7+5120];
	ld.global.f32 	%f49, [%rd7+6144];
	ld.global.f32 	%f50, [%rd7+7168];
	ld.global.f32 	%f51, [%rd7+8192];
	ld.global.f32 	%f52, [%rd7+9216];
	ld.global.f32 	%f53, [%rd7+10240];
	ld.global.f32 	%f54, [%rd7+11264];
	ld.global.f32 	%f55, [%rd7+12288];
	ld.global.f32 	%f56, [%rd7+13312];
	ld.global.f32 	%f57, [%rd7+14336];
	ld.global.f32 	%f58, [%rd7+15360];
	add.f32 	%f59, %f43, %f44;
	add.f32 	%f60, %f45, %f46;
	add.f32 	%f61, %f47, %f48;
	add.f32 	%f62, %f49, %f50;
	add.f32 	%f63, %f51, %f52;
	add.f32 	%f64, %f53, %f54;
	add.f32 	%f65, %f55, %f56;
	add.f32 	%f66, %f57, %f58;
	add.f32 	%f67, %f59, %f60;
	add.f32 	%f68, %f61, %f62;
	add.f32 	%f69, %f63, %f64;
	add.f32 	%f70, %f65, %f66;
	add.f32 	%f71, %f67, %f68;
	add.f32 	%f72, %f69, %f70;
	add.f32 	%f326, %f71, %f72;
	add.s64 	%rd8, %rd19, -4096;
	setp.lt.u64 	%p3, %rd8, 4096;
	mov.b64 	%rd53, 4096;
	@%p3 bra 	$L__BB15_32;
	mov.b64 	%rd53, 4096;
$L__BB15_30:
	shl.b64 	%rd24, %rd53, 2;
	add.s64 	%rd25, %rd7, %rd24;
	ld.global.f32 	%f73, [%rd25];
	ld.global.f32 	%f74, [%rd25+1024];
	ld.global.f32 	%f75, [%rd25+2048];
	ld.global.f32 	%f76, [%rd25+3072];
	ld.global.f32 	%f77, [%rd25+4096];
	ld.global.f32 	%f78, [%rd25+5120];
	ld.global.f32 	%f79, [%rd25+6144];
	ld.global.f32 	%f80, [%rd25+7168];
	ld.global.f32 	%f81, [%rd25+8192];
	ld.global.f32 	%f82, [%rd25+9216];
	ld.global.f32 	%f83, [%rd25+10240];
	ld.global.f32 	%f84, [%rd25+11264];
	ld.global.f32 	%f85, [%rd25+12288];
	ld.global.f32 	%f86, [%rd25+13312];
	ld.global.f32 	%f87, [%rd25+14336];
	ld.global.f32 	%f88, [%rd25+15360];
	add.f32 	%f89, %f326, %f73;
	add.f32 	%f90, %f74, %f75;
	add.f32 	%f91, %f76, %f77;
	add.f32 	%f92, %f78, %f79;
	add.f32 	%f93, %f80, %f81;
	add.f32 	%f94, %f82, %f83;
	add.f32 	%f95, %f84, %f85;
	add.f32 	%f96, %f86, %f87;
	add.f32 	%f97, %f89, %f90;
	add.f32 	%f98, %f91, %f92;
	add.f32 	%f99, %f93, %f94;
	add.f32 	%f100, %f95, %f96;
	add.f32 	%f101, %f97, %f98;
	add.f32 	%f102, %f99, %f100;
	add.f32 	%f103, %f101, %f102;
	add.f32 	%f326, %f103, %f88;
	sub.s64 	%rd26, %rd19, %rd53;
	setp.lt.u64 	%p4, %rd26, 4096;
	@%p4 bra 	$L__BB15_45;
	add.s64 	%rd53, %rd53, 4096;
	setp.le.u64 	%p5, %rd53, %rd8;
	@%p5 bra 	$L__BB15_30;
$L__BB15_32:
	setp.le.u64 	%p6, %rd19, %rd53;
	cvt.u32.u64 	%r42, %rd53;
	cvt.u32.u64 	%r43, %rd19;
	sub.s32 	%r44, %r43, %r42;
	setp.ge.s32 	%p7, %r24, %r44;
	or.pred  	%p8, %p6, %p7;
	@%p8 bra 	$L__BB15_45;
	not.b32 	%r47, %r24;
	add.s32 	%r48, %r47, %r43;
	sub.s32 	%r50, %r48, %r42;
	shr.u32 	%r51, %r50, 8;
	add.s32 	%r25, %r51, 1;
	and.b32  	%r26, %r25, 15;
	setp.lt.u32 	%p9, %r50, 3840;
	mov.u32 	%r167, %r24;
	@%p9 bra 	$L__BB15_36;
	and.b32  	%r52, %r25, 33554416;
	neg.s32 	%r165, %r52;
	add.s64 	%rd27, %rd53, %rd6;
	shl.b64 	%rd28, %rd27, 2;
	add.s64 	%rd29, %rd28, %rd2;
	add.s64 	%rd54, %rd29, 8192;
	mov.u32 	%r167, %r24;
$L__BB15_35:
	.pragma "nounroll";
	ld.global.f32 	%f105, [%rd54+-8192];
	add.f32 	%f106, %f326, %f105;
	ld.global.f32 	%f107, [%rd54+-7168];
	add.f32 	%f108, %f106, %f107;
	ld.global.f32 	%f109, [%rd54+-6144];
	add.f32 	%f110, %f108, %f109;
	ld.global.f32 	%f111, [%rd54+-5120];
	add.f32 	%f112, %f110, %f111;
	ld.global.f32 	%f113, [%rd54+-4096];
	add.f32 	%f114, %f112, %f113;
	ld.global.f32 	%f115, [%rd54+-3072];
	add.f32 	%f116, %f114, %f115;
	ld.global.f32 	%f117, [%rd54+-2048];
	add.f32 	%f118, %f116, %f117;
	ld.global.f32 	%f119, [%rd54+-1024];
	add.f32 	%f120, %f118, %f119;
	ld.global.f32 	%f121, [%rd54];
	add.f32 	%f122, %f120, %f121;
	ld.global.f32 	%f123, [%rd54+1024];
	add.f32 	%f124, %f122, %f123;
	ld.global.f32 	%f125, [%rd54+2048];
	add.f32 	%f126, %f124, %f125;
	ld.global.f32 	%f127, [%rd54+3072];
	add.f32 	%f128, %f126, %f127;
	ld.global.f32 	%f129, [%rd54+4096];
	add.f32 	%f130, %f128, %f129;
	ld.global.f32 	%f131, [%rd54+5120];
	add.f32 	%f132, %f130, %f131;
	ld.global.f32 	%f133, [%rd54+6144];
	add.f32 	%f134, %f132, %f133;
	ld.global.f32 	%f135, [%rd54+7168];
	add.f32 	%f326, %f134, %f135;
	add.s32 	%r167, %r167, 4096;
	add.s32 	%r165, %r165, 16;
	add.s64 	%rd54, %rd54, 16384;
	setp.ne.s32 	%p10, %r165, 0;
	@%p10 bra 	$L__BB15_35;
$L__BB15_36:
	setp.eq.s32 	%p11, %r26, 0;
	@%p11 bra 	$L__BB15_45;
	and.b32  	%r33, %r25, 7;
	setp.lt.u32 	%p12, %r26, 8;
	@%p12 bra 	$L__BB15_39;
	cvt.u64.u32 	%rd30, %r167;
	add.s64 	%rd31, %rd53, %rd30;
	shl.b64 	%rd32, %rd31, 2;
	add.s64 	%rd33, %rd2, %rd32;
	ld.global.f32 	%f137, [%rd33];
	add.f32 	%f138, %f326, %f137;
	ld.global.f32 	%f139, [%rd33+1024];
	add.f32 	%f140, %f138, %f139;
	ld.global.f32 	%f141, [%rd33+2048];
	add.f32 	%f142, %f140, %f141;
	ld.global.f32 	%f143, [%rd33+3072];
	add.f32 	%f144, %f142, %f143;
	ld.global.f32 	%f145, [%rd33+4096];
	add.f32 	%f146, %f144, %f145;
	ld.global.f32 	%f147, [%rd33+5120];
	add.f32 	%f148, %f146, %f147;
	ld.global.f32 	%f149, [%rd33+6144];
	add.f32 	%f150, %f148, %f149;
	ld.global.f32 	%f151, [%rd33+7168];
	add.f32 	%f326, %f150, %f151;
	add.s32 	%r167, %r167, 2048;
$L__BB15_39:
	setp.eq.s32 	%p13, %r33, 0;
	@%p13 bra 	$L__BB15_45;
	and.b32  	%r36, %r25, 3;
	setp.lt.u32 	%p14, %r33, 4;
	@%p14 bra 	$L__BB15_42;
	cvt.u64.u32 	%rd34, %r167;
	add.s64 	%rd35, %rd53, %rd34;
	shl.b64 	%rd36, %rd35, 2;
	add.s64 	%rd37, %rd2, %rd36;
	ld.global.f32 	%f153, [%rd37];
	add.f32 	%f154, %f326, %f153;
	ld.global.f32 	%f155, [%rd37+1024];
	add.f32 	%f156, %f154, %f155;
	ld.global.f32 	%f157, [%rd37+2048];
	add.f32 	%f158, %f156, %f157;
	ld.global.f32 	%f159, [%rd37+3072];
	add.f32 	%f326, %f158, %f159;
	add.s32 	%r167, %r167, 1024;
$L__BB15_42:
	setp.eq.s32 	%p15, %r36, 0;
	@%p15 bra 	$L__BB15_45;
	cvt.u64.u32 	%rd38, %r167;
	add.s64 	%rd39, %rd53, %rd38;
	shl.b64 	%rd40, %rd39, 2;
	add.s64 	%rd55, %rd2, %rd40;
	neg.s32 	%r170, %r36;
$L__BB15_44:
	.pragma "nounroll";
	ld.global.f32 	%f160, [%rd55];
	add.f32 	%f326, %f326, %f160;
	add.s64 	%rd55, %rd55, 1024;
	add.s32 	%r170, %r170, 1;
	setp.ne.s32 	%p16, %r170, 0;
	@%p16 bra 	$L__BB15_44;
$L__BB15_45:
	// begin inline asm
	mov.u32 %r53, %laneid;
	// end inline asm
	mov.b32 	%r55, %f326;
	mov.b32 	%r56, 1;
	mov.b32 	%r77, 31;
	mov.b32 	%r78, -1;
	// begin inline asm
	shfl.sync.down.b32 %r54, %r55, %r56, %r77, %r78;
	// end inline asm
	setp.gt.s32 	%p17, %r53, 30;
	mov.b32 	%f161, %r54;
	add.f32 	%f162, %f326, %f161;
	selp.f32 	%f163, %f326, %f162, %p17;
	mov.b32 	%r60, %f163;
	mov.b32 	%r61, 2;
	// begin inline asm
	shfl.sync.down.b32 %r59, %r60, %r61, %r77, %r78;
	// end inline asm
	setp.gt.s32 	%p18, %r53, 29;
	mov.b32 	%f164, %r59;
	add.f32 	%f165, %f163, %f164;
	selp.f32 	%f166, %f163, %f165, %p18;
	mov.b32 	%r65, %f166;
	mov.b32 	%r66, 4;
	// begin inline asm
	shfl.sync.down.b32 %r64, %r65, %r66, %r77, %r78;
	// end inline asm
	setp.gt.s32 	%p19, %r53, 27;
	mov.b32 	%f167, %r64;
	add.f32 	%f168, %f166, %f167;
	selp.f32 	%f169, %f166, %f168, %p19;
	mov.b32 	%r70, %f169;
	mov.b32 	%r71, 8;
	// begin inline asm
	shfl.sync.down.b32 %r69, %r70, %r71, %r77, %r78;
	// end inline asm
	setp.gt.s32 	%p20, %r53, 23;
	mov.b32 	%f170, %r69;
	add.f32 	%f171, %f169, %f170;
	selp.f32 	%f172, %f169, %f171, %p20;
	mov.b32 	%r75, %f172;
	mov.b32 	%r76, 16;
	// begin inline asm
	shfl.sync.down.b32 %r74, %r75, %r76, %r77, %r78;
	// end inline asm
	setp.gt.s32 	%p21, %r53, 15;
	mov.b32 	%f173, %r74;
	add.f32 	%f38, %f172, %f173;
	selp.f32 	%f327, %f172, %f38, %p21;
	setp.ne.s32 	%p22, %r53, 0;
	@%p22 bra 	$L__BB15_47;
	shr.u32 	%r79, %r24, 3;
	and.b32  	%r80, %r79, 124;
	mov.u32 	%r81, _ZZN3cub18CUB_300001_SM_10006detail6reduce28DeviceReduceSingleTileKernelINS2_10policy_hubIfyN4cuda3std3__44plusIfEEE10Policy1000EN6thrust24THRUST_300001_SM_1000_NS10device_ptrIfEEPfyS9_ffNS7_10__identityEEEvT0_T1_T2_T3_T4_T6_E12temp_storage;
	add.s32 	%r82, %r81, %r80;
	st.shared.f32 	[%r82+8], %f38;
$L__BB15_47:
	bar.sync 	0;
	setp.ne.s32 	%p23, %r24, 0;
	@%p23 bra 	$L__BB15_49;
	ld.shared.f32 	%f174, [_ZZN3cub18CUB_300001_SM_10006detail6reduce28DeviceReduceSingleTileKernelINS2_10policy_hubIfyN4cuda3std3__44plusIfEEE10Policy1000EN6thrust24THRUST_300001_SM_1000_NS10device_ptrIfEEPfyS9_ffNS7_10__identityEEEvT0_T1_T2_T3_T4_T6_E12temp_storage+12];
	add.f32 	%f175, %f327, %f174;
	ld.shared.f32 	%f176, [_ZZN3cub18CUB_300001_SM_10006detail6reduce28DeviceReduceSingleTileKernelINS2_10policy_hubIfyN4cuda3std3__44plusIfEEE10Policy1000EN6thrust24THRUST_300001_SM_1000_NS10device_ptrIfEEPfyS9_ffNS7_10__identityEEEvT0_T1_T2_T3_T4_T6_E12temp_storage+16];
	add.f32 	%f177, %f175, %f176;
	ld.shared.f32 	%f178, [_ZZN3cub18CUB_300001_SM_10006detail6reduce28DeviceReduceSingleTileKernelINS2_10policy_hubIfyN4cuda3std3__44plusIfEEE10Policy1000EN6thrust24THRUST_300001_SM_1000_NS10device_ptrIfEEPfyS9_ffNS7_10__identityEEEvT0_T1_T2_T3_T4_T6_E12temp_storage+20];
	add.f32 	%f179, %f177, %f178;
	ld.shared.f32 	%f180, [_ZZN3cub18CUB_300001_SM_10006detail6reduce28DeviceReduceSingleTileKernelINS2_10policy_hubIfyN4cuda3std3__44plusIfEEE10Policy1000EN6thrust24THRUST_300001_SM_1000_NS10device_ptrIfEEPfyS9_ffNS7_10__identityEEEvT0_T1_T2_T3_T4_T6_E12temp_storage+24];
	add.f32 	%f181, %f179, %f180;
	ld.shared.f32 	%f182, [_ZZN3cub18CUB_300001_SM_10006detail6reduce28DeviceReduceSingleTileKernelINS2_10policy_hubIfyN4cuda3std3__44plusIfEEE10Policy1000EN6thrust24THRUST_300001_SM_1000_NS10device_ptrIfEEPfyS9_ffNS7_10__identityEEEvT0_T1_T2_T3_T4_T6_E12temp_storage+28];
	add.f32 	%f183, %f181, %f182;
	ld.shared.f32 	%f184, [_ZZN3cub18CUB_300001_SM_10006detail6reduce28DeviceReduceSingleTileKernelINS2_10policy_hubIfyN4cuda3std3__44plusIfEEE10Policy1000EN6thrust24THRUST_300001_SM_1000_NS10device_ptrIfEEPfyS9_ffNS7_10__identityEEEvT0_T1_T2_T3_T4_T6_E12temp_storage+32];
	add.f32 	%f185, %f183, %f184;
	ld.shared.f32 	%f186, [_ZZN3cub18CUB_300001_SM_10006detail6reduce28DeviceReduceSingleTileKernelINS2_10policy_hubIfyN4cuda3std3__44plusIfEEE10Policy1000EN6thrust24THRUST_300001_SM_1000_NS10device_ptrIfEEPfyS9_ffNS7_10__identityEEEvT0_T1_T2_T3_T4_T6_E12temp_storage+36];
	add.f32 	%f327, %f185, %f186;
$L__BB15_49:
	mov.u32 	%r155, %tid.x;
	setp.ne.s32 	%p57, %r155, 0;
	@%p57 bra 	$L__BB15_51;
	add.f32 	%f305, %f42, %f327;
	st.global.f32 	[%rd1], %f305;
$L__BB15_51:
	ret;

}
	// .globl	_ZN3cub18CUB_300001_SM_10006detail6reduce18DeviceReduceKernelINS2_10policy_hubIfyN4cuda3std3__44plusIfEEE10Policy1000EN6thrust24THRUST_300001_SM_1000_NS10device_ptrIfEEyS9_fNS7_10__identityEEEvT0_PT3_T1_NS0_13GridEvenShareISK_EET2_T4_
.visible .entry _ZN3cub18CUB_300001_SM_10006detail6reduce18DeviceReduceKernelINS2_10policy_hubIfyN4cuda3std3__44plusIfEEE10Policy1000EN6thrust24THRUST_300001_SM_1000_NS10device_ptrIfEEyS9_fNS7_10__identityEEEvT0_PT3_T1_NS0_13GridEvenShareISK_EET2_T4_(
	.param .align 8 .b8 _ZN3cub18CUB_300001_SM_10006detail6reduce18DeviceReduceKernelINS2_10policy_hubIfyN4cuda3std3__44plusIfEEE10Policy1000EN6thrust24THRUST_300001_SM_1000_NS10device_ptrIfEEyS9_fNS7_10__identityEEEvT0_PT3_T1_NS0_13GridEvenShareISK_EET2_T4__param_0[8],
	.param .u64 .ptr .align 1 _ZN3cub18CUB_300001_SM_10006detail6reduce18DeviceReduceKernelINS2_10policy_hubIfyN4cuda3std3__44plusIfEEE10Policy1000EN6thrust24THRUST_300001_SM_1000_NS10device_ptrIfEEyS9_fNS7_10__identityEEEvT0_PT3_T1_NS0_13GridEvenShareISK_EET2_T4__param_1,
	.param .u64 _ZN3cub18CUB_300001_SM_10006detail6reduce18DeviceReduceKernelINS2_10policy_hubIfyN4cuda3std3__44plusIfEEE10Policy1000EN6thrust24THRUST_300001_SM_1000_NS10device_ptrIfEEyS9_fNS7_10__identityEEEvT0_PT3_T1_NS0_13GridEvenShareISK_EET2_T4__param_2,
	.param .align 8 .b8 _ZN3cub18CUB_300001_SM_10006detail6reduce18DeviceReduceKernelINS2_10policy_hubIfyN4cuda3std3__44plusIfEEE10Policy1000EN6thrust24THRUST_300001_SM_1000_NS10device_ptrIfEEyS9_fNS7_10__identityEEEvT0_PT3_T1_NS0_13GridEvenShareISK_EET2_T4__param_3[72],
	.param .align 1 .b8 _ZN3cub18CUB_300001_SM_10006detail6reduce18DeviceReduceKernelINS2_10policy_hubIfyN4cuda3std3__44plusIfEEE10Policy1000EN6thrust24THRUST_300001_SM_1000_NS10device_ptrIfEEyS9_fNS7_10__identityEEEvT0_PT3_T1_NS0_13GridEvenShareISK_EET2_T4__param_4[1],
	.param .align 1 .b8 _ZN3cub18CUB_300001_SM_10006detail6reduce18DeviceReduceKernelINS2_10policy_hubIfyN4cuda3std3__44plusIfEEE10Policy1000EN6thrust24THRUST_300001_SM_1000_NS10device_ptrIfEEyS9_fNS7_10__identityEEEvT0_PT3_T1_NS0_13GridEvenShareISK_EET2_T4__param_5[1]
)
.maxntid 256
{
	.reg .pred 	%p<57>;
	.reg .b16 	%rs<4>;
	.reg .b32 	%r<206>;
	.reg .b32 	%f<324>;
	.reg .b64 	%rd<78>;
	// demoted variable
	.shared .align 4 .b8 _ZZN3cub18CUB_300001_SM_10006detail6reduce18DeviceReduceKernelINS2_10policy_hubIfyN4cuda3std3__44plusIfEEE10Policy1000EN6thrust24THRUST_300001_SM_1000_NS10device_ptrIfEEyS9_fNS7_10__identityEEEvT0_PT3_T1_NS0_13GridEvenShareISK_EET2_T4_E12temp_storage[44];
	ld.param.u64 	%rd1, [_ZN3cub18CUB_300001_SM_10006detail6reduce18DeviceReduceKernelINS2_10policy_hubIfyN4cuda3std3__44plusIfEEE10Policy1000EN6thrust24THRUST_300001_SM_1000_NS10device_ptrIfEEyS9_fNS7_10__identityEEEvT0_PT3_T1_NS0_13GridEvenShareISK_EET2_T4__param_3+32];
	ld.param.u32 	%r1, [_ZN3cub18CUB_300001_SM_10006detail6reduce18DeviceReduceKernelINS2_10policy_hubIfyN4cuda3std3__44plusIfEEE10Policy1000EN6thrust24THRUST_300001_SM_1000_NS10device_ptrIfEEyS9_fNS7_10__identityEEEvT0_PT3_T1_NS0_13GridEvenShareISK_EET2_T4__param_3+40];
	ld.param.u64 	%rd25, [_ZN3cub18CUB_300001_SM_10006detail6reduce18DeviceReduceKernelINS2_10policy_hubIfyN4cuda3std3__44plusIfEEE10Policy1000EN6thrust24THRUST_300001_SM_1000_NS10device_ptrIfEEyS9_fNS7_10__identityEEEvT0_PT3_T1_NS0_13GridEvenShareISK_EET2_T4__param_0];
	cvta.to.global.u64 	%rd2, %rd25;
	mov.u32 	%r2, %ctaid.x;
	shl.b32 	%r50, %r1, 12;
	cvt.s64.s32 	%rd3, %r50;
	shl.b32 	%r51, %r2, 12;
	cvt.u64.u32 	%rd4, %r51;
	sub.s64 	%rd5, %rd1, %rd4;
	setp.gt.u64 	%p1, %rd5, 4095;
	@%p1 bra 	$L__BB16_25;
	cvt.u32.u64 	%r112, %rd4;
	cvt.u32.u64 	%r3, %rd1;
	sub.s32 	%r4, %r3, %r112;
	mov.u32 	%r5, %tid.x;
	setp.ge.s32 	%p23, %r5, %r4;
	mov.f32 	%f312, 0f00000000;
	mov.u32 	%r193, %r5;
	@%p23 bra 	$L__BB16_3;
	add.s32 	%r114, %r112, %r5;
	mul.wide.u32 	%rd51, %r114, 4;
	add.s64 	%rd52, %rd2, %rd51;
	ld.global.f32 	%f312, [%rd52];
	add.s32 	%r193, %r5, 256;
$L__BB16_3:
	setp.ge.s32 	%p24, %r193, %r4;
	@%p24 bra 	$L__BB16_16;
	not.b32 	%r116, %r193;
	add.s32 	%r117, %r116, %r3;
	sub.s32 	%r118, %r117, %r112;
	shr.u32 	%r119, %r118, 8;
	add.s32 	%r8, %r119, 1;
	and.b32  	%r9, %r8, 15;
	setp.lt.u32 	%p25, %r118, 3840;
	@%p25 bra 	$L__BB16_7;
	and.b32  	%r120, %r8, 33554416;
	neg.s32 	%r191, %r120;
	mul.wide.u32 	%rd53, %r2, 16384;
	mul.wide.u32 	%rd54, %r193, 4;
	or.b64  	%rd55, %rd53, %rd54;
	add.s64 	%rd56, %rd55, %rd2;
	add.s64 	%rd72, %rd56, 8192;
$L__BB16_6:
	.pragma "nounroll";
	ld.global.f32 	%f187, [%rd72+-8192];
	add.f32 	%f188, %f312, %f187;
	ld.global.f32 	%f189, [%rd72+-7168];
	add.f32 	%f190, %f188, %f189;
	ld.global.f32 	%f191, [%rd72+-6144];
	add.f32 	%f192, %f190, %f191;
	ld.global.f32 	%f193, [%rd72+-5120];
	add.f32 	%f194, %f192, %f193;
	ld.global.f32 	%f195, [%rd72+-4096];
	add.f32 	%f196, %f194, %f195;
	ld.global.f32 	%f197, [%rd72+-3072];
	add.f32 	%f198, %f196, %f197;
	ld.global.f32 	%f199, [%rd72+-2048];
	add.f32 	%f200, %f198, %f199;
	ld.global.f32 	%f201, [%rd72+-1024];
	add.f32 	%f202, %f200, %f201;
	ld.global.f32 	%f203, [%rd72];
	add.f32 	%f204, %f202, %f203;
	ld.global.f32 	%f205, [%rd72+1024];
	add.f32 	%f206, %f204, %f205;
	ld.global.f32 	%f207, [%rd72+2048];
	add.f32 	%f208, %f206, %f207;
	ld.global.f32 	%f209, [%rd72+3072];
	add.f32 	%f210, %f208, %f209;
	ld.global.f32 	%f211, [%rd72+4096];
	add.f32 	%f212, %f210, %f211;
	ld.global.f32 	%f213, [%rd72+5120];
	add.f32 	%f214, %f212, %f213;
	ld.global.f32 	%f215, [%rd72+6144];
	add.f32 	%f216, %f214, %f215;
	ld.global.f32 	%f217, [%rd72+7168];
	add.f32 	%f312, %f216, %f217;
	add.s32 	%r193, %r193, 4096;
	add.s32 	%r191, %r191, 16;
	add.s64 	%rd72, %rd72, 16384;
	setp.ne.s32 	%p26, %r191, 0;
	@%p26 bra 	$L__BB16_6;
$L__BB16_7:
	setp.eq.s32 	%p27, %r9, 0;
	@%p27 bra 	$L__BB16_16;
	and.b32  	%r16, %r8, 7;
	setp.lt.u32 	%p28, %r9, 8;
	@%p28 bra 	$L__BB16_10;
	cvt.s64.s32 	%rd57, %r193;
	add.s64 	%rd58, %rd57, %rd4;
	shl.b64 	%rd59, %rd58, 2;
	add.s64 	%rd60, %rd2, %rd59;
	ld.global.f32 	%f219, [%rd60];
	add.f32 	%f220, %f312, %f219;
	ld.global.f32 	%f221, [%rd60+1024];
	add.f32 	%f222, %f220, %f221;
	ld.global.f32 	%f223, [%rd60+2048];
	add.f32 	%f224, %f222, %f223;
	ld.global.f32 	%f225, [%rd60+3072];
	add.f32 	%f226, %f224, %f225;
	ld.global.f32 	%f227, [%rd60+4096];
	add.f32 	%f228, %f226, %f227;
	ld.global.f32 	%f229, [%rd60+5120];
	add.f32 	%f230, %f228, %f229;
	ld.global.f32 	%f231, [%rd60+6144];
	add.f32 	%f232, %f230, %f231;
	ld.global.f32 	%f233, [%rd60+7168];
	add.f32 	%f312, %f232, %f233;
	add.s32 	%r193, %r193, 2048;
$L__BB16_10:
	setp.eq.s32 	%p29, %r16, 0;
	@%p29 bra 	$L__BB16_16;
	and.b32  	%r19, %r8, 3;
	setp.lt.u32 	%p30, %r16, 4;
	@%p30 bra 	$L__BB16_13;
	cvt.s64.s32 	%rd61, %r193;
	add.s64 	%rd62, %rd61, %rd4;
	shl.b64 	%rd63, %rd62, 2;
	add.s64 	%rd64, %rd2, %rd63;
	ld.global.f32 	%f235, [%rd64];
	add.f32 	%f236, %f312, %f235;
	ld.global.f32 	%f237, [%rd64+1024];
	add.f32 	%f238, %f236, %f237;
	ld.global.f32 	%f239, [%rd64+2048];
	add.f32 	%f240, %f238, %f239;
	ld.global.f32 	%f241, [%rd64+3072];
	add.f32 	%f312, %f240, %f241;
	add.s32 	%r193, %r193, 1024;
$L__BB16_13:
	setp.eq.s32 	%p31, %r19, 0;
	@%p31 bra 	$L__BB16_16;
	mul.wide.u32 	%rd65, %r2, 16384;
	add.s64 	%rd9, %rd2, %rd65;
	neg.s32 	%r196, %r19;
$L__BB16_15:
	.pragma "nounroll";
	mul.wide.s32 	%rd66, %r193, 4;
	add.s64 	%rd67, %rd9, %rd66;
	ld.global.f32 	%f242, [%rd67];
	add.f32 	%f312, %f312, %f242;
	add.s32 	%r193, %r193, 256;
	add.s32 	%r196, %r196, 1;
	setp.ne.s32 	%p32, %r196, 0;
	@%p32 bra 	$L__BB16_15;
$L__BB16_16:
	setp.lt.s32 	%p33, %r4, 256;
	@%p33 bra 	$L__BB16_21;
	// begin inline asm
	mov.u32 %r159, %laneid;
	// end inline asm
	mov.b32 	%r161, %f312;
	mov.b32 	%r162, 1;
	mov.b32 	%r183, 31;
	mov.b32 	%r184, -1;
	// begin inline asm
	shfl.sync.down.b32 %r160, %r161, %r162, %r183, %r184;
	// end inline asm
	setp.gt.s32 	%p49, %r159, 30;
	mov.b32 	%f277, %r160;
	add.f32 	%f278, %f312, %f277;
	selp.f32 	%f279, %f312, %f278, %p49;
	mov.b32 	%r166, %f279;
	mov.b32 	%r167, 2;
	// begin inline asm
	shfl.sync.down.b32 %r165, %r166, %r167, %r183, %r184;
	// end inline asm
	setp.gt.s32 	%p50, %r159, 29;
	mov.b32 	%f280, %r165;
	add.f32 	%f281, %f279, %f280;
	selp.f32 	%f282, %f279, %f281, %p50;
	mov.b32 	%r171, %f282;
	mov.b32 	%r172, 4;
	// begin inline asm
	shfl.sync.down.b32 %r170, %r171, %r172, %r183, %r184;
	// end inline asm
	setp.gt.s32 	%p51, %r159, 27;
	mov.b32 	%f283, %r170;
	add.f32 	%f284, %f282, %f283;
	selp.f32 	%f285, %f282, %f284, %p51;
	mov.b32 	%r176, %f285;
	mov.b32 	%r177, 8;
	// begin inline asm
	shfl.sync.down.b32 %r175, %r176, %r177, %r183, %r184;
	// end inline asm
	setp.gt.s32 	%p52, %r159, 23;
	mov.b32 	%f286, %r175;
	add.f32 	%f287, %f285, %f286;
	selp.f32 	%f288, %f285, %f287, %p52;
	mov.b32 	%r181, %f288;
	mov.b32 	%r182, 16;
	// begin inline asm
	shfl.sync.down.b32 %r180, %r181, %r182, %r183, %r184;
	// end inline asm
	setp.gt.s32 	%p53, %r159, 15;
	mov.b32 	%f289, %r180;
	add.f32 	%f16, %f288, %f289;
	selp.f32 	%f323, %f288, %f16, %p53;
	setp.ne.s32 	%p54, %r159, 0;
	@%p54 bra 	$L__BB16_19;
	shr.u32 	%r185, %r5, 3;
	and.b32  	%r186, %r185, 124;
	mov.u32 	%r187, _ZZN3cub18CUB_300001_SM_10006detail6reduce18DeviceReduceKernelINS2_10policy_hubIfyN4cuda3std3__44plusIfEEE10Policy1000EN6thrust24THRUST_300001_SM_1000_NS10device_ptrIfEEyS9_fNS7_10__identityEEEvT0_PT3_T1_NS0_13GridEvenShareISK_EET2_T4_E12temp_storage;
	add.s32 	%r188, %r187, %r186;
	st.shared.f32 	[%r188+8], %f16;
$L__BB16_19:
	bar.sync 	0;
	setp.ne.s32 	%p55, %r5, 0;
	@%p55 bra 	$L__BB16_46;
	ld.shared.f32 	%f290, [_ZZN3cub18CUB_300001_SM_10006detail6reduce18DeviceReduceKernelINS2_10policy_hubIfyN4cuda3std3__44plusIfEEE10Policy1000EN6thrust24THRUST_300001_SM_1000_NS10device_ptrIfEEyS9_fNS7_10__identityEEEvT0_PT3_T1_NS0_13GridEvenShareISK_EET2_T4_E12temp_storage+12];
	add.f32 	%f291, %f323, %f290;
	ld.shared.f32 	%f292, [_ZZN3cub18CUB_300001_SM_10006detail6reduce18DeviceReduceKernelINS2_10policy_hubIfyN4cuda3std3__44plusIfEEE10Policy1000EN6thrust24THRUST_300001_SM_1000_NS10device_ptrIfEEyS9_fNS7_10__identityEEEvT0_PT3_T1_NS0_13GridEvenShareISK_EET2_T4_E12temp_storage+16];
	add.f32 	%f293, %f291, %f292;
	ld.shared.f32 	%f294, [_ZZN3cub18CUB_300001_SM_10006detail6reduce18DeviceReduceKernelINS2_10policy_hubIfyN4cuda3std3__44plusIfEEE10Policy1000EN6thrust24THRUST_300001_SM_1000_NS10device_ptrIfEEyS9_fNS7_10__identityEEEvT0_PT3_T1_NS0_13GridEvenShareISK_EET2_T4_E12temp_storage+20];
	add.f32 	%f295, %f293, %f294;
	ld.shared.f32 	%f296, [_ZZN3cub18CUB_300001_SM_10006detail6reduce18DeviceReduceKernelINS2_10policy_hubIfyN4cuda3std3__44plusIfEEE10Policy1000EN6thrust24THRUST_300001_SM_1000_NS10device_ptrIfEEyS9_fNS7_10__identityEEEvT0_PT3_T1_NS0_13GridEvenShareISK_EET2_T4_E12temp_storage+24];
	add.f32 	%f297, %f295, %f296;
	ld.shared.f32 	%f298, [_ZZN3cub18CUB_300001_SM_10006detail6reduce18DeviceReduceKernelINS2_10policy_hubIfyN4cuda3std3__44plusIfEEE10Policy1000EN6thrust24THRUST_300001_SM_1000_NS10device_ptrIfEEyS9_fNS7_10__identityEEEvT0_PT3_T1_NS0_13GridEvenShareISK_EET2_T4_E12temp_storage+28];
	add.f32 	%f299, %f297, %f298;
	ld.shared.f32 	%f300, [_ZZN3cub18CUB_300001_SM_10006detail6reduce18DeviceReduceKernelINS2_10policy_hubIfyN4cuda3std3__44plusIfEEE10Policy1000EN6thrust24THRUST_300001_SM_1000_NS10device_ptrIfEEyS9_fNS7_10__identityEEEvT0_PT3_T1_NS0_13GridEvenShareISK_EET2_T4_E12temp_storage+32];
	add.f32 	%f301, %f299, %f300;
	ld.shared.f32 	%f302, [_ZZN3cub18CUB_300001_SM_10006detail6reduce18DeviceReduceKernelINS2_10policy_hubIfyN4cuda3std3__44plusIfEEE10Policy1000EN6thrust24THRUST_300001_SM_1000_NS10device_ptrIfEEyS9_fNS7_10__identityEEEvT0_PT3_T1_NS0_13GridEvenShareISK_EET2_T4_E12temp_storage+36];
	add.f32 	%f323, %f301, %f302;
	bra.uni 	$L__BB16_46;
$L__BB16_21:
	// begin inline asm
	mov.u32 %r121, %laneid;
	// end inline asm
	and.b32  	%r147, %r5, 992;
	add.s32 	%r148, %r147, 32;
	setp.gt.s32 	%p34, %r148, %r4;
	not.b32 	%r149, %r147;
	add.s32 	%r150, %r4, %r149;
	selp.b32 	%r145, %r150, 31, %p34;
	mov.b32 	%r123, %f312;
	mov.b32 	%r124, 1;
	mov.b32 	%r146, -1;
	// begin inline asm
	shfl.sync.down.b32 %r122, %r123, %r124, %r145, %r146;
	// end inline asm
	setp.lt.s32 	%p35, %r121, %r145;
	mov.b32 	%f243, %r122;
	add.f32 	%f244, %f312, %f243;
	selp.f32 	%f245, %f244, %f312, %p35;
	mov.b32 	%r128, %f245;
	mov.b32 	%r129, 2;
	// begin inline asm
	shfl.sync.down.b32 %r127, %r128, %r129, %r145, %r146;
	// end inline asm
	add.s32 	%r151, %r121, 2;
	setp.gt.s32 	%p36, %r151, %r145;
	mov.b32 	%f246, %r127;
	add.f32 	%f247, %f245, %f246;
	selp.f32 	%f248, %f245, %f247, %p36;
	mov.b32 	%r133, %f248;
	mov.b32 	%r134, 4;
	// begin inline asm
	shfl.sync.down.b32 %r132, %r133, %r134, %r145, %r146;
	// end inline asm
	add.s32 	%r152, %r121, 4;
	setp.gt.s32 	%p37, %r152, %r145;
	mov.b32 	%f249, %r132;
	add.f32 	%f250, %f248, %f249;
	selp.f32 	%f251, %f248, %f250, %p37;
	mov.b32 	%r138, %f251;
	mov.b32 	%r139, 8;
	// begin inline asm
	shfl.sync.down.b32 %r137, %r138, %r139, %r145, %r146;
	// end inline asm
	add.s32 	%r153, %r121, 8;
	setp.gt.s32 	%p38, %r153, %r145;
	mov.b32 	%f252, %r137;
	add.f32 	%f253, %f251, %f252;
	selp.f32 	%f254, %f251, %f253, %p38;
	mov.b32 	%r143, %f254;
	mov.b32 	%r144, 16;
	// begin inline asm
	shfl.sync.down.b32 %r142, %r143, %r144, %r145, %r146;
	// end inline asm
	add.s32 	%r154, %r121, 16;
	setp.gt.s32 	%p39, %r154, %r145;
	mov.b32 	%f255, %r142;
	add.f32 	%f256, %f254, %f255;
	selp.f32 	%f323, %f254, %f256, %p39;
	setp.ne.s32 	%p40, %r121, 0;
	@%p40 bra 	$L__BB16_23;
	shr.u32 	%r155, %r5, 3;
	and.b32  	%r156, %r155, 124;
	mov.u32 	%r157, _ZZN3cub18CUB_300001_SM_10006detail6reduce18DeviceReduceKernelINS2_10policy_hubIfyN4cuda3std3__44plusIfEEE10Policy1000EN6thrust24THRUST_300001_SM_1000_NS10device_ptrIfEEyS9_fNS7_10__identityEEEvT0_PT3_T1_NS0_13GridEvenShareISK_EET2_T4_E12temp_storage;
	add.s32 	%r158, %r157, %r156;
	st.shared.f32 	[%r158+8], %f323;
$L__BB16_23:
	bar.sync 	0;
	setp.ne.s32 	%p41, %r5, 0;
	@%p41 bra 	$L__BB16_46;
	setp.gt.s32 	%p42, %r4, 32;
	ld.shared.f32 	%f257, [_ZZN3cub18CUB_300001_SM_10006detail6reduce18DeviceReduceKernelINS2_10policy_hubIfyN4cuda3std3__44plusIfEEE10Policy1000EN6thrust24THRUST_300001_SM_1000_NS10device_ptrIfEEyS9_fNS7_10__identityEEEvT0_PT3_T1_NS0_13GridEvenShareISK_EET2_T4_E12temp_storage+12];
	add.f32 	%f258, %f323, %f257;
	selp.f32 	%f259, %f258, %f323, %p42;
	setp.gt.s32 	%p43, %r4, 64;
	ld.shared.f32 	%f260, [_ZZN3cub18CUB_300001_SM_10006detail6reduce18DeviceReduceKernelINS2_10policy_hubIfyN4cuda3std3__44plusIfEEE10Policy1000EN6thrust24THRUST_300001_SM_1000_NS10device_ptrIfEEyS9_fNS7_10__identityEEEvT0_PT3_T1_NS0_13GridEvenShareISK_EET2_T4_E12temp_storage+16];
	add.f32 	%f261, %f260, %f259;
	selp.f32 	%f262, %f261, %f259, %p43;
	setp.gt.s32 	%p44, %r4, 96;
	ld.shared.f32 	%f263, [_ZZN3cub18CUB_300001_SM_10006detail6reduce18DeviceReduceKernelINS2_10policy_hubIfyN4cuda3std3__44plusIfEEE10Policy1000EN6thrust24THRUST_300001_SM_1000_NS10device_ptrIfEEyS9_fNS7_10__identityEEEvT0_PT3_T1_NS0_13GridEvenShareISK_EET2_T4_E12temp_storage+20];
	add.f32 	%f264, %f263, %f262;
	selp.f32 	%f265, %f264, %f262, %p44;
	setp.gt.s32 	%p45, %r4, 128;
	ld.shared.f32 	%f266, [_ZZN3cub18CUB_300001_SM_10006detail6reduce18DeviceReduceKernelINS2_10policy_hubIfyN4cuda3std3__44plusIfEEE10Policy1000EN6thrust24THRUST_300001_SM_1000_NS10device_ptrIfEEyS9_fNS7_10__identityEEEvT0_PT3_T1_NS0_13GridEvenShareISK_EET2_T4_E12temp_storage+24];
	add.f32 	%f267, %f266, %f265;
	selp.f32 	%f268, %f267, %f265, %p45;
	setp.gt.s32 	%p46, %r4, 160;
	ld.shared.f32 	%f269, [_ZZN3cub18CUB_300001_SM_10006detail6reduce18DeviceReduceKernelINS2_10policy_hubIfyN4cuda3std3__44plusIfEEE10Policy1000EN6thrust24THRUST_300001_SM_1000_NS10device_ptrIfEEyS9_fNS7_10__identityEEEvT0_PT3_T1_NS0_13GridEvenShareISK_EET2_T4_E12temp_storage+28];
	add.f32 	%f270, %f269, %f268;
	selp.f32 	%f271, %f270, %f268, %p46;
	setp.gt.s32 	%p47, %r4, 192;
	ld.shared.f32 	%f272, [_ZZN3cub18CUB_300001_SM_10006detail6reduce18DeviceReduceKernelINS2_10policy_hubIfyN4cuda3std3__44plusIfEEE10Policy1000EN6thrust24THRUST_300001_SM_1000_NS10device_ptrIfEEyS9_fNS7_10__identityEEEvT0_PT3_T1_NS0_13GridEvenShareISK_EET2_T4_E12temp_storage+32];
	add.f32 	%f273, %f272, %f271;
	selp.f32 	%f274, %f273, %f271, %p47;
	setp.gt.s32 	%p48, %r4, 224;
	ld.shared.f32 	%f275, [_ZZN3cub18CUB_300001_SM_10006detail6reduce18DeviceReduceKernelINS2_10policy_hubIfyN4cuda3std3__44plusIfEEE10Policy1000EN6thrust24THRUST_300001_SM_1000_NS10device_ptrIfEEyS9_fNS7_10__identityEEEvT0_PT3_T1_NS0_13GridEvenShareISK_EET2_T4_E12temp_storage+36];
	add.f32 	%f276, %f275, %f274;
	selp.f32 	%f323, %f276, %f274, %p48;
	bra.uni 	$L__BB16_46;
$L__BB16_25:
	cvt.u32.u64 	%r52, %rd4;
	mov.u32 	%r27, %tid.x;
	add.s32 	%r53, %r27, %r52;
	mul.wide.u32 	%rd26, %r53, 4;
	add.s64 	%rd27, %rd2, %rd26;
	ld.global.f32 	%f41, [%rd27];
	ld.global.f32 	%f42, [%rd27+1024];
	ld.global.f32 	%f43, [%rd27+2048];
	ld.global.f32 	%f44, [%rd27+3072];
	ld.global.f32 	%f45, [%rd27+4096];
	ld.global.f32 	%f46, [%rd27+5120];
	ld.global.f32 	%f47, [%rd27+6144];
	ld.global.f32 	%f48, [%rd27+7168];
	ld.global.f32 	%f49, [%rd27+8192];
	ld.global.f32 	%f50, [%rd27+9216];
	ld.global.f32 	%f51, [%rd27+10240];
	ld.global.f32 	%f52, [%rd27+11264];
	ld.global.f32 	%f53, [%rd27+12288];
	ld.global.f32 	%f54, [%rd27+13312];
	ld.global.f32 	%f55, [%rd27+14336];
	ld.global.f32 	%f56, [%rd27+15360];
	add.f32 	%f57, %f41, %f42;
	add.f32 	%f58, %f43, %f44;
	add.f32 	%f59, %f45, %f46;
	add.f32 	%f60, %f47, %f48;
	add.f32 	%f61, %f49, %f50;
	add.f32 	%f62, %f51, %f52;
	add.f32 	%f63, %f53, %f54;
	add.f32 	%f64, %f55, %f56;
	add.f32 	%f65, %f57, %f58;
	add.f32 	%f66, %f59, %f60;
	add.f32 	%f67, %f61, %f62;
	add.f32 	%f68, %f63, %f64;
	add.f32 	%f69, %f65, %f66;
	add.f32 	%f70, %f67, %f68;
	add.f32 	%f322, %f69, %f70;
	setp.lt.u64 	%p2, %rd5, %rd3;
	@%p2 bra 	$L__BB16_42;
	cvt.u32.u64 	%r55, %rd3;
	cvt.u64.u32 	%rd28, %r27;
	add.s64 	%rd74, %rd4, %rd3;
	cvt.u32.u64 	%r28, %rd1;
	not.b32 	%r57, %r27;
	add.s32 	%r58, %r57, %r28;
	sub.s32 	%r59, %r58, %r55;
	sub.s32 	%r198, %r59, %r52;
	add.s64 	%rd29, %rd74, %rd28;
	shl.b64 	%rd30, %rd29, 2;
	add.s64 	%rd31, %rd30, %rd2;
	add.s64 	%rd73, %rd31, 8192;
	mov.b32 	%r199, 0;
	shl.b32 	%r60, %r1, 12;
	mov.u64 	%rd75, %rd4;
$L__BB16_27:
	cvt.s64.s32 	%rd15, %r60;
	add.s64 	%rd75, %rd75, %rd15;
	add.s64 	%rd32, %rd1, -4096;
	setp.gt.u64 	%p3, %rd75, %rd32;
	@%p3 bra 	$L__BB16_29;
	shl.b32 	%r61, %r1, 12;
	cvt.s64.s32 	%rd33, %r61;
	cvt.u64.u32 	%rd34, %r27;
	add.s64 	%rd35, %rd75, %rd34;
	shl.b64 	%rd36, %rd35, 2;
	add.s64 	%rd37, %rd2, %rd36;
	ld.global.f32 	%f71, [%rd37];
	ld.global.f32 	%f72, [%rd37+1024];
	ld.global.f32 	%f73, [%rd37+2048];
	ld.global.f32 	%f74, [%rd37+3072];
	ld.global.f32 	%f75, [%rd37+4096];
	ld.global.f32 	%f76, [%rd37+5120];
	ld.global.f32 	%f77, [%rd37+6144];
	ld.global.f32 	%f78, [%rd37+7168];
	ld.global.f32 	%f79, [%rd37+8192];
	ld.global.f32 	%f80, [%rd37+9216];
	ld.global.f32 	%f81, [%rd37+10240];
	ld.global.f32 	%f82, [%rd37+11264];
	ld.global.f32 	%f83, [%rd37+12288];
	ld.global.f32 	%f84, [%rd37+13312];
	ld.global.f32 	%f85, [%rd37+14336];
	ld.global.f32 	%f86, [%rd37+15360];
	add.f32 	%f87, %f322, %f71;
	add.f32 	%f88, %f72, %f73;
	add.f32 	%f89, %f74, %f75;
	add.f32 	%f90, %f76, %f77;
	add.f32 	%f91, %f78, %f79;
	add.f32 	%f92, %f80, %f81;
	add.f32 	%f93, %f82, %f83;
	add.f32 	%f94, %f84, %f85;
	add.f32 	%f95, %f87, %f88;
	add.f32 	%f96, %f89, %f90;
	add.f32 	%f97, %f91, %f92;
	add.f32 	%f98, %f93, %f94;
	add.f32 	%f99, %f95, %f96;
	add.f32 	%f100, %f97, %f98;
	add.f32 	%f101, %f99, %f100;
	add.f32 	%f322, %f101, %f86;
	sub.s64 	%rd38, %rd1, %rd75;
	setp.lt.u64 	%p4, %rd38, %rd33;
	add.s32 	%r199, %r199, 1;
	add.s64 	%rd74, %rd74, %rd33;
	sub.s32 	%r198, %r198, %r61;
	mul.wide.s32 	%rd39, %r61, 4;
	add.s64 	%rd73, %rd73, %rd39;
	@%p4 bra 	$L__BB16_42;
	bra.uni 	$L__BB16_27;
$L__BB16_29:
	setp.le.u64 	%p5, %rd1, %rd75;
	cvt.u32.u64 	%r62, %rd75;
	cvt.u32.u64 	%r63, %rd1;
	sub.s32 	%r64, %r63, %r62;
	setp.ge.s32 	%p6, %r27, %r64;
	or.pred  	%p7, %p5, %p6;
	@%p7 bra 	$L__BB16_42;
	cvt.u32.u64 	%r66, %rd15;
	cvt.u32.u64 	%r67, %rd4;
	not.b32 	%r68, %r27;
	add.s32 	%r69, %r68, %r28;
	add.s32 	%r70, %r66, %r67;
	sub.s32 	%r71, %r69, %r70;
	mul.lo.s32 	%r72, %r1, %r199;
	shl.b32 	%r73, %r72, 12;
	sub.s32 	%r74, %r71, %r73;
	shr.u32 	%r75, %r74, 8;
	add.s32 	%r34, %r75, 1;
	and.b32  	%r35, %r34, 15;
	setp.lt.u32 	%p8, %r74, 3840;
	mov.u32 	%r202, %r27;
	@%p8 bra 	$L__BB16_33;
	shr.u32 	%r76, %r198, 8;
	add.s32 	%r77, %r76, 1;
	and.b32  	%r78, %r77, 33554416;
	neg.s32 	%r200, %r78;
	mov.u32 	%r202, %r27;
$L__BB16_32:
	.pragma "nounroll";
	ld.global.f32 	%f103, [%rd73+-8192];
	add.f32 	%f104, %f322, %f103;
	ld.global.f32 	%f105, [%rd73+-7168];
	add.f32 	%f106, %f104, %f105;
	ld.global.f32 	%f107, [%rd73+-6144];
	add.f32 	%f108, %f106, %f107;
	ld.global.f32 	%f109, [%rd73+-5120];
	add.f32 	%f110, %f108, %f109;
	ld.global.f32 	%f111, [%rd73+-4096];
	add.f32 	%f112, %f110, %f111;
	ld.global.f32 	%f113, [%rd73+-3072];
	add.f32 	%f114, %f112, %f113;
	ld.global.f32 	%f115, [%rd73+-2048];
	add.f32 	%f116, %f114, %f115;
	ld.global.f32 	%f117, [%rd73+-1024];
	add.f32 	%f118, %f116, %f117;
	ld.global.f32 	%f119, [%rd73];
	add.f32 	%f120, %f118, %f119;
	ld.global.f32 	%f121, [%rd73+1024];
	add.f32 	%f122, %f120, %f121;
	ld.global.f32 	%f123, [%rd73+2048];
	add.f32 	%f124, %f122, %f123;
	ld.global.f32 	%f125, [%rd73+3072];
	add.f32 	%f126, %f124, %f125;
	ld.global.f32 	%f127, [%rd73+4096];
	add.f32 	%f128, %f126, %f127;
	ld.global.f32 	%f129, [%rd73+5120];
	add.f32 	%f130, %f128, %f129;
	ld.global.f32 	%f131, [%rd73+6144];
	add.f32 	%f132, %f130, %f131;
	ld.global.f32 	%f133, [%rd73+7168];
	add.f32 	%f322, %f132, %f133;
	add.s32 	%r202, %r202, 4096;
	add.s32 	%r200, %r200, 16;
	add.s64 	%rd73, %rd73, 16384;
	setp.ne.s32 	%p9, %r200, 0;
	@%p9 bra 	$L__BB16_32;
$L__BB16_33:
	setp.eq.s32 	%p10, %r35, 0;
	@%p10 bra 	$L__BB16_42;
	and.b32  	%r42, %r34, 7;
	setp.lt.u32 	%p11, %r35, 8;
	@%p11 bra 	$L__BB16_36;
	cvt.u64.u32 	%rd40, %r202;
	add.s64 	%rd41, %rd75, %rd40;
	shl.b64 	%rd42, %rd41, 2;
	add.s64 	%rd43, %rd2, %rd42;
	ld.global.f32 	%f135, [%rd43];
	add.f32 	%f136, %f322, %f135;
	ld.global.f32 	%f137, [%rd43+1024];
	add.f32 	%f138, %f136, %f137;
	ld.global.f32 	%f139, [%rd43+2048];
	add.f32 	%f140, %f138, %f139;
	ld.global.f32 	%f141, [%rd43+3072];
	add.f32 	%f142, %f140, %f141;
	ld.global.f32 	%f143, [%rd43+4096];
	add.f32 	%f144, %f142, %f143;
	ld.global.f32 	%f145, [%rd43+5120];
	add.f32 	%f146, %f144, %f145;
	ld.global.f32 	%f147, [%rd43+6144];
	add.f32 	%f148, %f146, %f147;
	ld.global.f32 	%f149, [%rd43+7168];
	add.f32 	%f322, %f148, %f149;
	add.s32 	%r202, %r202, 2048;
$L__BB16_36:
	setp.eq.s32 	%p12, %r42, 0;
	@%p12 bra 	$L__BB16_42;
	setp.lt.u32 	%p13, %r42, 4;
	@%p13 bra 	$L__BB16_39;
	cvt.u64.u32 	%rd44, %r202;
	add.s64 	%rd45, %rd75, %rd44;
	shl.b64 	%rd46, %rd45, 2;
	add.s64 	%rd47, %rd2, %rd46;
	ld.global.f32 	%f151, [%rd47];
	add.f32 	%f152, %f322, %f151;
	ld.global.f32 	%f153, [%rd47+1024];
	add.f32 	%f154, %f152, %f153;
	ld.global.f32 	%f155, [%rd47+2048];
	add.f32 	%f156, %f154, %f155;
	ld.global.f32 	%f157, [%rd47+3072];
	add.f32 	%f322, %f156, %f157;
	add.s32 	%r202, %r202, 1024;
$L__BB16_39:
	and.b32  	%r79, %r34, 3;
	setp.eq.s32 	%p14, %r79, 0;
	@%p14 bra 	$L__BB16_42;
	cvt.u64.u32 	%rd48, %r202;
	add.s64 	%rd49, %rd48, %rd74;
	shl.b64 	%rd50, %rd49, 2;
	add.s64 	%rd77, %rd2, %rd50;
	cvt.u16.u32 	%rs1, %r198;
	shr.u16 	%rs2, %rs1, 8;
	add.s16 	%rs3, %rs2, 1;
	cvt.u32.u16 	%r80, %rs3;
	and.b32  	%r81, %r80, 3;
	neg.s32 	%r205, %r81;
$L__BB16_41:
	.pragma "nounroll";
	ld.global.f32 	%f158, [%rd77];
	add.f32 	%f322, %f322, %f158;
	add.s64 	%rd77, %rd77, 1024;
	add.s32 	%r205, %r205, 1;
	setp.ne.s32 	%p15, %r205, 0;
	@%p15 bra 	$L__BB16_41;
$L__BB16_42:
	// begin inline asm
	mov.u32 %r82, %laneid;
	// end inline asm
	mov.b32 	%r84, %f322;
	mov.b32 	%r85, 1;
	mov.b32 	%r106, 31;
	mov.b32 	%r107, -1;
	// begin inline asm
	shfl.sync.down.b32 %r83, %r84, %r85, %r106, %r107;
	// end inline asm
	setp.gt.s32 	%p16, %r82, 30;
	mov.b32 	%f159, %r83;
	add.f32 	%f160, %f322, %f159;
	selp.f32 	%f161, %f322, %f160, %p16;
	mov.b32 	%r89, %f161;
	mov.b32 	%r90, 2;
	// begin inline asm
	shfl.sync.down.b32 %r88, %r89, %r90, %r106, %r107;
	// end inline asm
	setp.gt.s32 	%p17, %r82, 29;
	mov.b32 	%f162, %r88;
	add.f32 	%f163, %f161, %f162;
	selp.f32 	%f164, %f161, %f163, %p17;
	mov.b32 	%r94, %f164;
	mov.b32 	%r95, 4;
	// begin inline asm
	shfl.sync.down.b32 %r93, %r94, %r95, %r106, %r107;
	// end inline asm
	setp.gt.s32 	%p18, %r82, 27;
	mov.b32 	%f165, %r93;
	add.f32 	%f166, %f164, %f165;
	selp.f32 	%f167, %f164, %f166, %p18;
	mov.b32 	%r99, %f167;
	mov.b32 	%r100, 8;
	// begin inline asm
	shfl.sync.down.b32 %r98, %r99, %r100, %r106, %r107;
	// end inline asm
	setp.gt.s32 	%p19, %r82, 23;
	mov.b32 	%f168, %r98;
	add.f32 	%f169, %f167, %f168;
	selp.f32 	%f170, %f167, %f169, %p19;
	mov.b32 	%r104, %f170;
	mov.b32 	%r105, 16;
	// begin inline asm
	shfl.sync.down.b32 %r103, %r104, %r105, %r106, %r107;
	// end inline asm
	setp.gt.s32 	%p20, %r82, 15;
	mov.b32 	%f171, %r103;
	add.f32 	%f37, %f170, %f171;
	selp.f32 	%f323, %f170, %f37, %p20;
	setp.ne.s32 	%p21, %r82, 0;
	@%p21 bra 	$L__BB16_44;
	shr.u32 	%r108, %r27, 3;
	and.b32  	%r109, %r108, 124;
	mov.u32 	%r110, _ZZN3cub18CUB_300001_SM_10006detail6reduce18DeviceReduceKernelINS2_10policy_hubIfyN4cuda3std3__44plusIfEEE10Policy1000EN6thrust24THRUST_300001_SM_1000_NS10device_ptrIfEEyS9_fNS7_10__identityEEEvT0_PT3_T1_NS0_13GridEvenShareISK_EET2_T4_E12temp_storage;
	add.s32 	%r111, %r110, %r109;
	st.shared.f32 	[%r111+8], %f37;
$L__BB16_44:
	bar.sync 	0;
	setp.ne.s32 	%p22, %r27, 0;
	@%p22 bra 	$L__BB16_46;
	ld.shared.f32 	%f172, [_ZZN3cub18CUB_300001_SM_10006detail6reduce18DeviceReduceKernelINS2_10policy_hubIfyN4cuda3std3__44plusIfEEE10Policy1000EN6thrust24THRUST_300001_SM_1000_NS10device_ptrIfEEyS9_fNS7_10__identityEEEvT0_PT3_T1_NS0_13GridEvenShareISK_EET2_T4_E12temp_storage+12];
	add.f32 	%f173, %f323, %f172;
	ld.shared.f32 	%f174, [_ZZN3cub18CUB_300001_SM_10006detail6reduce18DeviceReduceKernelINS2_10policy_hubIfyN4cuda3std3__44plusIfEEE10Policy1000EN6thrust24THRUST_300001_SM_1000_NS10device_ptrIfEEyS9_fNS7_10__identityEEEvT0_PT3_T1_NS0_13GridEvenShareISK_EET2_T4_E12temp_storage+16];
	add.f32 	%f175, %f173, %f174;
	ld.shared.f32 	%f176, [_ZZN3cub18CUB_300001_SM_10006detail6reduce18DeviceReduceKernelINS2_10policy_hubIfyN4cuda3std3__44plusIfEEE10Policy1000EN6thrust24THRUST_300001_SM_1000_NS10device_ptrIfEEyS9_fNS7_10__identityEEEvT0_PT3_T1_NS0_13GridEvenShareISK_EET2_T4_E12temp_storage+20];
	add.f32 	%f177, %f175, %f176;
	ld.shared.f32 	%f178, [_ZZN3cub18CUB_300001_SM_10006detail6reduce18DeviceReduceKernelINS2_10policy_hubIfyN4cuda3std3__44plusIfEEE10Policy1000EN6thrust24THRUST_300001_SM_1000_NS10device_ptrIfEEyS9_fNS7_10__identityEEEvT0_PT3_T1_NS0_13GridEvenShareISK_EET2_T4_E12temp_storage+24];
	add.f32 	%f179, %f177, %f178;
	ld.shared.f32 	%f180, [_ZZN3cub18CUB_300001_SM_10006detail6reduce18DeviceReduceKernelINS2_10policy_hubIfyN4cuda3std3__44plusIfEEE10Policy1000EN6thrust24THRUST_300001_SM_1000_NS10device_ptrIfEEyS9_fNS7_10__identityEEEvT0_PT3_T1_NS0_13GridEvenShareISK_EET2_T4_E12temp_storage+28];
	add.f32 	%f181, %f179, %f180;
	ld.shared.f32 	%f182, [_ZZN3cub18CUB_300001_SM_10006detail6reduce18DeviceReduceKernelINS2_10policy_hubIfyN4cuda3std3__44plusIfEEE10Policy1000EN6thrust24THRUST_300001_SM_1000_NS10device_ptrIfEEyS9_fNS7_10__identityEEEvT0_PT3_T1_NS0_13GridEvenShareISK_EET2_T4_E12temp_storage+32];
	add.f32 	%f183, %f181, %f182;
	ld.shared.f32 	%f184, [_ZZN3cub18CUB_300001_SM_10006detail6reduce18DeviceReduceKernelINS2_10policy_hubIfyN4cuda3std3__44plusIfEEE10Policy1000EN6thrust24THRUST_300001_SM_1000_NS10device_ptrIfEEyS9_fNS7_10__identityEEEvT0_PT3_T1_NS0_13GridEvenShareISK_EET2_T4_E12temp_storage+36];
	add.f32 	%f323, %f183, %f184;
$L__BB16_46:
	mov.u32 	%r189, %tid.x;
	setp.ne.s32 	%p56, %r189, 0;
	@%p56 bra 	$L__BB16_48;
	ld.param.u64 	%rd71, [_ZN3cub18CUB_300001_SM_10006detail6reduce18DeviceReduceKernelINS2_10policy_hubIfyN4cuda3std3__44plusIfEEE10Policy1000EN6thrust24THRUST_300001_SM_1000_NS10device_ptrIfEEyS9_fNS7_10__identityEEEvT0_PT3_T1_NS0_13GridEvenShareISK_EET2_T4__param_1];
	cvta.to.global.u64 	%rd68, %rd71;
	mul.wide.u32 	%rd69, %r2, 4;
	add.s64 	%rd70, %rd68, %rd69;
	st.global.f32 	[%rd70], %f323;
$L__BB16_48:
	ret;

}
	// .globl	_ZN3cub18CUB_300001_SM_10006detail6reduce28DeviceReduceSingleTileKernelINS2_10policy_hubIfyN4cuda3std3__44plusIfEEE10Policy1000EPfSC_iS9_ffNS7_10__identityEEEvT0_T1_T2_T3_T4_T6_
.visible .entry _ZN3cub18CUB_300001_SM_10006detail6reduce28DeviceReduceSingleTileKernelINS2_10policy_hubIfyN4cuda3std3__44plusIfEEE10Policy1000EPfSC_iS9_ffNS7_10__identityEEEvT0_T1_T2_T3_T4_T6_(
	.param .u64 .ptr .align 1 _ZN3cub18CUB_300001_SM_10006detail6reduce28DeviceReduceSingleTileKernelINS2_10policy_hubIfyN4cuda3std3__44plusIfEEE10Policy1000EPfSC_iS9_ffNS7_10__identityEEEvT0_T1_T2_T3_T4_T6__param_0,
	.param .u64 .ptr .align 1 _ZN3cub18CUB_300001_SM_10006detail6reduce28DeviceReduceSingleTileKernelINS2_10policy_hubIfyN4cuda3std3__44plusIfEEE10Policy1000EPfSC_iS9_ffNS7_10__identityEEEvT0_T1_T2_T3_T4_T6__param_1,
	.param .u32 _ZN3cub18CUB_300001_SM_10006detail6reduce28DeviceReduceSingleTileKernelINS2_10policy_hubIfyN4cuda3std3__44plusIfEEE10Policy1000EPfSC_iS9_ffNS7_10__identityEEEvT0_T1_T2_T3_T4_T6__param_2,
	.param .align 1 .b8 _ZN3cub18CUB_300001_SM_10006detail6reduce28DeviceReduceSingleTileKernelINS2_10policy_hubIfyN4cuda3std3__44plusIfEEE10Policy1000EPfSC_iS9_ffNS7_10__identityEEEvT0_T1_T2_T3_T4_T6__param_3[1],
	.param .f32 _ZN3cub18CUB_300001_SM_10006detail6reduce28DeviceReduceSingleTileKernelINS2_10policy_hubIfyN4cuda3std3__44plusIfEEE10Policy1000EPfSC_iS9_ffNS7_10__identityEEEvT0_T1_T2_T3_T4_T6__param_4,
	.param .align 1 .b8 _ZN3cub18CUB_300001_SM_10006detail6reduce28DeviceReduceSingleTileKernelINS2_10policy_hubIfyN4cuda3std3__44plusIfEEE10Policy1000EPfSC_iS9_ffNS7_10__identityEEEvT0_T1_T2_T3_T4_T6__param_5[1]
)
.maxntid 256
.minnctapersm 1
{
	.reg .pred 	%p<97>;
	.reg .b32 	%r<407>;
	.reg .b32 	%f<419>;
	.reg .b64 	%rd<125>;
	// demoted variable
	.shared .align 4 .b8 _ZZN3cub18CUB_300001_SM_10006detail6reduce28DeviceReduceSingleTileKernelINS2_10policy_hubIfyN4cuda3std3__44plusIfEEE10Policy1000EPfSC_iS9_ffNS7_10__identityEEEvT0_T1_T2_T3_T4_T6_E12temp_storage[44];
	ld.param.u64 	%rd16, [_ZN3cub18CUB_300001_SM_10006detail6reduce28DeviceReduceSingleTileKernelINS2_10policy_hubIfyN4cuda3std3__44plusIfEEE10Policy1000EPfSC_iS9_ffNS7_10__identityEEEvT0_T1_T2_T3_T4_T6__param_0];
	ld.param.u64 	%rd17, [_ZN3cub18CUB_300001_SM_10006detail6reduce28DeviceReduceSingleTileKernelINS2_10policy_hubIfyN4cuda3std3__44plusIfEEE10Policy1000EPfSC_iS9_ffNS7_10__identityEEEvT0_T1_T2_T3_T4_T6__param_1];
	ld.param.u32 	%r67, [_ZN3cub18CUB_300001_SM_10006detail6reduce28DeviceReduceSingleTileKernelINS2_10policy_hubIfyN4cuda3std3__44plusIfEEE10Policy1000EPfSC_iS9_ffNS7_10__identityEEEvT0_T1_T2_T3_T4_T6__param_2];
	ld.param.f32 	%f58, [_ZN3cub18CUB_300001_SM_10006detail6reduce28DeviceReduceSingleTileKernelINS2_10policy_hubIfyN4cuda3std3__44plusIfEEE10Policy1000EPfSC_iS9_ffNS7_10__identityEEEvT0_T1_T2_T3_T4_T6__param_4];
	cvta.to.global.u64 	%rd1, %rd17;
	setp.ne.s32 	%p1, %r67, 0;
	@%p1 bra 	$L__BB17_3;
	mov.u32 	%r380, %tid.x;
	setp.ne.s32 	%p96, %r380, 0;
	@%p96 bra 	$L__BB17_74;
	st.global.f32 	[%rd1], %f58;
	bra.uni 	$L__BB17_74;
$L__BB17_3:
	and.b64  	%rd18, %rd16, 15;
	setp.ne.s64 	%p2, %rd18, 0;
	@%p2 bra 	$L__BB17_38;
	setp.gt.s32 	%p49, %r67, 4095;
	@%p49 bra 	$L__BB17_22;
	mov.u32 	%r1, %tid.x;
	setp.ge.s32 	%p66, %r1, %r67;
	mov.f32 	%f397, 0f00000000;
	mov.u32 	%r384, %r1;
	@%p66 bra 	$L__BB17_7;
	mul.wide.u32 	%rd113, %r1, 4;
	add.s64 	%rd112, %rd16, %rd113;
	// begin inline asm
	ld.global.nc.u32 %r300, [%rd112];
	// end inline asm
	mov.b32 	%f397, %r300;
	add.s32 	%r384, %r1, 256;
$L__BB17_7:
	setp.ge.s32 	%p67, %r384, %r67;
	@%p67 bra 	$L__BB17_13;
	not.b32 	%r301, %r384;
	add.s32 	%r4, %r67, %r301;
	and.b32  	%r302, %r4, 768;
	setp.eq.s32 	%p68, %r302, 768;
	@%p68 bra 	$L__BB17_11;
	mul.wide.u32 	%rd114, %r384, 4;
	add.s64 	%rd121, %rd16, %rd114;
	shr.u32 	%r303, %r4, 8;
	add.s32 	%r304, %r303, 1;
	and.b32  	%r305, %r304, 3;
	neg.s32 	%r382, %r305;
$L__BB17_10:
	.pragma "nounroll";
	// begin inline asm
	ld.global.nc.u32 %r306, [%rd121];
	// end inline asm
	mov.b32 	%f323, %r306;
	add.f32 	%f397, %f397, %f323;
	add.s32 	%r384, %r384, 256;
	add.s64 	%rd121, %rd121, 1024;
	add.s32 	%r382, %r382, 1;
	setp.ne.s32 	%p69, %r382, 0;
	@%p69 bra 	$L__BB17_10;
$L__BB17_11:
	setp.lt.u32 	%p70, %r4, 768;
	@%p70 bra 	$L__BB17_13;
$L__BB17_12:
	mul.wide.s32 	%rd120, %r384, 4;
	add.s64 	%rd116, %rd16, %rd120;
	// begin inline asm
	ld.global.nc.u32 %r307, [%rd116];
	// end inline asm
	mov.b32 	%f324, %r307;
	add.f32 	%f325, %f397, %f324;
	add.s64 	%rd117, %rd116, 1024;
	// begin inline asm
	ld.global.nc.u32 %r308, [%rd117];
	// end inline asm
	mov.b32 	%f326, %r308;
	add.f32 	%f327, %f325, %f326;
	add.s64 	%rd118, %rd116, 2048;
	// begin inline asm
	ld.global.nc.u32 %r309, [%rd118];
	// end inline asm
	mov.b32 	%f328, %r309;
	add.f32 	%f329, %f327, %f328;
	add.s64 	%rd119, %rd116, 3072;
	// begin inline asm
	ld.global.nc.u32 %r310, [%rd119];
	// end inline asm
	mov.b32 	%f330, %r310;
	add.f32 	%f397, %f329, %f330;
	add.s32 	%r384, %r384, 1024;
	setp.lt.s32 	%p71, %r384, %r67;
	@%p71 bra 	$L__BB17_12;
$L__BB17_13:
	setp.lt.s32 	%p72, %r67, 256;
	@%p72 bra 	$L__BB17_18;
	// begin inline asm
	mov.u32 %r349, %laneid;
	// end inline asm
	mov.b32 	%r351, %f397;
	mov.b32 	%r352, 1;
	mov.b32 	%r373, 31;
	mov.b32 	%r374, -1;
	// begin inline asm
	shfl.sync.down.b32 %r350, %r351, %r352, %r373, %r374;
	// end inline asm
	setp.gt.s32 	%p88, %r349, 30;
	mov.b32 	%f365, %r350;
	add.f32 	%f366, %f397, %f365;
	selp.f32 	%f367, %f397, %f366, %p88;
	mov.b32 	%r356, %f367;
	mov.b32 	%r357, 2;
	// begin inline asm
	shfl.sync.down.b32 %r355, %r356, %r357, %r373, %r374;
	// end inline asm
	setp.gt.s32 	%p89, %r349, 29;
	mov.b32 	%f368, %r355;
	add.f32 	%f369, %f367, %f368;
	selp.f32 	%f370, %f367, %f369, %p89;
	mov.b32 	%r361, %f370;
	mov.b32 	%r362, 4;
	// begin inline asm
	shfl.sync.down.b32 %r360, %r361, %r362, %r373, %r374;
	// end inline asm
	setp.gt.s32 	%p90, %r349, 27;
	mov.b32 	%f371, %r360;
	add.f32 	%f372, %f370, %f371;
	selp.f32 	%f373, %f370, %f372, %p90;
	mov.b32 	%r366, %f373;
	mov.b32 	%r367, 8;
	// begin inline asm
	shfl.sync.down.b32 %r365, %r366, %r367, %r373, %r374;
	// end inline asm
	setp.gt.s32 	%p91, %r349, 23;
	mov.b32 	%f374, %r365;
	add.f32 	%f375, %f373, %f374;
	selp.f32 	%f376, %f373, %f375, %p91;
	mov.b32 	%r371, %f376;
	mov.b32 	%r372, 16;
	// begin inline asm
	shfl.sync.down.b32 %r370, %r371, %r372, %r373, %r374;
	// end inline asm
	setp.gt.s32 	%p92, %r349, 15;
	mov.b32 	%f377, %r370;
	add.f32 	%f10, %f376, %f377;
	selp.f32 	%f418, %f376, %f10, %p92;
	setp.ne.s32 	%p93, %r349, 0;
	@%p93 bra 	$L__BB17_16;
	shr.u32 	%r375, %r1, 3;
	and.b32  	%r376, %r375, 124;
	mov.u32 	%r377, _ZZN3cub18CUB_300001_SM_10006detail6reduce28DeviceReduceSingleTileKernelINS2_10policy_hubIfyN4cuda3std3__44plusIfEEE10Policy1000EPfSC_iS9_ffNS7_10__identityEEEvT0_T1_T2_T3_T4_T6_E12temp_storage;
	add.s32 	%r378, %r377, %r376;
	st.shared.f32 	[%r378+8], %f10;
$L__BB17_16:
	bar.sync 	0;
	setp.ne.s32 	%p94, %r1, 0;
	@%p94 bra 	$L__BB17_72;
	ld.shared.f32 	%f378, [_ZZN3cub18CUB_300001_SM_10006detail6reduce28DeviceReduceSingleTileKernelINS2_10policy_hubIfyN4cuda3std3__44plusIfEEE10Policy1000EPfSC_iS9_ffNS7_10__identityEEEvT0_T1_T2_T3_T4_T6_E12temp_storage+12];
	add.f32 	%f379, %f418, %f378;
	ld.shared.f32 	%f380, [_ZZN3cub18CUB_300001_SM_10006detail6reduce28DeviceReduceSingleTileKernelINS2_10policy_hubIfyN4cuda3std3__44plusIfEEE10Policy1000EPfSC_iS9_ffNS7_10__identityEEEvT0_T1_T2_T3_T4_T6_E12temp_storage+16];
	add.f32 	%f381, %f379, %f380;
	ld.shared.f32 	%f382, [_ZZN3cub18CUB_300001_SM_10006detail6reduce28DeviceReduceSingleTileKernelINS2_10policy_hubIfyN4cuda3std3__44plusIfEEE10Policy1000EPfSC_iS9_ffNS7_10__identityEEEvT0_T1_T2_T3_T4_T6_E12temp_storage+20];
	add.f32 	%f383, %f381, %f382;
	ld.shared.f32 	%f384, [_ZZN3cub18CUB_300001_SM_10006detail6reduce28DeviceReduceSingleTileKernelINS2_10policy_hubIfyN4cuda3std3__44plusIfEEE10Policy1000EPfSC_iS9_ffNS7_10__identityEEEvT0_T1_T2_T3_T4_T6_E12temp_storage+24];
	add.f32 	%f385, %f383, %f384;
	ld.shared.f32 	%f386, [_ZZN3cub18CUB_300001_SM_10006detail6reduce28DeviceReduceSingleTileKernelINS2_10policy_hubIfyN4cuda3std3__44plusIfEEE10Policy1000EPfSC_iS9_ffNS7_10__identityEEEvT0_T1_T2_T3_T4_T6_E12temp_storage+28];
	add.f32 	%f387, %f385, %f386;
	ld.shared.f32 	%f388, [_ZZN3cub18CUB_300001_SM_10006detail6reduce28DeviceReduceSingleTileKernelINS2_10policy_hubIfyN4cuda3std3__44plusIfEEE10Policy1000EPfSC_iS9_ffNS7_10__identityEEEvT0_T1_T2_T3_T4_T6_E12temp_storage+32];
	add.f32 	%f389, %f387, %f388;
	ld.shared.f32 	%f390, [_ZZN3cub18CUB_300001_SM_10006detail6reduce28DeviceReduceSingleTileKernelINS2_10policy_hubIfyN4cuda3std3__44plusIfEEE10Policy1000EPfSC_iS9_ffNS7_10__identityEEEvT0_T1_T2_T3_T4_T6_E12temp_storage+36];
	add.f32 	%f418, %f389, %f390;
	bra.uni 	$L__BB17_72;
$L__BB17_18:
	// begin inline asm
	mov.u32 %r311, %laneid;
	// end inline asm
	and.b32  	%r337, %r1, 992;
	add.s32 	%r338, %r337, 32;
	setp.gt.s32 	%p73, %r338, %r67;
	not.b32 	%r339, %r337;
	add.s32 	%r340, %r67, %r339;
	selp.b32 	%r335, %r340, 31, %p73;
	mov.b32 	%r313, %f397;
	mov.b32 	%r314, 1;
	mov.b32 	%r336, -1;
	// begin inline asm
	shfl.sync.down.b32 %r312, %r313, %r314, %r335, %r336;
	// end inline asm
	setp.lt.s32 	%p74, %r311, %r335;
	mov.b32 	%f331, %r312;
	add.f32 	%f332, %f397, %f331;
	selp.f32 	%f333, %f332, %f397, %p74;
	mov.b32 	%r318, %f333;
	mov.b32 	%r319, 2;
	// begin inline asm
	shfl.sync.down.b32 %r317, %r318, %r319, %r335, %r336;
	// end inline asm
	add.s32 	%r341, %r311, 2;
	setp.gt.s32 	%p75, %r341, %r335;
	mov.b32 	%f334, %r317;
	add.f32 	%f335, %f333, %f334;
	selp.f32 	%f336, %f333, %f335, %p75;
	mov.b32 	%r323, %f336;
	mov.b32 	%r324, 4;
	// begin inline asm
	shfl.sync.down.b32 %r322, %r323, %r324, %r335, %r336;
	// end inline asm
	add.s32 	%r342, %r311, 4;
	setp.gt.s32 	%p76, %r342, %r335;
	mov.b32 	%f337, %r322;
	add.f32 	%f338, %f336, %f337;
	selp.f32 	%f339, %f336, %f338, %p76;
	mov.b32 	%r328, %f339;
	mov.b32 	%r329, 8;
	// begin inline asm
	shfl.sync.down.b32 %r327, %r328, %r329, %r335, %r336;
	// end inline asm
	add.s32 	%r343, %r311, 8;
	setp.gt.s32 	%p77, %r343, %r335;
	mov.b32 	%f340, %r327;
	add.f32 	%f341, %f339, %f340;
	selp.f32 	%f342, %f339, %f341, %p77;
	mov.b32 	%r333, %f342;
	mov.b32 	%r334, 16;
	// begin inline asm
	shfl.sync.down.b32 %r332, %r333, %r334, %r335, %r336;
	// end inline asm
	add.s32 	%r344, %r311, 16;
	setp.gt.s32 	%p78, %r344, %r335;
	mov.b32 	%f343, %r332;
	add.f32 	%f344, %f342, %f343;
	selp.f32 	%f418, %f342, %f344, %p78;
	setp.ne.s32 	%p79, %r311, 0;
	@%p79 bra 	$L__BB17_20;
	shr.u32 	%r345, %r1, 3;
	and.b32  	%r346, %r345, 124;
	mov.u32 	%r347, _ZZN3cub18CUB_300001_SM_10006detail6reduce28DeviceReduceSingleTileKernelINS2_10policy_hubIfyN4cuda3std3__44plusIfEEE10Policy1000EPfSC_iS9_ffNS7_10__identityEEEvT0_T1_T2_T3_T4_T6_E12temp_storage;
	add.s32 	%r348, %r347, %r346;
	st.shared.f32 	[%r348+8], %f418;
$L__BB17_20:
	bar.sync 	0;
	setp.ne.s32 	%p80, %r1, 0;
	@%p80 bra 	$L__BB17_72;
	setp.gt.s32 	%p81, %r67, 32;
	ld.shared.f32 	%f345, [_ZZN3cub18CUB_300001_SM_10006detail6reduce28DeviceReduceSingleTileKernelINS2_10policy_hubIfyN4cuda3std3__44plusIfEEE10Policy1000EPfSC_iS9_ffNS7_10__identityEEEvT0_T1_T2_T3_T4_T6_E12temp_storage+12];
	add.f32 	%f346, %f418, %f345;
	selp.f32 	%f347, %f346, %f418, %p81;
	setp.gt.s32 	%p82, %r67, 64;
	ld.shared.f32 	%f348, [_ZZN3cub18CUB_300001_SM_10006detail6reduce28DeviceReduceSingleTileKernelINS2_10policy_hubIfyN4cuda3std3__44plusIfEEE10Policy1000EPfSC_iS9_ffNS7_10__identityEEEvT0_T1_T2_T3_T4_T6_E12temp_storage+16];
	add.f32 	%f349, %f348, %f347;
	selp.f32 	%f350, %f349, %f347, %p82;
	setp.gt.s32 	%p83, %r67, 96;
	ld.shared.f32 	%f351, [_ZZN3cub18CUB_300001_SM_10006detail6reduce28DeviceReduceSingleTileKernelINS2_10policy_hubIfyN4cuda3std3__44plusIfEEE10Policy1000EPfSC_iS9_ffNS7_10__identityEEEvT0_T1_T2_T3_T4_T6_E12temp_storage+20];
	add.f32 	%f352, %f351, %f350;
	selp.f32 	%f353, %f352, %f350, %p83;
	setp.gt.s32 	%p84, %r67, 128;
	ld.shared.f32 	%f354, [_ZZN3cub18CUB_300001_SM_10006detail6reduce28DeviceReduceSingleTileKernelINS2_10policy_hubIfyN4cuda3std3__44plusIfEEE10Policy1000EPfSC_iS9_ffNS7_10__identityEEEvT0_T1_T2_T3_T4_T6_E12temp_storage+24];
	add.f32 	%f355, %f354, %f353;
	selp.f32 	%f356, %f355, %f353, %p84;
	setp.gt.s32 	%p85, %r67, 160;
	ld.shared.f32 	%f357, [_ZZN3cub18CUB_300001_SM_10006detail6reduce28DeviceReduceSingleTileKernelINS2_10policy_hubIfyN4cuda3std3__44plusIfEEE10Policy1000EPfSC_iS9_ffNS7_10__identityEEEvT0_T1_T2_T3_T4_T6_E12temp_storage+28];
	add.f32 	%f358, %f357, %f356;
	selp.f32 	%f359, %f358, %f356, %p85;
	setp.gt.s32 	%p86, %r67, 192;
	ld.shared.f32 	%f360, [_ZZN3cub18CUB_300001_SM_10006detail6reduce28DeviceReduceSingleTileKernelINS2_10policy_hubIfyN4cuda3std3__44plusIfEEE10Policy1000EPfSC_iS9_ffNS7_10__identityEEEvT0_T1_T2_T3_T4_T6_E12temp_storage+32];
	add.f32 	%f361, %f360, %f359;
	selp.f32 	%f362, %f361, %f359, %p86;
	setp.gt.s32 	%p87, %r67, 224;
	ld.shared.f32 	%f363, [_ZZN3cub18CUB_300001_SM_10006detail6reduce28DeviceReduceSingleTileKernelINS2_10policy_hubIfyN4cuda3std3__44plusIfEEE10Policy1000EPfSC_iS9_ffNS7_10__identityEEEvT0_T1_T2_T3_T4_T6_E12temp_storage+36];
	add.f32 	%f364, %f363, %f362;
	selp.f32 	%f418, %f364, %f362, %p87;
	bra.uni 	$L__BB17_72;
$L__BB17_22:
	mov.u32 	%r13, %tid.x;
	shl.b32 	%r224, %r13, 2;
	mul.wide.u32 	%rd86, %r224, 4;
	add.s64 	%rd76, %rd16, %rd86;
	// begin inline asm
	ld.global.nc.v2.u64 {%rd74, %rd75}, [%rd76];
	// end inline asm
	mov.b64 	{%r225, %r226}, %rd75;
	mov.b64 	{%r227, %r228}, %rd74;
	mov.b32 	%f225, %r228;
	mov.b32 	%f226, %r227;
	mov.b32 	%f227, %r226;
	mov.b32 	%f228, %r225;
	add.s64 	%rd79, %rd76, 4096;
	// begin inline asm
	ld.global.nc.v2.u64 {%rd77, %rd78}, [%rd79];
	// end inline asm
	mov.b64 	{%r229, %r230}, %rd78;
	mov.b64 	{%r231, %r232}, %rd77;
	mov.b32 	%f229, %r232;
	mov.b32 	%f230, %r231;
	mov.b32 	%f231, %r230;
	mov.b32 	%f232, %r229;
	add.s64 	%rd82, %rd76, 8192;
	// begin inline asm
	ld.global.nc.v2.u64 {%rd80, %rd81}, [%rd82];
	// end inline asm
	mov.b64 	{%r233, %r234}, %rd81;
	mov.b64 	{%r235, %r236}, %rd80;
	mov.b32 	%f233, %r236;
	mov.b32 	%f234, %r235;
	mov.b32 	%f235, %r234;
	mov.b32 	%f236, %r233;
	add.s64 	%rd85, %rd76, 12288;
	// begin inline asm
	ld.global.nc.v2.u64 {%rd83, %rd84}, [%rd85];
	// end inline asm
	mov.b64 	{%r237, %r238}, %rd84;
	mov.b64 	{%r239, %r240}, %rd83;
	mov.b32 	%f237, %r240;
	mov.b32 	%f238, %r239;
	mov.b32 	%f239, %r238;
	mov.b32 	%f240, %r237;
	add.f32 	%f241, %f226, %f225;
	add.f32 	%f242, %f228, %f227;
	add.f32 	%f243, %f230, %f229;
	add.f32 	%f244, %f232, %f231;
	add.f32 	%f245, %f234, %f233;
	add.f32 	%f246, %f236, %f235;
	add.f32 	%f247, %f238, %f237;
	add.f32 	%f248, %f240, %f239;
	add.f32 	%f249, %f241, %f242;
	add.f32 	%f250, %f243, %f244;
	add.f32 	%f251, %f245, %f246;
	add.f32 	%f252, %f247, %f248;
	add.f32 	%f253, %f249, %f250;
	add.f32 	%f254, %f251, %f252;
	add.f32 	%f404, %f253, %f254;
	setp.lt.u32 	%p50, %r67, 8192;
	mov.b32 	%r387, 4096;
	@%p50 bra 	$L__BB17_26;
	add.s32 	%r14, %r67, -4096;
	mov.b32 	%r387, 4096;
$L__BB17_24:
	mul.wide.s32 	%rd99, %r387, 4;
	add.s64 	%rd89, %rd76, %rd99;
	// begin inline asm
	ld.global.nc.v2.u64 {%rd87, %rd88}, [%rd89];
	// end inline asm
	mov.b64 	{%r242, %r243}, %rd88;
	mov.b64 	{%r244, %r245}, %rd87;
	mov.b32 	%f255, %r245;
	mov.b32 	%f256, %r244;
	mov.b32 	%f257, %r243;
	mov.b32 	%f258, %r242;
	add.s64 	%rd92, %rd89, 4096;
	// begin inline asm
	ld.global.nc.v2.u64 {%rd90, %rd91}, [%rd92];
	// end inline asm
	mov.b64 	{%r246, %r247}, %rd91;
	mov.b64 	{%r248, %r249}, %rd90;
	mov.b32 	%f259, %r249;
	mov.b32 	%f260, %r248;
	mov.b32 	%f261, %r247;
	mov.b32 	%f262, %r246;
	add.s64 	%rd95, %rd89, 8192;
	// begin inline asm
	ld.global.nc.v2.u64 {%rd93, %rd94}, [%rd95];
	// end inline asm
	mov.b64 	{%r250, %r251}, %rd94;
	mov.b64 	{%r252, %r253}, %rd93;
	mov.b32 	%f263, %r253;
	mov.b32 	%f264, %r252;
	mov.b32 	%f265, %r251;
	mov.b32 	%f266, %r250;
	add.s64 	%rd98, %rd89, 12288;
	// begin inline asm
	ld.global.nc.v2.u64 {%rd96, %rd97}, [%rd98];
	// end inline asm
	mov.b64 	{%r254, %r255}, %rd97;
	mov.b64 	{%r256, %r257}, %rd96;
	mov.b32 	%f267, %r257;
	mov.b32 	%f268, %r256;
	mov.b32 	%f269, %r255;
	mov.b32 	%f270, %r254;
	add.f32 	%f271, %f404, %f256;
	add.f32 	%f272, %f255, %f258;
	add.f32 	%f273, %f257, %f260;
	add.f32 	%f274, %f259, %f262;
	add.f32 	%f275, %f261, %f264;
	add.f32 	%f276, %f263, %f266;
	add.f32 	%f277, %f265, %f268;
	add.f32 	%f278, %f267, %f270;
	add.f32 	%f279, %f271, %f272;
	add.f32 	%f280, %f273, %f274;
	add.f32 	%f281, %f275, %f276;
	add.f32 	%f282, %f277, %f278;
	add.f32 	%f283, %f279, %f280;
	add.f32 	%f284, %f281, %f282;
	add.f32 	%f285, %f283, %f284;
	add.f32 	%f404, %f285, %f269;
	sub.s32 	%r258, %r67, %r387;
	setp.lt.s32 	%p51, %r258, 4096;
	@%p51 bra 	$L__BB17_34;
	add.s32 	%r387, %r387, 4096;
	setp.le.s32 	%p52, %r387, %r14;
	@%p52 bra 	$L__BB17_24;
$L__BB17_26:
	setp.le.s32 	%p53, %r67, %r387;
	@%p53 bra 	$L__BB17_34;
	sub.s32 	%r18, %r67, %r387;
	setp.ge.s32 	%p54, %r13, %r18;
	@%p54 bra 	$L__BB17_34;
	not.b32 	%r259, %r13;
	add.s32 	%r260, %r67, %r259;
	sub.s32 	%r19, %r260, %r387;
	and.b32  	%r261, %r19, 768;
	setp.eq.s32 	%p55, %r261, 768;
	mov.u32 	%r391, %r13;
	@%p55 bra 	$L__BB17_31;
	add.s32 	%r389, %r13, %r387;
	shr.u32 	%r262, %r19, 8;
	add.s32 	%r263, %r262, 1;
	and.b32  	%r264, %r263, 3;
	neg.s32 	%r388, %r264;
	mov.u32 	%r391, %r13;
$L__BB17_30:
	.pragma "nounroll";
	mul.wide.u32 	%rd101, %r389, 4;
	add.s64 	%rd100, %rd16, %rd101;
	// begin inline asm
	ld.global.nc.u32 %r265, [%rd100];
	// end inline asm
	mov.b32 	%f287, %r265;
	add.f32 	%f404, %f404, %f287;
	add.s32 	%r391, %r391, 256;
	add.s32 	%r389, %r389, 256;
	add.s32 	%r388, %r388, 1;
	setp.ne.s32 	%p56, %r388, 0;
	@%p56 bra 	$L__BB17_30;
$L__BB17_31:
	setp.lt.u32 	%p57, %r19, 768;
	@%p57 bra 	$L__BB17_34;
	cvt.u64.u32 	%rd102, %r391;
	cvt.u64.u32 	%rd103, %r387;
	add.s64 	%rd104, %rd102, %rd103;
	shl.b64 	%rd105, %rd104, 2;
	add.s64 	%rd106, %rd105, %rd16;
	add.s64 	%rd122, %rd106, 2048;
	add.s32 	%r392, %r391, %r387;
$L__BB17_33:
	mul.wide.u32 	%rd111, %r392, 4;
	add.s64 	%rd107, %rd16, %rd111;
	// begin inline asm
	ld.global.nc.u32 %r266, [%rd107];
	// end inline asm
	mov.b32 	%f288, %r266;
	add.f32 	%f289, %f404, %f288;
	add.s64 	%rd108, %rd122, -1024;
	// begin inline asm
	ld.global.nc.u32 %r267, [%rd108];
	// end inline asm
	mov.b32 	%f290, %r267;
	add.f32 	%f291, %f289, %f290;
	// begin inline asm
	ld.global.nc.u32 %r268, [%rd122];
	// end inline asm
	mov.b32 	%f292, %r268;
	add.f32 	%f293, %f291, %f292;
	add.s64 	%rd110, %rd122, 1024;
	// begin inline asm
	ld.global.nc.u32 %r269, [%rd110];
	// end inline asm
	mov.b32 	%f294, %r269;
	add.f32 	%f404, %f293, %f294;
	add.s32 	%r391, %r391, 1024;
	add.s64 	%rd122, %rd122, 4096;
	add.s32 	%r392, %r392, 1024;
	setp.lt.s32 	%p58, %r391, %r18;
	@%p58 bra 	$L__BB17_33;
$L__BB17_34:
	// begin inline asm
	mov.u32 %r270, %laneid;
	// end inline asm
	mov.b32 	%r272, %f404;
	mov.b32 	%r273, 1;
	mov.b32 	%r294, 31;
	mov.b32 	%r295, -1;
	// begin inline asm
	shfl.sync.down.b32 %r271, %r272, %r273, %r294, %r295;
	// end inline asm
	setp.gt.s32 	%p59, %r270, 30;
	mov.b32 	%f295, %r271;
	add.f32 	%f296, %f404, %f295;
	selp.f32 	%f297, %f404, %f296, %p59;
	mov.b32 	%r277, %f297;
	mov.b32 	%r278, 2;
	// begin inline asm
	shfl.sync.down.b32 %r276, %r277, %r278, %r294, %r295;
	// end inline asm
	setp.gt.s32 	%p60, %r270, 29;
	mov.b32 	%f298, %r276;
	add.f32 	%f299, %f297, %f298;
	selp.f32 	%f300, %f297, %f299, %p60;
	mov.b32 	%r282, %f300;
	mov.b32 	%r283, 4;
	// begin inline asm
	shfl.sync.down.b32 %r281, %r282, %r283, %r294, %r295;
	// end inline asm
	setp.gt.s32 	%p61, %r270, 27;
	mov.b32 	%f301, %r281;
	add.f32 	%f302, %f300, %f301;
	selp.f32 	%f303, %f300, %f302, %p61;
	mov.b32 	%r287, %f303;
	mov.b32 	%r288, 8;
	// begin inline asm
	shfl.sync.down.b32 %r286, %r287, %r288, %r294, %r295;
	// end inline asm
	setp.gt.s32 	%p62, %r270, 23;
	mov.b32 	%f304, %r286;
	add.f32 	%f305, %f303, %f304;
	selp.f32 	%f306, %f303, %f305, %p62;
	mov.b32 	%r292, %f306;
	mov.b32 	%r293, 16;
	// begin inline asm
	shfl.sync.down.b32 %r291, %r292, %r293, %r294, %r295;
	// end inline asm
	setp.gt.s32 	%p63, %r270, 15;
	mov.b32 	%f307, %r291;
	add.f32 	%f26, %f306, %f307;
	selp.f32 	%f418, %f306, %f26, %p63;
	setp.ne.s32 	%p64, %r270, 0;
	@%p64 bra 	$L__BB17_36;
	shr.u32 	%r296, %r13, 3;
	and.b32  	%r297, %r296, 124;
	mov.u32 	%r298, _ZZN3cub18CUB_300001_SM_10006detail6reduce28DeviceReduceSingleTileKernelINS2_10policy_hubIfyN4cuda3std3__44plusIfEEE10Policy1000EPfSC_iS9_ffNS7_10__identityEEEvT0_T1_T2_T3_T4_T6_E12temp_storage;
	add.s32 	%r299, %r298, %r297;
	st.shared.f32 	[%r299+8], %f26;
$L__BB17_36:
	bar.sync 	0;
	setp.ne.s32 	%p65, %r13, 0;
	@%p65 bra 	$L__BB17_72;
	ld.shared.f32 	%f308, [_ZZN3cub18CUB_300001_SM_10006detail6reduce28DeviceReduceSingleTileKernelINS2_10policy_hubIfyN4cuda3std3__44plusIfEEE10Policy1000EPfSC_iS9_ffNS7_10__identityEEEvT0_T1_T2_T3_T4_T6_E12temp_storage+12];
	add.f32 	%f309, %f418, %f308;
	ld.shared.f32 	%f310, [_ZZN3cub18CUB_300001_SM_10006detail6reduce28DeviceReduceSingleTileKernelINS2_10policy_hubIfyN4cuda3std3__44plusIfEEE10Policy1000EPfSC_iS9_ffNS7_10__identityEEEvT0_T1_T2_T3_T4_T6_E12temp_storage+16];
	add.f32 	%f311, %f309, %f310;
	ld.shared.f32 	%f312, [_ZZN3cub18CUB_300001_SM_10006detail6reduce28DeviceReduceSingleTileKernelINS2_10policy_hubIfyN4cuda3std3__44plusIfEEE10Policy1000EPfSC_iS9_ffNS7_10__identityEEEvT0_T1_T2_T3_T4_T6_E12temp_storage+20];
	add.f32 	%f313, %f311, %f312;
	ld.shared.f32 	%f314, [_ZZN3cub18CUB_300001_SM_10006detail6reduce28DeviceReduceSingleTileKernelINS2_10policy_hubIfyN4cuda3std3__44plusIfEEE10Policy1000EPfSC_iS9_ffNS7_10__identityEEEvT0_T1_T2_T3_T4_T6_E12temp_storage+24];
	add.f32 	%f315, %f313, %f314;
	ld.shared.f32 	%f316, [_ZZN3cub18CUB_300001_SM_10006detail6reduce28DeviceReduceSingleTileKernelINS2_10policy_hubIfyN4cuda3std3__44plusIfEEE10Policy1000EPfSC_iS9_ffNS7_10__identityEEEvT0_T1_T2_T3_T4_T6_E12temp_storage+28];
	add.f32 	%f317, %f315, %f316;
	ld.shared.f32 	%f318, [_ZZN3cub18CUB_300001_SM_10006detail6reduce28DeviceReduceSingleTileKernelINS2_10policy_hubIfyN4cuda3std3__44plusIfEEE10Policy1000EPfSC_iS9_ffNS7_10__identityEEEvT0_T1_T2_T3_T4_T6_E12temp_storage+32];
	add.f32 	%f319, %f317, %f318;
	ld.shared.f32 	%f320, [_ZZN3cub18CUB_300001_SM_10006detail6reduce28DeviceReduceSingleTileKernelINS2_10policy_hubIfyN4cuda3std3__44plusIfEEE10Policy1000EPfSC_iS9_ffNS7_10__identityEEEvT0_T1_T2_T3_T4_T6_E12temp_storage+36];
	add.f32 	%f418, %f319, %f320;
	bra.uni 	$L__BB17_72;
$L__BB17_38:
	setp.gt.s32 	%p3, %r67, 4095;
	@%p3 bra 	$L__BB17_56;
	mov.u32 	%r34, %tid.x;
	setp.ge.s32 	%p20, %r34, %r67;
	mov.f32 	%f410, 0f00000000;
	mov.u32 	%r397, %r34;
	@%p20 bra 	$L__BB17_41;
	mul.wide.u32 	%rd66, %r34, 4;
	add.s64 	%rd65, %rd16, %rd66;
	// begin inline asm
	ld.global.nc.u32 %r144, [%rd65];
	// end inline asm
	mov.b32 	%f410, %r144;
	add.s32 	%r397, %r34, 256;
$L__BB17_41:
	setp.ge.s32 	%p21, %r397, %r67;
	@%p21 bra 	$L__BB17_47;
	not.b32 	%r145, %r397;
	add.s32 	%r37, %r67, %r145;
	and.b32  	%r146, %r37, 768;
	setp.eq.s32 	%p22, %r146, 768;
	@%p22 bra 	$L__BB17_45;
	mul.wide.u32 	%rd67, %r397, 4;
	add.s64 	%rd123, %rd16, %rd67;
	shr.u32 	%r147, %r37, 8;
	add.s32 	%r148, %r147, 1;
	and.b32  	%r149, %r148, 3;
	neg.s32 	%r395, %r149;
$L__BB17_44:
	.pragma "nounroll";
	// begin inline asm
	ld.global.nc.u32 %r150, [%rd123];
	// end inline asm
	mov.b32 	%f157, %r150;
	add.f32 	%f410, %f410, %f157;
	add.s32 	%r397, %r397, 256;
	add.s64 	%rd123, %rd123, 1024;
	add.s32 	%r395, %r395, 1;
	setp.ne.s32 	%p23, %r395, 0;
	@%p23 bra 	$L__BB17_44;
$L__BB17_45:
	setp.lt.u32 	%p24, %r37, 768;
	@%p24 bra 	$L__BB17_47;
$L__BB17_46:
	mul.wide.s32 	%rd73, %r397, 4;
	add.s64 	%rd69, %rd16, %rd73;
	// begin inline asm
	ld.global.nc.u32 %r151, [%rd69];
	// end inline asm
	mov.b32 	%f158, %r151;
	add.f32 	%f159, %f410, %f158;
	add.s64 	%rd70, %rd69, 1024;
	// begin inline asm
	ld.global.nc.u32 %r152, [%rd70];
	// end inline asm
	mov.b32 	%f160, %r152;
	add.f32 	%f161, %f159, %f160;
	add.s64 	%rd71, %rd69, 2048;
	// begin inline asm
	ld.global.nc.u32 %r153, [%rd71];
	// end inline asm
	mov.b32 	%f162, %r153;
	add.f32 	%f163, %f161, %f162;
	add.s64 	%rd72, %rd69, 3072;
	// begin inline asm
	ld.global.nc.u32 %r154, [%rd72];
	// end inline asm
	mov.b32 	%f164, %r154;
	add.f32 	%f410, %f163, %f164;
	add.s32 	%r397, %r397, 1024;
	setp.lt.s32 	%p25, %r397, %r67;
	@%p25 bra 	$L__BB17_46;
$L__BB17_47:
	setp.lt.s32 	%p26, %r67, 256;
	@%p26 bra 	$L__BB17_52;
	// begin inline asm
	mov.u32 %r193, %laneid;
	// end inline asm
	mov.b32 	%r195, %f410;
	mov.b32 	%r196, 1;
	mov.b32 	%r217, 31;
	mov.b32 	%r218, -1;
	// begin inline asm
	shfl.sync.down.b32 %r194, %r195, %r196, %r217, %r218;
	// end inline asm
	setp.gt.s32 	%p42, %r193, 30;
	mov.b32 	%f199, %r194;
	add.f32 	%f200, %f410, %f199;
	selp.f32 	%f201, %f410, %f200, %p42;
	mov.b32 	%r200, %f201;
	mov.b32 	%r201, 2;
	// begin inline asm
	shfl.sync.down.b32 %r199, %r200, %r201, %r217, %r218;
	// end inline asm
	setp.gt.s32 	%p43, %r193, 29;
	mov.b32 	%f202, %r199;
	add.f32 	%f203, %f201, %f202;
	selp.f32 	%f204, %f201, %f203, %p43;
	mov.b32 	%r205, %f204;
	mov.b32 	%r206, 4;
	// begin inline asm
	shfl.sync.down.b32 %r204, %r205, %r206, %r217, %r218;
	// end inline asm
	setp.gt.s32 	%p44, %r193, 27;
	mov.b32 	%f205, %r204;
	add.f32 	%f206, %f204, %f205;
	selp.f32 	%f207, %f204, %f206, %p44;
	mov.b32 	%r210, %f207;
	mov.b32 	%r211, 8;
	// begin inline asm
	shfl.sync.down.b32 %r209, %r210, %r211, %r217, %r218;
	// end inline asm
	setp.gt.s32 	%p45, %r193, 23;
	mov.b32 	%f208, %r209;
	add.f32 	%f209, %f207, %f208;
	selp.f32 	%f210, %f207, %f209, %p45;
	mov.b32 	%r215, %f210;
	mov.b32 	%r216, 16;
	// begin inline asm
	shfl.sync.down.b32 %r214, %r215, %r216, %r217, %r218;
	// end inline asm
	setp.gt.s32 	%p46, %r193, 15;
	mov.b32 	%f211, %r214;
	add.f32 	%f38, %f210, %f211;
	selp.f32 	%f418, %f210, %f38, %p46;
	setp.ne.s32 	%p47, %r193, 0;
	@%p47 bra 	$L__BB17_50;
	shr.u32 	%r219, %r34, 3;
	and.b32  	%r220, %r219, 124;
	mov.u32 	%r221, _ZZN3cub18CUB_300001_SM_10006detail6reduce28DeviceReduceSingleTileKernelINS2_10policy_hubIfyN4cuda3std3__44plusIfEEE10Policy1000EPfSC_iS9_ffNS7_10__identityEEEvT0_T1_T2_T3_T4_T6_E12temp_storage;
	add.s32 	%r222, %r221, %r220;
	st.shared.f32 	[%r222+8], %f38;
$L__BB17_50:
	bar.sync 	0;
	setp.ne.s32 	%p48, %r34, 0;
	@%p48 bra 	$L__BB17_72;
	ld.shared.f32 	%f212, [_ZZN3cub18CUB_300001_SM_10006detail6reduce28DeviceReduceSingleTileKernelINS2_10policy_hubIfyN4cuda3std3__44plusIfEEE10Policy1000EPfSC_iS9_ffNS7_10__identityEEEvT0_T1_T2_T3_T4_T6_E12temp_storage+12];
	add.f32 	%f213, %f418, %f212;
	ld.shared.f32 	%f214, [_ZZN3cub18CUB_300001_SM_10006detail6reduce28DeviceReduceSingleTileKernelINS2_10policy_hubIfyN4cuda3std3__44plusIfEEE10Policy1000EPfSC_iS9_ffNS7_10__identityEEEvT0_T1_T2_T3_T4_T6_E12temp_storage+16];
	add.f32 	%f215, %f213, %f214;
	ld.shared.f32 	%f216, [_ZZN3cub18CUB_300001_SM_10006detail6reduce28DeviceReduceSingleTileKernelINS2_10policy_hubIfyN4cuda3std3__44plusIfEEE10Policy1000EPfSC_iS9_ffNS7_10__identityEEEvT0_T1_T2_T3_T4_T6_E12temp_storage+20];
	add.f32 	%f217, %f215, %f216;
	ld.shared.f32 	%f218, [_ZZN3cub18CUB_300001_SM_10006detail6reduce28DeviceReduceSingleTileKernelINS2_10policy_hubIfyN4cuda3std3__44plusIfEEE10Policy1000EPfSC_iS9_ffNS7_10__identityEEEvT0_T1_T2_T3_T4_T6_E12temp_storage+24];
	add.f32 	%f219, %f217, %f218;
	ld.shared.f32 	%f220, [_ZZN3cub18CUB_300001_SM_10006detail6reduce28DeviceReduceSingleTileKernelINS2_10policy_hubIfyN4cuda3std3__44plusIfEEE10Policy1000EPfSC_iS9_ffNS7_10__identityEEEvT0_T1_T2_T3_T4_T6_E12temp_storage+28];
	add.f32 	%f221, %f219, %f220;
	ld.shared.f32 	%f222, [_ZZN3cub18CUB_300001_SM_10006detail6reduce28DeviceReduceSingleTileKernelINS2_10policy_hubIfyN4cuda3std3__44plusIfEEE10Policy1000EPfSC_iS9_ffNS7_10__identityEEEvT0_T1_T2_T3_T4_T6_E12temp_storage+32];
	add.f32 	%f223, %f221, %f222;
	ld.shared.f32 	%f224, [_ZZN3cub18CUB_300001_SM_10006detail6reduce28DeviceReduceSingleTileKernelINS2_10policy_hubIfyN4cuda3std3__44plusIfEEE10Policy1000EPfSC_iS9_ffNS7_10__identityEEEvT0_T1_T2_T3_T4_T6_E12temp_storage+36];
	add.f32 	%f418, %f223, %f224;
	bra.uni 	$L__BB17_72;
$L__BB17_52:
	// begin inline asm
	mov.u32 %r155, %laneid;
	// end inline asm
	and.b32  	%r181, %r34, 992;
	add.s32 	%r182, %r181, 32;
	setp.gt.s32 	%p27, %r182, %r67;
	not.b32 	%r183, %r181;
	add.s32 	%r184, %r67, %r183;
	selp.b32 	%r179, %r184, 31, %p27;
	mov.b32 	%r157, %f410;
	mov.b32 	%r158, 1;
	mov.b32 	%r180, -1;
	// begin inline asm
	shfl.sync.down.b32 %r156, %r157, %r158, %r179, %r180;
	// end inline asm
	setp.lt.s32 	%p28, %r155, %r179;
	mov.b32 	%f165, %r156;
	add.f32 	%f166, %f410, %f165;
	selp.f32 	%f167, %f166, %f410, %p28;
	mov.b32 	%r162, %f167;
	mov.b32 	%r163, 2;
	// begin inline asm
	shfl.sync.down.b32 %r161, %r162, %r163, %r179, %r180;
	// end inline asm
	add.s32 	%r185, %r155, 2;
	setp.gt.s32 	%p29, %r185, %r179;
	mov.b32 	%f168, %r161;
	add.f32 	%f169, %f167, %f168;
	selp.f32 	%f170, %f167, %f169, %p29;
	mov.b32 	%r167, %f170;
	mov.b32 	%r168, 4;
	// begin inline asm
	shfl.sync.down.b32 %r166, %r167, %r168, %r179, %r180;
	// end inline asm
	add.s32 	%r186, %r155, 4;
	setp.gt.s32 	%p30, %r186, %r179;
	mov.b32 	%f171, %r166;
	add.f32 	%f172, %f170, %f171;
	selp.f32 	%f173, %f170, %f172, %p30;
	mov.b32 	%r172, %f173;
	mov.b32 	%r173, 8;
	// begin inline asm
	shfl.sync.down.b32 %r171, %r172, %r173, %r179, %r180;
	// end inline asm
	add.s32 	%r187, %r155, 8;
	setp.gt.s32 	%p31, %r187, %r179;
	mov.b32 	%f174, %r171;
	add.f32 	%f175, %f173, %f174;
	selp.f32 	%f176, %f173, %f175, %p31;
	mov.b32 	%r177, %f176;
	mov.b32 	%r178, 16;
	// begin inline asm
	shfl.sync.down.b32 %r176, %r177, %r178, %r179, %r180;
	// end inline asm
	add.s32 	%r188, %r155, 16;
	setp.gt.s32 	%p32, %r188, %r179;
	mov.b32 	%f177, %r176;
	add.f32 	%f178, %f176, %f177;
	selp.f32 	%f418, %f176, %f178, %p32;
	setp.ne.s32 	%p33, %r155, 0;
	@%p33 bra 	$L__BB17_54;
	shr.u32 	%r189, %r34, 3;
	and.b32  	%r190, %r189, 124;
	mov.u32 	%r191, _ZZN3cub18CUB_300001_SM_10006detail6reduce28DeviceReduceSingleTileKernelINS2_10policy_hubIfyN4cuda3std3__44plusIfEEE10Policy1000EPfSC_iS9_ffNS7_10__identityEEEvT0_T1_T2_T3_T4_T6_E12temp_storage;
	add.s32 	%r192, %r191, %r190;
	st.shared.f32 	[%r192+8], %f418;
$L__BB17_54:
	bar.sync 	0;
	setp.ne.s32 	%p34, %r34, 0;
	@%p34 bra 	$L__BB17_72;
	setp.gt.s32 	%p35, %r67, 32;
	ld.shared.f32 	%f179, [_ZZN3cub18CUB_300001_SM_10006detail6reduce28DeviceReduceSingleTileKernelINS2_10policy_hubIfyN4cuda3std3__44plusIfEEE10Policy1000EPfSC_iS9_ffNS7_10__identityEEEvT0_T1_T2_T3_T4_T6_E12temp_storage+12];
	add.f32 	%f180, %f418, %f179;
	selp.f32 	%f181, %f180, %f418, %p35;
	setp.gt.s32 	%p36, %r67, 64;
	ld.shared.f32 	%f182, [_ZZN3cub18CUB_300001_SM_10006detail6reduce28DeviceReduceSingleTileKernelINS2_10policy_hubIfyN4cuda3std3__44plusIfEEE10Policy1000EPfSC_iS9_ffNS7_10__identityEEEvT0_T1_T2_T3_T4_T6_E12temp_storage+16];
	add.f32 	%f183, %f182, %f181;
	selp.f32 	%f184, %f183, %f181, %p36;
	setp.gt.s32 	%p37, %r67, 96;
	ld.shared.f32 	%f185, [_ZZN3cub18CUB_300001_SM_10006detail6reduce28DeviceReduceSingleTileKernelINS2_10policy_hubIfyN4cuda3std3__44plusIfEEE10Policy1000EPfSC_iS9_ffNS7_10__identityEEEvT0_T1_T2_T3_T4_T6_E12temp_storage+20];
	add.f32 	%f186, %f185, %f184;
	selp.f32 	%f187, %f186, %f184, %p37;
	setp.gt.s32 	%p38, %r67, 128;
	ld.shared.f32 	%f188, [_ZZN3cub18CUB_300001_SM_10006detail6reduce28DeviceReduceSingleTileKernelINS2_10policy_hubIfyN4cuda3std3__44plusIfEEE10Policy1000EPfSC_iS9_ffNS7_10__identityEEEvT0_T1_T2_T3_T4_T6_E12temp_storage+24];
	add.f32 	%f189, %f188, %f187;
	selp.f32 	%f190, %f189, %f187, %p38;
	setp.gt.s32 	%p39, %r67, 160;
	ld.shared.f32 	%f191, [_ZZN3cub18CUB_300001_SM_10006detail6reduce28DeviceReduceSingleTileKernelINS2_10policy_hubIfyN4cuda3std3__44plusIfEEE10Policy1000EPfSC_iS9_ffNS7_10__identityEEEvT0_T1_T2_T3_T4_T6_E12temp_storage+28];
	add.f32 	%f192, %f191, %f190;
	selp.f32 	%f193, %f192, %f190, %p39;
	setp.gt.s32 	%p40, %r67, 192;
	ld.shared.f32 	%f194, [_ZZN3cub18CUB_300001_SM_10006detail6reduce28DeviceReduceSingleTileKernelINS2_10policy_hubIfyN4cuda3std3__44plusIfEEE10Policy1000EPfSC_iS9_ffNS7_10__identityEEEvT0_T1_T2_T3_T4_T6_E12temp_storage+32];
	add.f32 	%f195, %f194, %f193;
	selp.f32 	%f196, %f195, %f193, %p40;
	setp.gt.s32 	%p41, %r67, 224;
	ld.shared.f32 	%f197, [_ZZN3cub18CUB_300001_SM_10006detail6reduce28DeviceReduceSingleTileKernelINS2_10policy_hubIfyN4cuda3std3__44plusIfEEE10Policy1000EPfSC_iS9_ffNS7_10__identityEEEvT0_T1_T2_T3_T4_T6_E12temp_storage+36];
	add.f32 	%f198, %f197, %f196;
	selp.f32 	%f418, %f198, %f196, %p41;
	bra.uni 	$L__BB17_72;
$L__BB17_56:
	mov.u32 	%r46, %tid.x;
	mul.wide.u32 	%rd35, %r46, 4;
	add.s64 	%rd19, %rd16, %rd35;
	// begin inline asm
	ld.global.nc.u32 %r68, [%rd19];
	// end inline asm
	mov.b32 	%f59, %r68;
	add.s64 	%rd20, %rd19, 1024;
	// begin inline asm
	ld.global.nc.u32 %r69, [%rd20];
	// end inline asm
	mov.b32 	%f60, %r69;
	add.s64 	%rd21, %rd19, 2048;
	// begin inline asm
	ld.global.nc.u32 %r70, [%rd21];
	// end inline asm
	mov.b32 	%f61, %r70;
	add.s64 	%rd22, %rd19, 3072;
	// begin inline asm
	ld.global.nc.u32 %r71, [%rd22];
	// end inline asm
	mov.b32 	%f62, %r71;
	add.s64 	%rd23, %rd19, 4096;
	// begin inline asm
	ld.global.nc.u32 %r72, [%rd23];
	// end inline asm
	mov.b32 	%f63, %r72;
	add.s64 	%rd24, %rd19, 5120;
	// begin inline asm
	ld.global.nc.u32 %r73, [%rd24];
	// end inline asm
	mov.b32 	%f64, %r73;
	add.s64 	%rd25, %rd19, 6144;
	// begin inline asm
	ld.global.nc.u32 %r74, [%rd25];
	// end inline asm
	mov.b32 	%f65, %r74;
	add.s64 	%rd26, %rd19, 7168;
	// begin inline asm
	ld.global.nc.u32 %r75, [%rd26];
	// end inline asm
	mov.b32 	%f66, %r75;
	add.s64 	%rd27, %rd19, 8192;
	// begin inline asm
	ld.global.nc.u32 %r76, [%rd27];
	// end inline asm
	mov.b32 	%f67, %r76;
	add.s64 	%rd28, %rd19, 9216;
	// begin inline asm
	ld.global.nc.u32 %r77, [%rd28];
	// end inline asm
	mov.b32 	%f68, %r77;
	add.s64 	%rd29, %rd19, 10240;
	// begin inline asm
	ld.global.nc.u32 %r78, [%rd29];
	// end inline asm
	mov.b32 	%f69, %r78;
	add.s64 	%rd30, %rd19, 11264;
	// begin inline asm
	ld.global.nc.u32 %r79, [%rd30];
	// end inline asm
	mov.b32 	%f70, %r79;
	add.s64 	%rd31, %rd19, 12288;
	// begin inline asm
	ld.global.nc.u32 %r80, [%rd31];
	// end inline asm
	mov.b32 	%f71, %r80;
	add.s64 	%rd32, %rd19, 13312;
	// begin inline asm
	ld.global.nc.u32 %r81, [%rd32];
	// end inline asm
	mov.b32 	%f72, %r81;
	add.s64 	%rd33, %rd19, 14336;
	// begin inline asm
	ld.global.nc.u32 %r82, [%rd33];
	// end inline asm
	mov.b32 	%f73, %r82;
	add.s64 	%rd34, %rd19, 15360;
	// begin inline asm
	ld.global.nc.u32 %r83, [%rd34];
	// end inline asm
	mov.b32 	%f74, %r83;
	add.f32 	%f75, %f59, %f60;
	add.f32 	%f76, %f61, %f62;
	add.f32 	%f77, %f63, %f64;
	add.f32 	%f78, %f65, %f66;
	add.f32 	%f79, %f67, %f68;
	add.f32 	%f80, %f69, %f70;
	add.f32 	%f81, %f71, %f72;
	add.f32 	%f82, %f73, %f74;
	add.f32 	%f83, %f75, %f76;
	add.f32 	%f84, %f77, %f78;
	add.f32 	%f85, %f79, %f80;
	add.f32 	%f86, %f81, %f82;
	add.f32 	%f87, %f83, %f84;
	add.f32 	%f88, %f85, %f86;
	add.f32 	%f417, %f87, %f88;
	setp.lt.u32 	%p4, %r67, 8192;
	mov.b32 	%r400, 4096;
	@%p4 bra 	$L__BB17_60;
	add.s32 	%r47, %r67, -4096;
	mov.b32 	%r400, 4096;
$L__BB17_58:
	mul.wide.s32 	%rd52, %r400, 4;
	add.s64 	%rd36, %rd19, %rd52;
	// begin inline asm
	ld.global.nc.u32 %r86, [%rd36];
	// end inline asm
	mov.b32 	%f89, %r86;
	add.s64 	%rd37, %rd36, 1024;
	// begin inline asm
	ld.global.nc.u32 %r87, [%rd37];
	// end inline asm
	mov.b32 	%f90, %r87;
	add.s64 	%rd38, %rd36, 2048;
	// begin inline asm
	ld.global.nc.u32 %r88, [%rd38];
	// end inline asm
	mov.b32 	%f91, %r88;
	add.s64 	%rd39, %rd36, 3072;
	// begin inline asm
	ld.global.nc.u32 %r89, [%rd39];
	// end inline asm
	mov.b32 	%f92, %r89;
	add.s64 	%rd40, %rd36, 4096;
	// begin inline asm
	ld.global.nc.u32 %r90, [%rd40];
	// end inline asm
	mov.b32 	%f93, %r90;
	add.s64 	%rd41, %rd36, 5120;
	// begin inline asm
	ld.global.nc.u32 %r91, [%rd41];
	// end inline asm
	mov.b32 	%f94, %r91;
	add.s64 	%rd42, %rd36, 6144;
	// begin inline asm
	ld.global.nc.u32 %r92, [%rd42];
	// end inline asm
	mov.b32 	%f95, %r92;
	add.s64 	%rd43, %rd36, 7168;
	// begin inline asm
	ld.global.nc.u32 %r93, [%rd43];
	// end inline asm
	mov.b32 	%f96, %r93;
	add.s64 	%rd44, %rd36, 8192;
	// begin inline asm
	ld.global.nc.u32 %r94, [%rd44];
	// end inline asm
	mov.b32 	%f97, %r94;
	add.s64 	%rd45, %rd36, 9216;
	// begin inline asm
	ld.global.nc.u32 %r95, [%rd45];
	// end inline asm
	mov.b32 	%f98, %r95;
	add.s64 	%rd46, %rd36, 10240;
	// begin inline asm
	ld.global.nc.u32 %r96, [%rd46];
	// end inline asm
	mov.b32 	%f99, %r96;
	add.s64 	%rd47, %rd36, 11264;
	// begin inline asm
	ld.global.nc.u32 %r97, [%rd47];
	// end inline asm
	mov.b32 	%f100, %r97;
	add.s64 	%rd48, %rd36, 12288;
	// begin inline asm
	ld.global.nc.u32 %r98, [%rd48];
	// end inline asm
	mov.b32 	%f101, %r98;
	add.s64 	%rd49, %rd36, 13312;
	// begin inline asm
	ld.global.nc.u32 %r99, [%rd49];
	// end inline asm
	mov.b32 	%f102, %r99;
	add.s64 	%rd50, %rd36, 14336;
	// begin inline asm
	ld.global.nc.u32 %r100, [%rd50];
	// end inline asm
	mov.b32 	%f103, %r100;
	add.s64 	%rd51, %rd36, 15360;
	// begin inline asm
	ld.global.nc.u32 %r101, [%rd51];
	// end inline asm
	mov.b32 	%f104, %r101;
	add.f32 	%f105, %f417, %f89;
	add.f32 	%f106, %f90, %f91;
	add.f32 	%f107, %f92, %f93;
	add.f32 	%f108, %f94, %f95;
	add.f32 	%f109, %f96, %f97;
	add.f32 	%f110, %f98, %f99;
	add.f32 	%f111, %f100, %f101;
	add.f32 	%f112, %f102, %f103;
	add.f32 	%f113, %f105, %f106;
	add.f32 	%f114, %f107, %f108;
	add.f32 	%f115, %f109, %f110;
	add.f32 	%f116, %f111, %f112;
	add.f32 	%f117, %f113, %f114;
	add.f32 	%f118, %f115, %f116;
	add.f32 	%f119, %f117, %f118;
	add.f32 	%f417, %f119, %f104;
	sub.s32 	%r102, %r67, %r400;
	setp.lt.s32 	%p5, %r102, 4096;
	@%p5 bra 	$L__BB17_68;
	add.s32 	%r400, %r400, 4096;
	setp.le.s32 	%p6, %r400, %r47;
	@%p6 bra 	$L__BB17_58;
$L__BB17_60:
	setp.le.s32 	%p7, %r67, %r400;
	@%p7 bra 	$L__BB17_68;
	sub.s32 	%r51, %r67, %r400;
	setp.ge.s32 	%p8, %r46, %r51;
	@%p8 bra 	$L__BB17_68;
	not.b32 	%r103, %r46;
	add.s32 	%r104, %r67, %r103;
	sub.s32 	%r52, %r104, %r400;
	and.b32  	%r105, %r52, 768;
	setp.eq.s32 	%p9, %r105, 768;
	mov.u32 	%r404, %r46;
	@%p9 bra 	$L__BB17_65;
	add.s32 	%r402, %r46, %r400;
	shr.u32 	%r106, %r52, 8;
	add.s32 	%r107, %r106, 1;
	and.b32  	%r108, %r107, 3;
	neg.s32 	%r401, %r108;
	mov.u32 	%r404, %r46;
$L__BB17_64:
	.pragma "nounroll";
	mul.wide.u32 	%rd54, %r402, 4;
	add.s64 	%rd53, %rd16, %rd54;
	// begin inline asm
	ld.global.nc.u32 %r109, [%rd53];
	// end inline asm
	mov.b32 	%f121, %r109;
	add.f32 	%f417, %f417, %f121;
	add.s32 	%r404, %r404, 256;
	add.s32 	%r402, %r402, 256;
	add.s32 	%r401, %r401, 1;
	setp.ne.s32 	%p10, %r401, 0;
	@%p10 bra 	$L__BB17_64;
$L__BB17_65:
	setp.lt.u32 	%p11, %r52, 768;
	@%p11 bra 	$L__BB17_68;
	cvt.u64.u32 	%rd55, %r404;
	cvt.u64.u32 	%rd56, %r400;
	add.s64 	%rd57, %rd55, %rd56;
	shl.b64 	%rd58, %rd57, 2;
	add.s64 	%rd59, %rd58, %rd16;
	add.s64 	%rd124, %rd59, 2048;
	add.s32 	%r405, %r404, %r400;
$L__BB17_67:
	mul.wide.u32 	%rd64, %r405, 4;
	add.s64 	%rd60, %rd16, %rd64;
	// begin inline asm
	ld.global.nc.u32 %r110, [%rd60];
	// end inline asm
	mov.b32 	%f122, %r110;
	add.f32 	%f123, %f417, %f122;
	add.s64 	%rd61, %rd124, -1024;
	// begin inline asm
	ld.global.nc.u32 %r111, [%rd61];
	// end inline asm
	mov.b32 	%f124, %r111;
	add.f32 	%f125, %f123, %f124;
	// begin inline asm
	ld.global.nc.u32 %r112, [%rd124];
	// end inline asm
	mov.b32 	%f126, %r112;
	add.f32 	%f127, %f125, %f126;
	add.s64 	%rd63, %rd124, 1024;
	// begin inline asm
	ld.global.nc.u32 %r113, [%rd63];
	// end inline asm
	mov.b32 	%f128, %r113;
	add.f32 	%f417, %f127, %f128;
	add.s32 	%r404, %r404, 1024;
	add.s64 	%rd124, %rd124, 4096;
	add.s32 	%r405, %r405, 1024;
	setp.lt.s32 	%p12, %r404, %r51;
	@%p12 bra 	$L__BB17_67;
$L__BB17_68:
	// begin inline asm
	mov.u32 %r114, %laneid;
	// end inline asm
	mov.b32 	%r116, %f417;
	mov.b32 	%r117, 1;
	mov.b32 	%r138, 31;
	mov.b32 	%r139, -1;
	// begin inline asm
	shfl.sync.down.b32 %r115, %r116, %r117, %r138, %r139;
	// end inline asm
	setp.gt.s32 	%p13, %r114, 30;
	mov.b32 	%f129, %r115;
	add.f32 	%f130, %f417, %f129;
	selp.f32 	%f131, %f417, %f130, %p13;
	mov.b32 	%r121, %f131;
	mov.b32 	%r122, 2;
	// begin inline asm
	shfl.sync.down.b32 %r120, %r121, %r122, %r138, %r139;
	// end inline asm
	setp.gt.s32 	%p14, %r114, 29;
	mov.b32 	%f132, %r120;
	add.f32 	%f133, %f131, %f132;
	selp.f32 	%f134, %f131, %f133, %p14;
	mov.b32 	%r126, %f134;
	mov.b32 	%r127, 4;
	// begin inline asm
	shfl.sync.down.b32 %r125, %r126, %r127, %r138, %r139;
	// end inline asm
	setp.gt.s32 	%p15, %r114, 27;
	mov.b32 	%f135, %r125;
	add.f32 	%f136, %f134, %f135;
	selp.f32 	%f137, %f134, %f136, %p15;
	mov.b32 	%r131, %f137;
	mov.b32 	%r132, 8;
	// begin inline asm
	shfl.sync.down.b32 %r130, %r131, %r132, %r138, %r139;
	// end inline asm
	setp.gt.s32 	%p16, %r114, 23;
	mov.b32 	%f138, %r130;
	add.f32 	%f139, %f137, %f138;
	selp.f32 	%f140, %f137, %f139, %p16;
	mov.b32 	%r136, %f140;
	mov.b32 	%r137, 16;
	// begin inline asm
	shfl.sync.down.b32 %r135, %r136, %r137, %r138, %r139;
	// end inline asm
	setp.gt.s32 	%p17, %r114, 15;
	mov.b32 	%f141, %r135;
	add.f32 	%f54, %f140, %f141;
	selp.f32 	%f418, %f140, %f54, %p17;
	setp.ne.s32 	%p18, %r114, 0;
	@%p18 bra 	$L__BB17_70;
	shr.u32 	%r140, %r46, 3;
	and.b32  	%r141, %r140, 124;
	mov.u32 	%r142, _ZZN3cub18CUB_300001_SM_10006detail6reduce28DeviceReduceSingleTileKernelINS2_10policy_hubIfyN4cuda3std3__44plusIfEEE10Policy1000EPfSC_iS9_ffNS7_10__identityEEEvT0_T1_T2_T3_T4_T6_E12temp_storage;
	add.s32 	%r143, %r142, %r141;
	st.shared.f32 	[%r143+8], %f54;
$L__BB17_70:
	bar.sync 	0;
	setp.ne.s32 	%p19, %r46, 0;
	@%p19 bra 	$L__BB17_72;
	ld.shared.f32 	%f142, [_ZZN3cub18CUB_300001_SM_10006detail6reduce28DeviceReduceSingleTileKernelINS2_10policy_hubIfyN4cuda3std3__44plusIfEEE10Policy1000EPfSC_iS9_ffNS7_10__identityEEEvT0_T1_T2_T3_T4_T6_E12temp_storage+12];
	add.f32 	%f143, %f418, %f142;
	ld.shared.f32 	%f144, [_ZZN3cub18CUB_300001_SM_10006detail6reduce28DeviceReduceSingleTileKernelINS2_10policy_hubIfyN4cuda3std3__44plusIfEEE10Policy1000EPfSC_iS9_ffNS7_10__identityEEEvT0_T1_T2_T3_T4_T6_E12temp_storage+16];
	add.f32 	%f145, %f143, %f144;
	ld.shared.f32 	%f146, [_ZZN3cub18CUB_300001_SM_10006detail6reduce28DeviceReduceSingleTileKernelINS2_10policy_hubIfyN4cuda3std3__44plusIfEEE10Policy1000EPfSC_iS9_ffNS7_10__identityEEEvT0_T1_T2_T3_T4_T6_E12temp_storage+20];
	add.f32 	%f147, %f145, %f146;
	ld.shared.f32 	%f148, [_ZZN3cub18CUB_300001_SM_10006detail6reduce28DeviceReduceSingleTileKernelINS2_10policy_hubIfyN4cuda3std3__44plusIfEEE10Policy1000EPfSC_iS9_ffNS7_10__identityEEEvT0_T1_T2_T3_T4_T6_E12temp_storage+24];
	add.f32 	%f149, %f147, %f148;
	ld.shared.f32 	%f150, [_ZZN3cub18CUB_300001_SM_10006detail6reduce28DeviceReduceSingleTileKernelINS2_10policy_hubIfyN4cuda3std3__44plusIfEEE10Policy1000EPfSC_iS9_ffNS7_10__identityEEEvT0_T1_T2_T3_T4_T6_E12temp_storage+28];
	add.f32 	%f151, %f149, %f150;
	ld.shared.f32 	%f152, [_ZZN3cub18CUB_300001_SM_10006detail6reduce28DeviceReduceSingleTileKernelINS2_10policy_hubIfyN4cuda3std3__44plusIfEEE10Policy1000EPfSC_iS9_ffNS7_10__identityEEEvT0_T1_T2_T3_T4_T6_E12temp_storage+32];
	add.f32 	%f153, %f151, %f152;
	ld.shared.f32 	%f154, [_ZZN3cub18CUB_300001_SM_10006detail6reduce28DeviceReduceSingleTileKernelINS2_10policy_hubIfyN4cuda3std3__44plusIfEEE10Policy1000EPfSC_iS9_ffNS7_10__identityEEEvT0_T1_T2_T3_T4_T6_E12temp_storage+36];
	add.f32 	%f418, %f153, %f154;
$L__BB17_72:
	mov.u32 	%r379, %tid.x;
	setp.ne.s32 	%p95, %r379, 0;
	@%p95 bra 	$L__BB17_74;
	add.f32 	%f391, %f58, %f418;
	st.global.f32 	[%rd1], %f391;
$L__BB17_74:
	ret;

}


// ===== COMPILED SASS (sm_100) =====

	.target	sm_100

	.elftype	@"ET_EXEC"


//--------------------- .note.nv.tkinfo           --------------------------
	.section	.note.nv.tkinfo,"",@"SHT_NOTE"
	.sectionflags	@"SHF_NOTE_NV_TKINFO"
	.tkinfo
        /*0018*/ 	.word	0x00000002
        /*0030*/ 	.string	""
        /*0030*/ 	.string	"ptxas"
        /*0030*/ 	.string	"Cuda compilation tools, release 13.0, V13.0.88"
        /*0030*/ 	.string	"Build cuda_13.0.r13.0/compiler.36424714_0"
        /*0030*/ 	.string	"-arch sm_100 -m 64 "



//--------------------- .note.nv.cuinfo           --------------------------
	.section	.note.nv.cuinfo,"",@"SHT_NOTE"
	.sectionflags	@"SHF_NOTE_NV_CUINFO"
        /*0018*/ 	.short	0x0002
        /*001a*/ 	.short	0x0064
        /*001c*/ 	.short	0x0082
	.zero		2


//--------------------- .nv.info                  --------------------------
	.section	.nv.info,"",@"SHT_CUDA_INFO"
	.align	4


	//----- nvinfo : EIATTR_REGCOUNT
	.align		4
        /*0000*/ 	.byte	0x04, 0x2f
        /*0002*/ 	.short	(.L_44 - .L_43)
	.align		4
.L_43:
        /*0004*/ 	.word	index@(_Z23exp_subtract_max_kernelPKfPffi)
        /*0008*/ 	.word	0x0000000c


	//----- nvinfo : EIATTR_FRAME_SIZE
	.align		4
.L_44:
        /*000c*/ 	.byte	0x04, 0x11
        /*000e*/ 	.short	(.L_46 - .L_45)
	.align		4
.L_45:
        /*0010*/ 	.word	index@(_Z23exp_subtract_max_kernelPKfPffi)
        /*0014*/ 	.word	0x00000000


	//----- nvinfo : EIATTR_REGCOUNT
	.align		4
.L_46:
        /*0018*/ 	.byte	0x04, 0x2f
        /*001a*/ 	.short	(.L_48 - .L_47)
	.align		4
.L_47:
        /*001c*/ 	.word	index@(_Z16normalize_kernelPffi)
        /*0020*/ 	.word	0x00000010


	//----- nvinfo : EIATTR_FRAME_SIZE
	.align		4
.L_48:
        /*0024*/ 	.byte	0x04, 0x11
        /*0026*/ 	.short	(.L_50 - .L_49)
	.align		4
.L_49:
        /*0028*/ 	.word	index@($__internal_1_$__cuda_sm3x_div_rn_noftz_f32_slowpath)
        /*002c*/ 	.word	0x00000000


	//----- nvinfo : EIATTR_FRAME_SIZE
	.align		4
.L_50:
        /*0030*/ 	.byte	0x04, 0x11
        /*0032*/ 	.short	(.L_52 - .L_51)
	.align		4
.L_51:
        /*0034*/ 	.word	index@(_Z16normalize_kernelPffi)
        /*0038*/ 	.word	0x00000000


	//----- nvinfo : EIATTR_REGCOUNT
	.align		4
.L_52:
        /*003c*/ 	.byte	0x04, 0x2f
        /*003e*/ 	.short	(.L_54 - .L_53)
	.align		4
.L_53:
        /*0040*/ 	.word	index@(_Z18softmax_max_kernelPKfPfi)
        /*0044*/ 	.word	0x0000000e


	//----- nvinfo : EIATTR_FRAME_SIZE
	.align		4
.L_54:
        /*0048*/ 	.byte	0x04, 0x11
        /*004a*/ 	.short	(.L_56 - .L_55)
	.align		4
.L_55:
        /*004c*/ 	.word	index@(_Z18softmax_max_kernelPKfPfi)
        /*0050*/ 	.word	0x00000000


	//----- nvinfo : EIATTR_REGCOUNT
	.align		4
.L_56:
        /*0054*/ 	.byte	0x04, 0x2f
        /*0056*/ 	.short	(.L_58 - .L_57)
	.align		4
.L_57:
        /*0058*/ 	.word	index@(_Z22softmax_exp_sum_kernelPKfPffS1_i)
        /*005c*/ 	.word	0x00000013


	//----- nvinfo : EIATTR_FRAME_SIZE
	.align		4
.L_58:
        /*0060*/ 	.byte	0x04, 0x11
        /*0062*/ 	.short	(.L_60 - .L_59)
	.align		4
.L_59:
        /*0064*/ 	.word	index@(_Z22softmax_exp_sum_kernelPKfPffS1_i)
        /*0068*/ 	.word	0x00000000


	//----- nvinfo : EIATTR_REGCOUNT
	.align		4
.L_60:
        /*006c*/ 	.byte	0x04, 0x2f
        /*006e*/ 	.short	(.L_62 - .L_61)
	.align		4
.L_61:
        /*0070*/ 	.word	index@(_Z24softmax_normalize_kernelPffi)
        /*0074*/ 	.word	0x00000018


	//----- nvinfo : EIATTR_FRAME_SIZE
	.align		4
.L_62:
        /*0078*/ 	.byte	0x04, 0x11
        /*007a*/ 	.short	(.L_64 - .L_63)
	.align		4
.L_63:
        /*007c*/ 	.word	index@($__internal_0_$__cuda_sm3x_div_rn_noftz_f32_slowpath)
        /*0080*/ 	.word	0x00000000


	//----- nvinfo : EIATTR_FRAME_SIZE
	.align		4
.L_64:
        /*0084*/ 	.byte	0x04, 0x11
        /*0086*/ 	.short	(.L_66 - .L_65)
	.align		4
.L_65:
        /*0088*/ 	.word	index@(_Z24softmax_normalize_kernelPffi)
        /*008c*/ 	.word	0x00000000


	//----- nvinfo : EIATTR_REGCOUNT
	.align		4
.L_66:
        /*0090*/ 	.byte	0x04, 0x2f
        /*0092*/ 	.short	(.L_68 - .L_67)
	.align		4
.L_67:
        /*0094*/ 	.word	index@(_ZN3cub18CUB_300001_SM_10006detail11EmptyKernelIvEEvv)
        /*0098*/ 	.word	0x00000004


	//----- nvinfo : EIATTR_FRAME_SIZE
	.align		4
.L_68:
        /*009c*/ 	.byte	0x04, 0x11
        /*009e*/ 	.short	(.L_70 - .L_69)
	.align		4
.L_69:
        /*00a0*/ 	.word	index@(_ZN3cub18CUB_300001_SM_10006detail11EmptyKernelIvEEvv)
        /*00a4*/ 	.word	0x00000000


	//----- nvinfo : EIATTR_REGCOUNT
	.align		4
.L_70:
        /*00a8*/ 	.byte	0x04, 0x2f
        /*00aa*/ 	.short	(.L_72 - .L_71)
	.align		4
.L_71:
        /*00ac*/ 	.word	index@(_ZN3cub18CUB_300001_SM_10006detail6reduce28DeviceReduceSingleTileKernelINS2_10policy_hubIfjN4cuda3__47maximumIfEEE10Policy1000EN6thrust24THRUST_300001_SM_1000_NS10device_ptrIKfEEPfjS8_ffNS5_3std3__410__identityEEEvT0_T1_T2_T3_T4_T6_)
        /*00b0*/ 	.word	0x00000020


	//----- nvinfo : EIATTR_FRAME_SIZE
	.align		4
.L_72:
        /*00b4*/ 	.byte	0x04, 0x11
        /*00b6*/ 	.short	(.L_74 - .L_73)
	.align		4
.L_73:
        /*00b8*/ 	.word	index@(_ZN3cub18CUB_300001_SM_10006detail6reduce28DeviceReduceSingleTileKernelINS2_10policy_hubIfjN4cuda3__47maximumIfEEE10Policy1000EN6thrust24THRUST_300001_SM_1000_NS10device_ptrIKfEEPfjS8_ffNS5_3std3__410__identityEEEvT0_T1_T2_T3_T4_T6_)
        /*00bc*/ 	.word	0x00000000


	//----- nvinfo : EIATTR_REGCOUNT
	.align		4
.L_74:
        /*00c0*/ 	.byte	0x04, 0x2f
        /*00c2*/ 	.short	(.L_76 - .L_75)
	.align		4
.L_75:
        /*00c4*/ 	.word	index@(_ZN3cub18CUB_300001_SM_10006detail6reduce18DeviceReduceKernelINS2_10policy_hubIfjN4cuda3__47maximumIfEEE10Policy1000EN6thrust24THRUST_300001_SM_1000_NS10device_ptrIKfEEjS8_fNS5_3std3__410__identityEEEvT0_PT3_T1_NS0_13GridEvenShareISM_EET2_T4_)
        /*00c8*/ 	.word	0x00000020


	//----- nvinfo : EIATTR_FRAME_SIZE
	.align		4
.L_76:
        /*00cc*/ 	.byte	0x04, 0x11
        /*00ce*/ 	.short	(.L_78 - .L_77)
	.align		4
.L_77:
        /*00d0*/ 	.word	index@(_ZN3cub18CUB_300001_SM_10006detail6reduce18DeviceReduceKernelINS2_10policy_hubIfjN4cuda3__47maximumIfEEE10Policy1000EN6thrust24THRUST_300001_SM_1000_NS10device_ptrIKfEEjS8_fNS5_3std3__410__identityEEEvT0_PT3_T1_NS0_13GridEvenShareISM_EET2_T4_)
        /*00d4*/ 	.word	0x00000000


	//----- nvinfo : EIATTR_REGCOUNT
	.align		4
.L_78:
        /*00d8*/ 	.byte	0x04, 0x2f
        /*00da*/ 	.short	(.L_80 - .L_79)
	.align		4
.L_79:
        /*00dc*/ 	.word	index@(_ZN3cub18CUB_300001_SM_10006detail6reduce28DeviceReduceSingleTileKernelINS2_10policy_hubIfjN4cuda3__47maximumIfEEE10Policy1000EPfSB_iS8_ffNS5_3std3__410__identityEEEvT0_T1_T2_T3_T4_T6_)
        /*00e0*/ 	.word	0x0000001e


	//----- nvinfo : EIATTR_FRAME_SIZE
	.align		4
.L_80:
        /*00e4*/ 	.byte	0x04, 0x11
        /*00e6*/ 	.short	(.L_82 - .L_81)
	.align		4
.L_81:
        /*00e8*/ 	.word	index@(_ZN3cub18CUB_300001_SM_10006detail6reduce28DeviceReduceSingleTileKernelINS2_10policy_hubIfjN4cuda3__47maximumIfEEE10Policy1000EPfSB_iS8_ffNS5_3std3__410__identityEEEvT0_T1_T2_T3_T4_T6_)
        /*00ec*/ 	.word	0x00000000


	//----- nvinfo : EIATTR_REGCOUNT
	.align		4
.L_82:
        /*00f0*/ 	.byte	0x04, 0x2f
        /*00f2*/ 	.short	(.L_84 - .L_83)
	.align		4
.L_83:
        /*00f4*/ 	.word	index@(_ZN3cub18CUB_300001_SM_10006detail6reduce28DeviceReduceSingleTileKernelINS2_10policy_hubIfyN4cuda3__47maximumIfEEE10Policy1000EN6thrust24THRUST_300001_SM_1000_NS10device_ptrIKfEEPfyS8_ffNS5_3std3__410__identityEEEvT0_T1_T2_T3_T4_T6_)
        /*00f8*/ 	.word	0x00000020


	//----- nvinfo : EIATTR_FRAME_SIZE
	.align		4
.L_84:
        /*00fc*/ 	.byte	0x04, 0x11
        /*00fe*/ 	.short	(.L_86 - .L_85)
	.align		4
.L_85:
        /*0100*/ 	.word	index@(_ZN3cub18CUB_300001_SM_10006detail6reduce28DeviceReduceSingleTileKernelINS2_10policy_hubIfyN4cuda3__47maximumIfEEE10Policy1000EN6thrust24THRUST_300001_SM_1000_NS10device_ptrIKfEEPfyS8_ffNS5_3std3__410__identityEEEvT0_T1_T2_T3_T4_T6_)
        /*0104*/ 	.word	0x00000000


	//----- nvinfo : EIATTR_REGCOUNT
	.align		4
.L_86:
        /*0108*/ 	.byte	0x04, 0x2f
        /*010a*/ 	.short	(.L_88 - .L_87)
	.align		4
.L_87:
        /*010c*/ 	.word	index@(_ZN3cub18CUB_300001_SM_10006detail6reduce18DeviceReduceKernelINS2_10policy_hubIfyN4cuda3__47maximumIfEEE10Policy1000EN6thrust24THRUST_300001_SM_1000_NS10device_ptrIKfEEyS8_fNS5_3std3__410__identityEEEvT0_PT3_T1_NS0_13GridEvenShareISM_EET2_T4_)
        /*0110*/ 	.word	0x00000020


	//----- nvinfo : EIATTR_FRAME_SIZE
	.align		4
.L_88:
        /*0114*/ 	.byte	0x04, 0x11
        /*0116*/ 	.short	(.L_90 - .L_89)
	.align		4
.L_89:
        /*0118*/ 	.word	index@(_ZN3cub18CUB_300001_SM_10006detail6reduce18DeviceReduceKernelINS2_10policy_hubIfyN4cuda3__47maximumIfEEE10Policy1000EN6thrust24THRUST_300001_SM_1000_NS10device_ptrIKfEEyS8_fNS5_3std3__410__identityEEEvT0_PT3_T1_NS0_13GridEvenShareISM_EET2_T4_)
        /*011c*/ 	.word	0x00000000


	//----- nvinfo : EIATTR_REGCOUNT
	.align		4
.L_90:
        /*0120*/ 	.byte	0x04, 0x2f
        /*0122*/ 	.short	(.L_92 - .L_91)
	.align		4
.L_91:
        /*0124*/ 	.word	index@(_ZN3cub18CUB_300001_SM_10006detail6reduce28DeviceReduceSingleTileKernelINS2_10policy_hubIfyN4cuda3__47maximumIfEEE10Policy1000EPfSB_iS8_ffNS5_3std3__410__identityEEEvT0_T1_T2_T3_T4_T6_)
        /*0128*/ 	.word	0x0000001e


	//----- nvinfo : EIATTR_FRAME_SIZE
	.align		4
.L_92:
        /*012c*/ 	.byte	0x04, 0x11
        /*012e*/ 	.short	(.L_94 - .L_93)
	.align		4
.L_93:
        /*0130*/ 	.word	index@(_ZN3cub18CUB_300001_SM_10006detail6reduce28DeviceReduceSingleTileKernelINS2_10policy_hubIfyN4cuda3__47maximumIfEEE10Policy1000EPfSB_iS8_ffNS5_3std3__410__identityEEEvT0_T1_T2_T3_T4_T6_)
        /*0134*/ 	.word	0x00000000


	//----- nvinfo : EIATTR_REGCOUNT
	.align		4
.L_94:
        /*0138*/ 	.byte	0x04, 0x2f
        /*013a*/ 	.short	(.L_96 - .L_95)
	.align		4
.L_95:
        /*013c*/ 	.word	index@(_ZN3cub18CUB_300001_SM_10006detail6reduce28DeviceReduceSingleTileKernelINS2_10policy_hubIfjN4cuda3std3__44plusIfEEE10Policy1000EN6thrust24THRUST_300001_SM_1000_NS10device_ptrIfEEPfjS9_ffNS7_10__identityEEEvT0_T1_T2_T3_T4_T6_)
        /*0140*/ 	.word	0x00000020


	//----- nvinfo : EIATTR_FRAME_SIZE
	.align		4
.L_96:
        /*0144*/ 	.byte	0x04, 0x11
        /*0146*/ 	.short	(.L_98 - .L_97)
	.align		4
.L_97:
        /*0148*/ 	.word	index@(_ZN3cub18CUB_300001_SM_10006detail6reduce28DeviceReduceSingleTileKernelINS2_10policy_hubIfjN4cuda3std3__44plusIfEEE10Policy1000EN6thrust24THRUST_300001_SM_1000_NS10device_ptrIfEEPfjS9_ffNS7_10__identityEEEvT0_T1_T2_T3_T4_T6_)
        /*014c*/ 	.word	0x00000000


	//----- nvinfo : EIATTR_REGCOUNT
	.align		4
.L_98:
        /*0150*/ 	.byte	0x04, 0x2f
        /*0152*/ 	.short	(.L_100 - .L_99)
	.align		4
.L_99:
        /*0154*/ 	.word	index@(_ZN3cub18CUB_300001_SM_10006detail6reduce18DeviceReduceKernelINS2_10policy_hubIfjN4cuda3std3__44plusIfEEE10Policy1000EN6thrust24THRUST_300001_SM_1000_NS10device_ptrIfEEjS9_fNS7_10__identityEEEvT0_PT3_T1_NS0_13GridEvenShareISK_EET2_T4_)
        /*0158*/ 	.word	0x00000020


	//----- nvinfo : EIATTR_FRAME_SIZE
	.align		4
.L_100:
        /*015c*/ 	.byte	0x04, 0x11
        /*015e*/ 	.short	(.L_102 - .L_101)
	.align		4
.L_101:
        /*0160*/ 	.word	index@(_ZN3cub18CUB_300001_SM_10006detail6reduce18DeviceReduceKernelINS2_10policy_hubIfjN4cuda3std3__44plusIfEEE10Policy1000EN6thrust24THRUST_300001_SM_1000_NS10device_ptrIfEEjS9_fNS7_10__identityEEEvT0_PT3_T1_NS0_13GridEvenShareISK_EET2_T4_)
        /*0164*/ 	.word	0x00000000


	//----- nvinfo : EIATTR_REGCOUNT
	.align		4
.L_102:
        /*0168*/ 	.byte	0x04, 0x2f
        /*016a*/ 	.short	(.L_104 - .L_103)
	.align		4
.L_103:
        /*016c*/ 	.word	index@(_ZN3cub18CUB_300001_SM_10006detail6reduce28DeviceReduceSingleTileKernelINS2_10policy_hubIfjN4cuda3std3__44plusIfEEE10Policy1000EPfSC_iS9_ffNS7_10__identityEEEvT0_T1_T2_T3_T4_T6_)
        /*0170*/ 	.word	0x0000001e


	//----- nvinfo : EIATTR_FRAME_SIZE
	.align		4
.L_104:
        /*0174*/ 	.byte	0x04, 0x11
        /*0176*/ 	.short	(.L_106 - .L_105)
	.align		4
.L_105:
        /*0178*/ 	.word	index@(_ZN3cub18CUB_300001_SM_10006detail6reduce28DeviceReduceSingleTileKernelINS2_10policy_hubIfjN4cuda3std3__44plusIfEEE10Policy1000EPfSC_iS9_ffNS7_10__identityEEEvT0_T1_T2_T3_T4_T6_)
        /*017c*/ 	.word	0x00000000


	//----- nvinfo : EIATTR_REGCOUNT
	.align		4
.L_106:
        /*0180*/ 	.byte	0x04, 0x2f
        /*0182*/ 	.short	(.L_108 - .L_107)
	.align		4
.L_107:
        /*0184*/ 	.word	index@(_ZN3cub18CUB_300001_SM_10006detail6reduce28DeviceReduceSingleTileKernelINS2_10policy_hubIfyN4cuda3std3__44plusIfEEE10Policy1000EN6thrust24THRUST_300001_SM_1000_NS10device_ptrIfEEPfyS9_ffNS7_10__identityEEEvT0_T1_T2_T3_T4_T6_)
        /*0188*/ 	.word	0x00000020


	//----- nvinfo : EIATTR_FRAME_SIZE
	.align		4
.L_108:
        /*018c*/ 	.byte	0x04, 0x11
        /*018e*/ 	.short	(.L_110 - .L_109)
	.align		4
.L_109:
        /*0190*/ 	.word	index@(_ZN3cub18CUB_300001_SM_10006detail6reduce28DeviceReduceSingleTileKernelINS2_10policy_hubIfyN4cuda3std3__44plusIfEEE10Policy1000EN6thrust24THRUST_300001_SM_1000_NS10device_ptrIfEEPfyS9_ffNS7_10__identityEEEvT0_T1_T2_T3_T4_T6_)
        /*0194*/ 	.word	0x00000000


	//----- nvinfo : EIATTR_REGCOUNT
	.align		4
.L_110:
        /*0198*/ 	.byte	0x04, 0x2f
        /*019a*/ 	.short	(.L_112 - .L_111)
	.align		4
.L_111:
        /*019c*/ 	.word	index@(_ZN3cub18CUB_300001_SM_10006detail6reduce18DeviceReduceKernelINS2_10policy_hubIfyN4cuda3std3__44plusIfEEE10Policy1000EN6thrust24THRUST_300001_SM_1000_NS10device_ptrIfEEyS9_fNS7_10__identityEEEvT0_PT3_T1_NS0_13GridEvenShareISK_EET2_T4_)
        /*01a0*/ 	.word	0x0000001e


	//----- nvinfo : EIATTR_FRAME_SIZE
	.align		4
.L_112:
        /*01a4*/ 	.byte	0x04, 0x11
        /*01a6*/ 	.short	(.L_114 - .L_113)
	.align		4
.L_113:
        /*01a8*/ 	.word	index@(_ZN3cub18CUB_300001_SM_10006detail6reduce18DeviceReduceKernelINS2_10policy_hubIfyN4cuda3std3__44plusIfEEE10Policy1000EN6thrust24THRUST_300001_SM_1000_NS10device_ptrIfEEyS9_fNS7_10__identityEEEvT0_PT3_T1_NS0_13GridEvenShareISK_EET2_T4_)
        /*01ac*/ 	.word	0x00000000


	//----- nvinfo : EIATTR_REGCOUNT
	.align		4
.L_114:
        /*01b0*/ 	.byte	0x04, 0x2f
        /*01b2*/ 	.short	(.L_116 - .L_115)
	.align		4
.L_115:
        /*01b4*/ 	.word	index@(_ZN3cub18CUB_300001_SM_10006detail6reduce28DeviceReduceSingleTileKernelINS2_10policy_hubIfyN4cuda3std3__44plusIfEEE10Policy1000EPfSC_iS9_ffNS7_10__identityEEEvT0_T1_T2_T3_T4_T6_)
        /*01b8*/ 	.word	0x0000001e


	//----- nvinfo : EIATTR_FRAME_SIZE
	.align		4
.L_116:
        /*01bc*/ 	.byte	0x04, 0x11
        /*01be*/ 	.short	(.L_118 - .L_117)
	.align		4
.L_117:
        /*01c0*/ 	.word	index@(_ZN3cub18CUB_300001_SM_10006detail6reduce28DeviceReduceSingleTileKernelINS2_10policy_hubIfyN4cuda3std3__44plusIfEEE10Policy1000EPfSC_iS9_ffNS7_10__identityEEEvT0_T1_T2_T3_T4_T6_)
        /*01c4*/ 	.word	0x00000000


	//----- nvinfo : EIATTR_MIN_STACK_SIZE
	.align		4
.L_118:
        /*01c8*/ 	.byte	0x04, 0x12
        /*01ca*/ 	.short	(.L_120 - .L_119)
	.align		4
.L_119:
        /*01cc*/ 	.word	index@(_ZN3cub18CUB_300001_SM_10006detail6reduce28DeviceReduceSingleTileKernelINS2_10policy_hubIfyN4cuda3std3__44plusIfEEE10Policy1000EPfSC_iS9_ffNS7_10__identityEEEvT0_T1_T2_T3_T4_T6_)
        /*01d0*/ 	.word	0x00000000


	//----- nvinfo : EIATTR_MIN_STACK_SIZE
	.align		4
.L_120:
        /*01d4*/ 	.byte	0x04, 0x12
        /*01d6*/ 	.short	(.L_122 - .L_121)
	.align		4
.L_121:
        /*01d8*/ 	.word	index@(_ZN3cub18CUB_300001_SM_10006detail6reduce18DeviceReduceKernelINS2_10policy_hubIfyN4cuda3std3__44plusIfEEE10Policy1000EN6thrust24THRUST_300001_SM_1000_NS10device_ptrIfEEyS9_fNS7_10__identityEEEvT0_PT3_T1_NS0_13GridEvenShareISK_EET2_T4_)
        /*01dc*/ 	.word	0x00000000


	//----- nvinfo : EIATTR_MIN_STACK_SIZE
	.align		4
.L_122:
        /*01e0*/ 	.byte	0x04, 0x12
        /*01e2*/ 	.short	(.L_124 - .L_123)
	.align		4
.L_123:
        /*01e4*/ 	.word	index@(_ZN3cub18CUB_300001_SM_10006detail6reduce28DeviceReduceSingleTileKernelINS2_10policy_hubIfyN4cuda3std3__44plusIfEEE10Policy1000EN6thrust24THRUST_300001_SM_1000_NS10device_ptrIfEEPfyS9_ffNS7_10__identityEEEvT0_T1_T2_T3_T4_T6_)
        /*01e8*/ 	.word	0x00000000


	//----- nvinfo : EIATTR_MIN_STACK_SIZE
	.align		4
.L_124:
        /*01ec*/ 	.byte	0x04, 0x12
        /*01ee*/ 	.short	(.L_126 - .L_125)
	.align		4
.L_125:
        /*01f0*/ 	.word	index@(_ZN3cub18CUB_300001_SM_10006detail6reduce28DeviceReduceSingleTileKernelINS2_10policy_hubIfjN4cuda3std3__44plusIfEEE10Policy1000EPfSC_iS9_ffNS7_10__identityEEEvT0_T1_T2_T3_T4_T6_)
        /*01f4*/ 	.word	0x00000000


	//----- nvinfo : EIATTR_MIN_STACK_SIZE
	.align		4
.L_126:
        /*01f8*/ 	.byte	0x04, 0x12
        /*01fa*/ 	.short	(.L_128 - .L_127)
	.align		4
.L_127:
        /*01fc*/ 	.word	index@(_ZN3cub18CUB_300001_SM_10006detail6reduce18DeviceReduceKernelINS2_10policy_hubIfjN4cuda3std3__44plusIfEEE10Policy1000EN6thrust24THRUST_300001_SM_1000_NS10device_ptrIfEEjS9_fNS7_10__identityEEEvT0_PT3_T1_NS0_13GridEvenShareISK_EET2_T4_)
        /*0200*/ 	.word	0x00000000


	//----- nvinfo : EIATTR_MIN_STACK_SIZE
	.align		4
.L_128:
        /*0204*/ 	.byte	0x04, 0x12
        /*0206*/ 	.short	(.L_130 - .L_129)
	.align		4
.L_129:
        /*0208*/ 	.word	index@(_ZN3cub18CUB_300001_SM_10006detail6reduce28DeviceReduceSingleTileKernelINS2_10policy_hubIfjN4cuda3std3__44plusIfEEE10Policy1000EN6thrust24THRUST_300001_SM_1000_NS10device_ptrIfEEPfjS9_ffNS7_10__identityEEEvT0_T1_T2_T3_T4_T6_)
        /*020c*/ 	.word	0x00000000


	//----- nvinfo : EIATTR_MIN_STACK_SIZE
	.align		4
.L_130:
        /*0210*/ 	.byte	0x04, 0x12
        /*0212*/ 	.short	(.L_132 - .L_131)
	.align		4
.L_131:
        /*0214*/ 	.word	index@(_ZN3cub18CUB_300001_SM_10006detail6reduce28DeviceReduceSingleTileKernelINS2_10policy_hubIfyN4cuda3__47maximumIfEEE10Policy1000EPfSB_iS8_ffNS5_3std3__410__identityEEEvT0_T1_T2_T3_T4_T6_)
        /*0218*/ 	.word	0x00000000


	//----- nvinfo : EIATTR_MIN_STACK_SIZE
	.align		4
.L_132:
        /*021c*/ 	.byte	0x04, 0x12
        /*021e*/ 	.short	(.L_134 - .L_133)
	.align		4
.L_133:
        /*0220*/ 	.word	index@(_ZN3cub18CUB_300001_SM_10006detail6reduce18DeviceReduceKernelINS2_10policy_hubIfyN4cuda3__47maximumIfEEE10Policy1000EN6thrust24THRUST_300001_SM_1000_NS10device_ptrIKfEEyS8_fNS5_3std3__410__identityEEEvT0_PT3_T1_NS0_13GridEvenShareISM_EET2_T4_)
        /*0224*/ 	.word	0x00000000


	//----- nvinfo : EIATTR_MIN_STACK_SIZE
	.align		4
.L_134:
        /*0228*/ 	.byte	0x04, 0x12
        /*022a*/ 	.short	(.L_136 - .L_135)
	.align		4
.L_135:
        /*022c*/ 	.word	index@(_ZN3cub18CUB_300001_SM_10006detail6reduce28DeviceReduceSingleTileKernelINS2_10policy_hubIfyN4cuda3__47maximumIfEEE10Policy1000EN6thrust24THRUST_300001_SM_1000_NS10device_ptrIKfEEPfyS8_ffNS5_3std3__410__identityEEEvT0_T1_T2_T3_T4_T6_)
        /*0230*/ 	.word	0x00000000


	//----- nvinfo : EIATTR_MIN_STACK_SIZE
	.align		4
.L_136:
        /*0234*/ 	.byte	0x04, 0x12
        /*0236*/ 	.short	(.L_138 - .L_137)
	.align		4
.L_137:
        /*0238*/ 	.word	index@(_ZN3cub18CUB_300001_SM_10006detail6reduce28DeviceReduceSingleTileKernelINS2_10policy_hubIfjN4cuda3__47maximumIfEEE10Policy1000EPfSB_iS8_ffNS5_3std3__410__identityEEEvT0_T1_T2_T3_T4_T6_)
        /*023c*/ 	.word	0x00000000


	//----- nvinfo : EIATTR_MIN_STACK_SIZE
	.align		4
.L_138:
        /*0240*/ 	.byte	0x04, 0x12
        /*0242*/ 	.short	(.L_140 - .L_139)
	.align		4
.L_139:
        /*0244*/ 	.word	index@(_ZN3cub18CUB_300001_SM_10006detail6reduce18DeviceReduceKernelINS2_10policy_hubIfjN4cuda3__47maximumIfEEE10Policy1000EN6thrust24THRUST_300001_SM_1000_NS10device_ptrIKfEEjS8_fNS5_3std3__410__identityEEEvT0_PT3_T1_NS0_13GridEvenShareISM_EET2_T4_)
        /*0248*/ 	.word	0x00000000


	//----- nvinfo : EIATTR_MIN_STACK_SIZE
	.align		4
.L_140:
        /*024c*/ 	.byte	0x04, 0x12
        /*024e*/ 	.short	(.L_142 - .L_141)
	.align		4
.L_141:
        /*0250*/ 	.word	index@(_ZN3cub18CUB_300001_SM_10006detail6reduce28DeviceReduceSingleTileKernelINS2_10policy_hubIfjN4cuda3__47maximumIfEEE10Policy1000EN6thrust24THRUST_300001_SM_1000_NS10device_ptrIKfEEPfjS8_ffNS5_3std3__410__identityEEEvT0_T1_T2_T3_T4_T6_)
        /*0254*/ 	.word	0x00000000


	//----- nvinfo : EIATTR_MIN_STACK_SIZE
	.align		4
.L_142:
        /*0258*/ 	.byte	0x04, 0x12
        /*025a*/ 	.short	(.L_144 - .L_143)
	.align		4
.L_143:
        /*025c*/ 	.word	index@(_ZN3cub18CUB_300001_SM_10006detail11EmptyKernelIvEEvv)
        /*0260*/ 	.word	0x00000000


	//----- nvinfo : EIATTR_MIN_STACK_SIZE
	.align		4
.L_144:
        /*0264*/ 	.byte	0x04, 0x12
        /*0266*/ 	.short	(.L_146 - .L_145)
	.align		4
.L_145:
        /*0268*/ 	.word	index@(_Z24softmax_normalize_kernelPffi)
        /*026c*/ 	.word	0x00000000


	//----- nvinfo : EIATTR_MIN_STACK_SIZE
	.align		4
.L_146:
        /*0270*/ 	.byte	0x04, 0x12
        /*0272*/ 	.short	(.L_148 - .L_147)
	.align		4
.L_147:
        /*0274*/ 	.word	index@(_Z22softmax_exp_sum_kernelPKfPffS1_i)
        /*0278*/ 	.word	0x00000000


	//----- nvinfo : EIATTR_MIN_STACK_SIZE
	.align		4
.L_148:
        /*027c*/ 	.byte	0x04, 0x12
        /*027e*/ 	.short	(.L_150 - .L_149)
	.align		4
.L_149:
        /*0280*/ 	.word	index@(_Z18softmax_max_kernelPKfPfi)
        /*0284*/ 	.word	0x00000000


	//----- nvinfo : EIATTR_MIN_STACK_SIZE
	.align		4
.L_150:
        /*0288*/ 	.byte	0x04, 0x12
        /*028a*/ 	.short	(.L_152 - .L_151)
	.align		4
.L_151:
        /*028c*/ 	.word	index@(_Z16normalize_kernelPffi)
        /*0290*/ 	.word	0x00000000


	//----- nvinfo : EIATTR_MIN_STACK_SIZE
	.align		4
.L_152:
        /*0294*/ 	.byte	0x04, 0x12
        /*0296*/ 	.short	(.L_154 - .L_153)
	.align		4
.L_153:
        /*0298*/ 	.word	index@(_Z23exp_subtract_max_kernelPKfPffi)
        /*029c*/ 	.word	0x00000000
.L_154:


//--------------------- .nv.compat                --------------------------
	.section	.nv.compat,"",@"SHT_CUDA_COMPAT_INFO"
	.align	4
        /*0000*/ 	.byte	0x02, 0x09, 0x00, 0x00, 0x02, 0x02, 0x01, 0x00, 0x02, 0x05, 0x05, 0x00, 0x03, 0x07, 0x01, 0x01
        /*0010*/ 	.byte	0x02, 0x03, 0x00, 0x00, 0x02, 0x06, 0x01, 0x00, 0x04, 0x0b, 0x08, 0x00, 0x01, 0x00, 0x00, 0x00
        /*0020*/ 	.byte	0x00, 0x00, 0x00, 0x00


//--------------------- .nv.info._ZN3cub18CUB_300001_SM_10006detail6reduce28DeviceReduceSingleTileKernelINS2_10policy_hubIfyN4cuda3std3__44plusIfEEE10Policy1000EPfSC_iS9_ffNS7_10__identityEEEvT0_T1_T2_T3_T4_T6_ --------------------------
	.section	.nv.info._ZN3cub18CUB_300001_SM_10006detail6reduce28DeviceReduceSingleTileKernelINS2_10policy_hubIfyN4cuda3std3__44plusIfEEE10Policy1000EPfSC_iS9_ffNS7_10__identityEEEvT0_T1_T2_T3_T4_T6_,"",@"SHT_CUDA_INFO"
	.sectionflags	@""
	.align	4


	//----- nvinfo : EIATTR_CUDA_API_VERSION
	.align		4
        /*0000*/ 	.byte	0x04, 0x37
        /*0002*/ 	.short	(.L_156 - .L_155)
.L_155:
        /*0004*/ 	.word	0x00000082


	//----- nvinfo : EIATTR_KPARAM_INFO
	.align		4
.L_156:
        /*0008*/ 	.byte	0x04, 0x17
        /*000a*/ 	.short	(.L_158 - .L_157)
.L_157:
        /*000c*/ 	.word	0x00000000
        /*0010*/ 	.short	0x0005
        /*0012*/ 	.short	0x001c
        /*0014*/ 	.byte	0x00, 0xf0, 0x05, 0x00


	//----- nvinfo : EIATTR_KPARAM_INFO
	.align		4
.L_158:
        /*0018*/ 	.byte	0x04, 0x17
        /*001a*/ 	.short	(.L_160 - .L_159)
.L_159:
        /*001c*/ 	.word	0x00000000
        /*0020*/ 	.short	0x0004
        /*0022*/ 	.short	0x0018
        /*0024*/ 	.byte	0x00, 0xf0, 0x11, 0x00


	//----- nvinfo : EIATTR_KPARAM_INFO
	.align		4
.L_160:
        /*0028*/ 	.byte	0x04, 0x17
        /*002a*/ 	.short	(.L_162 - .L_161)
.L_161:
        /*002c*/ 	.word	0x00000000
        /*0030*/ 	.short	0x0003
        /*0032*/ 	.short	0x0014
        /*0034*/ 	.byte	0x00, 0xf0, 0x05, 0x00


	//----- nvinfo : EIATTR_KPARAM_INFO
	.align		4
.L_162:
        /*0038*/ 	.byte	0x04, 0x17
        /*003a*/ 	.short	(.L_164 - .L_163)
.L_163:
        /*003c*/ 	.word	0x00000000
        /*0040*/ 	.short	0x0002
        /*0042*/ 	.short	0x0010
        /*0044*/ 	.byte	0x00, 0xf0, 0x11, 0x00


	//----- nvinfo : EIATTR_KPARAM_INFO
	.align		4
.L_164:
        /*0048*/ 	.byte	0x04, 0x17
        /*004a*/ 	.short	(.L_166 - .L_165)
.L_165:
        /*004c*/ 	.word	0x00000000
        /*0050*/ 	.short	0x0001
        /*0052*/ 	.short	0x0008
        /*0054*/ 	.byte	0x00, 0xf5, 0x21, 0x00


	//----- nvinfo : EIATTR_KPARAM_INFO
	.align		4
.L_166:
        /*0058*/ 	.byte	0x04, 0x17
        /*005a*/ 	.short	(.L_168 - .L_167)
.L_167:
        /*005c*/ 	.word	0x00000000
        /*0060*/ 	.short	0x0000
        /*0062*/ 	.short	0x0000
        /*0064*/ 	.byte	0x00, 0xf5, 0x21, 0x00


	//----- nvinfo : EIATTR_SPARSE_MMA_MASK
	.align		4
.L_168:
        /*0068*/ 	.byte	0x03, 0x50
        /*006a*/ 	.short	0x0000


	//----- nvinfo : EIATTR_MAXREG_COUNT
	.align		4
        /*006c*/ 	.byte	0x03, 0x1b
        /*006e*/ 	.short	0x00ff


	//----- nvinfo : EIATTR_NUM_BARRIERS
	.align		4
        /*0070*/ 	.byte	0x02, 0x4c
        /*0072*/ 	.byte	0x01
	.zero		1


	//----- nvinfo : EIATTR_MERCURY_ISA_VERSION
	.align		4
        /*0074*/ 	.byte	0x03, 0x5f
        /*0076*/ 	.short	0x0101


	//----- nvinfo : EIATTR_COOP_GROUP_MASK_REGIDS
	.align		4
        /*0078*/ 	.byte	0x04, 0x29
        /*007a*/ 	.short	(.L_170 - .L_169)


	//   ....[0]....
.L_169:
        /*007c*/ 	.word	0xffffffff


	//   ....[1]....
        /*0080*/ 	.word	0xffffffff


	//   ....[2]....
        /*0084*/ 	.word	0xffffffff


	//   ....[3]....
        /*0088*/ 	.word	0xffffffff


	//   ....[4]....
        /*008c*/ 	.word	0xffffffff


	//   ....[5]....
        /*0090*/ 	.word	0xffffffff


	//   ....[6]....
        /*0094*/ 	.word	0xffffffff


	//   ....[7]....
        /*0098*/ 	.word	0xffffffff


	//   ....[8]....
        /*009c*/ 	.word	0xffffffff


	//   ....[9]....
        /*00a0*/ 	.word	0xffffffff


	//   ....[10]....
        /*00a4*/ 	.word	0xffffffff


	//   ....[11]....
        /*00a8*/ 	.word	0xffffffff


	//   ....[12]....
        /*00ac*/ 	.word	0xffffffff


	//   ....[13]....
        /*00b0*/ 	.word	0xffffffff


	//   ....[14]....
        /*00b4*/ 	.word	0xffffffff


	//   ....[15]....
        /*00b8*/ 	.word	0xffffffff


	//   ....[16]....
        /*00bc*/ 	.word	0xffffffff


	//   ....[17]....
        /*00c0*/ 	.word	0xffffffff


	//   ....[18]....
        /*00c4*/ 	.word	0xffffffff


	//   ....[19]....
        /*00c8*/ 	.word	0xffffffff


	//   ....[20]....
        /*00cc*/ 	.word	0xffffffff


	//   ....[21]....
        /*00d0*/ 	.word	0xffffffff


	//   ....[22]....
        /*00d4*/ 	.word	0xffffffff


	//   ....[23]....
        /*00d8*/ 	.word	0xffffffff


	//   ....[24]....
        /*00dc*/ 	.word	0xffffffff


	//   ....[25]....
        /*00e0*/ 	.word	0xffffffff


	//   ....[26]....
        /*00e4*/ 	.word	0xffffffff


	//   ....[27]....
        /*00e8*/ 	.word	0xffffffff


	//   ....[28]....
        /*00ec*/ 	.word	0xffffffff


	//   ....[29]....
        /*00f0*/ 	.word	0xffffffff


	//----- nvinfo : EIATTR_COOP_GROUP_INSTR_OFFSETS
	.align		4
.L_170:
        /*00f4*/ 	.byte	0x04, 0x28
        /*00f6*/ 	.short	(.L_172 - .L_171)


	//   ....[0]....
.L_171:
        /*00f8*/ 	.word	0x00000980


	//   ....[1]....
        /*00fc*/ 	.word	0x000009e0


	//   ....[2]....
        /*0100*/ 	.word	0x00000a50


	//   ....[3]....
        /*0104*/ 	.word	0x00000aa0


	//   ....[4]....
        /*0108*/ 	.word	0x00000ad0


	//   ....[5]....
        /*010c*/ 	.word	0x00000c90


	//   ....[6]....
        /*0110*/ 	.word	0x00000d20


	//   ....[7]....
        /*0114*/ 	.word	0x00000d60


	//   ....[8]....
        /*0118*/ 	.word	0x00000db0


	//   ....[9]....
        /*011c*/ 	.word	0x00000df0


	//   ....[10]....
        /*0120*/ 	.word	0x00001c00


	//   ....[11]....
        /*0124*/ 	.word	0x00001c80


	//   ....[12]....
        /*0128*/ 	.word	0x00001cd0


	//   ....[13]....
        /*012c*/ 	.word	0x00001d10


	//   ....[14]....
        /*0130*/ 	.word	0x00001d40


	//   ....[15]....
        /*0134*/ 	.word	0x00002700


	//   ....[16]....
        /*0138*/ 	.word	0x00002760


	//   ....[17]....
        /*013c*/ 	.word	0x000027d0


	//   ....[18]....
        /*0140*/ 	.word	0x00002820


	//   ....[19]....
        /*0144*/ 	.word	0x00002850


	//   ....[20]....
        /*0148*/ 	.word	0x00002a10


	//   ....[21]....
        /*014c*/ 	.word	0x00002a90


	//   ....[22]....
        /*0150*/ 	.word	0x00002ad0


	//   ....[23]....
        /*0154*/ 	.word	0x00002b10


	//   ....[24]....
        /*0158*/ 	.word	0x00002b70


	//   ....[25]....
        /*015c*/ 	.word	0x00003b00


	//   ....[26]....
        /*0160*/ 	.word	0x00003b80


	//   ....[27]....
        /*0164*/ 	.word	0x00003bd0


	//   ....[28]....
        /*0168*/ 	.word	0x00003c10


	//   ....[29]....
        /*016c*/ 	.word	0x00003c40


	//----- nvinfo : EIATTR_VRC_CTA_INIT_COUNT
	.align		4
.L_172:
        /*0170*/ 	.byte	0x02, 0x4a
	.zero		1
	.zero		1


	//----- nvinfo : EIATTR_EXIT_INSTR_OFFSETS
	.align		4
        /*0174*/ 	.byte	0x04, 0x1c
        /*0176*/ 	.short	(.L_174 - .L_173)


	//   ....[0]....
.L_173:
        /*0178*/ 	.word	0x00000080


	//   ....[1]....
        /*017c*/ 	.word	0x000000c0


	//   ....[2]....
        /*0180*/ 	.word	0x00003d90


	//   ....[3]....
        /*0184*/ 	.word	0x00003de0


	//----- nvinfo : EIATTR_MAX_THREADS
	.align		4
.L_174:
        /*0188*/ 	.byte	0x04, 0x05
        /*018a*/ 	.short	(.L_176 - .L_175)
.L_175:
        /*018c*/ 	.word	0x00000100
        /*0190*/ 	.word	0x00000001
        /*0194*/ 	.word	0x00000001


	//----- nvinfo : EIATTR_CRS_STACK_SIZE
	.align		4
.L_176:
        /*0198*/ 	.byte	0x04, 0x1e
        /*019a*/ 	.short	(.L_178 - .L_177)
.L_177:
        /*019c*/ 	.word	0x00000000


	//----- nvinfo : EIATTR_CBANK_PARAM_SIZE
	.align		4
.L_178:
        /*01a0*/ 	.byte	0x03, 0x19
        /*01a2*/ 	.short	0x001d


	//----- nvinfo : EIATTR_PARAM_CBANK
	.align		4
        /*01a4*/ 	.byte	0x04, 0x0a
        /*01a6*/ 	.short	(.L_180 - .L_179)
	.align		4
.L_179:
        /*01a8*/ 	.word	index@(.nv.constant0._ZN3cub18CUB_300001_SM_10006detail6reduce28DeviceReduceSingleTileKernelINS2_10policy_hubIfyN4cuda3std3__44plusIfEEE10Policy1000EPfSC_iS9_ffNS7_10__identityEEEvT0_T1_T2_T3_T4_T6_)
        /*01ac*/ 	.short	0x0380
        /*01ae*/ 	.short	0x001d


	//----- nvinfo : EIATTR_SW_WAR
	.align		4
.L_180:
        /*01b0*/ 	.byte	0x04, 0x36
        /*01b2*/ 	.short	(.L_182 - .L_181)
.L_181:
        /*01b4*/ 	.word	0x00000008
.L_182:


//--------------------- .nv.info._ZN3cub18CUB_300001_SM_10006detail6reduce18DeviceReduceKernelINS2_10policy_hubIfyN4cuda3std3__44plusIfEEE10Policy1000EN6thrust24THRUST_300001_SM_1000_NS10device_ptrIfEEyS9_fNS7_10__identityEEEvT0_PT3_T1_NS0_13GridEvenShareISK_EET2_T4_ --------------------------
	.section	.nv.info._ZN3cub18CUB_300001_SM_10006detail6reduce18DeviceReduceKernelINS2_10policy_hubIfyN4cuda3std3__44plusIfEEE10Policy1000EN6thrust24THRUST_300001_SM_1000_NS10device_ptrIfEEyS9_fNS7_10__identityEEEvT0_PT3_T1_NS0_13GridEvenShareISK_EET2_T4_,"",@"SHT_CUDA_INFO"
	.sectionflags	@""
	.align	4


	//----- nvinfo : EIATTR_CUDA_API_VERSION
	.align		4
        /*0000*/ 	.byte	0x04, 0x37
        /*0002*/ 	.short	(.L_184 - .L_183)
.L_183:
        /*0004*/ 	.word	0x00000082


	//----- nvinfo : EIATTR_KPARAM_INFO
	.align		4
.L_184:
        /*0008*/ 	.byte	0x04, 0x17
        /*000a*/ 	.short	(.L_186 - .L_185)
.L_185:
        /*000c*/ 	.word	0x00000000
        /*0010*/ 	.short	0x0005
        /*0012*/ 	.short	0x0061
        /*0014*/ 	.byte	0x00, 0xf0, 0x05, 0x00


	//----- nvinfo : EIATTR_KPARAM_INFO
	.align		4
.L_186:
        /*0018*/ 	.byte	0x04, 0x17
        /*001a*/ 	.short	(.L_188 - .L_187)
.L_187:
        /*001c*/ 	.word	0x00000000
        /*0020*/ 	.short	0x0004
        /*0022*/ 	.short	0x0060
        /*0024*/ 	.byte	0x00, 0xf0, 0x05, 0x00


	//----- nvinfo : EIATTR_KPARAM_INFO
	.align		4
.L_188:
        /*0028*/ 	.byte	0x04, 0x17
        /*002a*/ 	.short	(.L_190 - .L_189)
.L_189:
        /*002c*/ 	.word	0x00000000
        /*0030*/ 	.short	0x0003
        /*0032*/ 	.short	0x0018
        /*0034*/ 	.byte	0x00, 0xf0, 0x21, 0x01


	//----- nvinfo : EIATTR_KPARAM_INFO
	.align		4
.L_190:
        /*0038*/ 	.byte	0x04, 0x17
        /*003a*/ 	.short	(.L_192 - .L_191)
.L_191:
        /*003c*/ 	.word	0x00000000
        /*0040*/ 	.short	0x0002
        /*0042*/ 	.short	0x0010
        /*0044*/ 	.byte	0x00, 0xf0, 0x21, 0x00


	//----- nvinfo : EIATTR_KPARAM_INFO
	.align		4
.L_192:
        /*0048*/ 	.byte	0x04, 0x17
        /*004a*/ 	.short	(.L_194 - .L_193)
.L_193:
        /*004c*/ 	.word	0x00000000
        /*0050*/ 	.short	0x0001
        /*0052*/ 	.short	0x0008
        /*0054*/ 	.byte	0x00, 0xf5, 0x21, 0x00


	//----- nvinfo : EIATTR_KPARAM_INFO
	.align		4
.L_194:
        /*0058*/ 	.byte	0x04, 0x17
        /*005a*/ 	.short	(.L_196 - .L_195)
.L_195:
        /*005c*/ 	.word	0x00000000
        /*0060*/ 	.short	0x0000
        /*0062*/ 	.short	0x0000
        /*0064*/ 	.byte	0x00, 0xf0, 0x21, 0x00


	//----- nvinfo : EIATTR_SPARSE_MMA_MASK
	.align		4
.L_196:
        /*0068*/ 	.byte	0x03, 0x50
        /*006a*/ 	.short	0x0000


	//----- nvinfo : EIATTR_MAXREG_COUNT
	.align		4
        /*006c*/ 	.byte	0x03, 0x1b
        /*006e*/ 	.short	0x00ff


	//----- nvinfo : EIATTR_NUM_BARRIERS
	.align		4
        /*0070*/ 	.byte	0x02, 0x4c
        /*0072*/ 	.byte	0x01
	.zero		1


	//----- nvinfo : EIATTR_MERCURY_ISA_VERSION
	.align		4
        /*0074*/ 	.byte	0x03, 0x5f
        /*0076*/ 	.short	0x0101


	//----- nvinfo : EIATTR_COOP_GROUP_MASK_REGIDS
	.align		4
        /*0078*/ 	.byte	0x04, 0x29
        /*007a*/ 	.short	(.L_198 - .L_197)


	//   ....[0]....
.L_197:
        /*007c*/ 	.word	0xffffffff


	//   ....[1]....
        /*0080*/ 	.word	0xffffffff


	//   ....[2]....
        /*0084*/ 	.word	0xffffffff


	//   ....[3]....
        /*0088*/ 	.word	0xffffffff


	//   ....[4]....
        /*008c*/ 	.word	0xffffffff


	//   ....[5]....
        /*0090*/ 	.word	0xffffffff


	//   ....[6]....
        /*0094*/ 	.word	0xffffffff


	//   ....[7]....
        /*0098*/ 	.word	0xffffffff


	//   ....[8]....
        /*009c*/ 	.word	0xffffffff


	//   ....[9]....
        /*00a0*/ 	.word	0xffffffff


	//   ....[10]....
        /*00a4*/ 	.word	0xffffffff


	//   ....[11]....
        /*00a8*/ 	.word	0xffffffff


	//   ....[12]....
        /*00ac*/ 	.word	0xffffffff


	//   ....[13]....
        /*00b0*/ 	.word	0xffffffff


	//   ....[14]....
        /*00b4*/ 	.word	0xffffffff


	//----- nvinfo : EIATTR_COOP_GROUP_INSTR_OFFSETS
	.align		4
.L_198:
        /*00b8*/ 	.byte	0x04, 0x28
        /*00ba*/ 	.short	(.L_200 - .L_199)


	//   ....[0]....
.L_199:
        /*00bc*/ 	.word	0x000009c0


	//   ....[1]....
        /*00c0*/ 	.word	0x00000a20


	//   ....[2]....
        /*00c4*/ 	.word	0x00000a90


	//   ....[3]....
        /*00c8*/ 	.word	0x00000ae0


	//   ....[4]....
        /*00cc*/ 	.word	0x00000b10


	//   ....[5]....
        /*00d0*/ 	.word	0x00000cd0


	//   ....[6]....
        /*00d4*/ 	.word	0x00000d60


	//   ....[7]....
        /*00d8*/ 	.word	0x00000dd0


	//   ....[8]....
        /*00dc*/ 	.word	0x00000e20


	//   ....[9]....
        /*00e0*/ 	.word	0x00000e50


	//   ....[10]....
        /*00e4*/ 	.word	0x00002030


	//   ....[11]....
        /*00e8*/ 	.word	0x000020c0


	//   ....[12]....
        /*00ec*/ 	.word	0x00002110


	//   ....[13]....
        /*00f0*/ 	.word	0x00002150


	//   ....[14]....
        /*00f4*/ 	.word	0x00002180


	//----- nvinfo : EIATTR_VRC_CTA_INIT_COUNT
	.align		4
.L_200:
        /*00f8*/ 	.byte	0x02, 0x4a
	.zero		1
	.zero		1


	//----- nvinfo : EIATTR_EXIT_INSTR_OFFSETS
	.align		4
        /*00fc*/ 	.byte	0x04, 0x1c
        /*00fe*/ 	.short	(.L_202 - .L_201)


	//   ....[0]....
.L_201:
        /*0100*/ 	.word	0x000022d0


	//   ....[1]....
        /*0104*/ 	.word	0x00002330


	//----- nvinfo : EIATTR_MAX_THREADS
	.align		4
.L_202:
        /*0108*/ 	.byte	0x04, 0x05
        /*010a*/ 	.short	(.L_204 - .L_203)
.L_203:
        /*010c*/ 	.word	0x00000100
        /*0110*/ 	.word	0x00000001
        /*0114*/ 	.word	0x00000001


	//----- nvinfo : EIATTR_CRS_STACK_SIZE
	.align		4
.L_204:
        /*0118*/ 	.byte	0x04, 0x1e
        /*011a*/ 	.short	(.L_206 - .L_205)
.L_205:
        /*011c*/ 	.word	0x00000000


	//----- nvinfo : EIATTR_CBANK_PARAM_SIZE
	.align		4
.L_206:
        /*0120*/ 	.byte	0x03, 0x19
        /*0122*/ 	.short	0x0062


	//----- nvinfo : EIATTR_PARAM_CBANK
	.align		4
        /*0124*/ 	.byte	0x04, 0x0a
        /*0126*/ 	.short	(.L_208 - .L_207)
	.align		4
.L_207:
        /*0128*/ 	.word	index@(.nv.constant0._ZN3cub18CUB_300001_SM_10006detail6reduce18DeviceReduceKernelINS2_10policy_hubIfyN4cuda3std3__44plusIfEEE10Policy1000EN6thrust24THRUST_300001_SM_1000_NS10device_ptrIfEEyS9_fNS7_10__identityEEEvT0_PT3_T1_NS0_13GridEvenShareISK_EET2_T4_)
        /*012c*/ 	.short	0x0380
        /*012e*/ 	.short	0x0062


	//----- nvinfo : EIATTR_SW_WAR
	.align		4
.L_208:
        /*0130*/ 	.byte	0x04, 0x36
        /*0132*/ 	.short	(.L_210 - .L_209)
.L_209:
        /*0134*/ 	.word	0x00000008
.L_210:


//--------------------- .nv.info._ZN3cub18CUB_300001_SM_10006detail6reduce28DeviceReduceSingleTileKernelINS2_10policy_hubIfyN4cuda3std3__44plusIfEEE10Policy1000EN6thrust24THRUST_300001_SM_1000_NS10device_ptrIfEEPfyS9_ffNS7_10__identityEEEvT0_T1_T2_T3_T4_T6_ --------------------------
	.section	.nv.info._ZN3cub18CUB_300001_SM_10006detail6reduce28DeviceReduceSingleTileKernelINS2_10policy_hubIfyN4cuda3std3__44plusIfEEE10Policy1000EN6thrust24THRUST_300001_SM_1000_NS10device_ptrIfEEPfyS9_ffNS7_10__identityEEEvT0_T1_T2_T3_T4_T6_,"",@"SHT_CUDA_INFO"
	.sectionflags	@""
	.align	4


	//----- nvinfo : EIATTR_CUDA_API_VERSION
	.align		4
        /*0000*/ 	.byte	0x04, 0x37
        /*0002*/ 	.short	(.L_212 - .L_211)
.L_211:
        /*0004*/ 	.word	0x00000082


	//----- nvinfo : EIATTR_KPARAM_INFO
	.align		4
.L_212:
        /*0008*/ 	.byte	0x04, 0x17
        /*000a*/ 	.short	(.L_214 - .L_213)
.L_213:
        /*000c*/ 	.word	0x00000000
        /*0010*/ 	.short	0x0005
        /*0012*/ 	.short	0x0020
        /*0014*/ 	.byte	0x00, 0xf0, 0x05, 0x00


	//----- nvinfo : EIATTR_KPARAM_INFO
	.align		4
.L_214:
        /*0018*/ 	.byte	0x04, 0x17
        /*001a*/ 	.short	(.L_216 - .L_215)
.L_215:
        /*001c*/ 	.word	0x00000000
        /*0020*/ 	.short	0x0004
        /*0022*/ 	.short	0x001c
        /*0024*/ 	.byte	0x00, 0xf0, 0x11, 0x00


	//----- nvinfo : EIATTR_KPARAM_INFO
	.align		4
.L_216:
        /*0028*/ 	.byte	0x04, 0x17
        /*002a*/ 	.short	(.L_218 - .L_217)
.L_217:
        /*002c*/ 	.word	0x00000000
        /*0030*/ 	.short	0x0003
        /*0032*/ 	.short	0x0018
        /*0034*/ 	.byte	0x00, 0xf0, 0x05, 0x00


	//----- nvinfo : EIATTR_KPARAM_INFO
	.align		4
.L_218:
        /*0038*/ 	.byte	0x04, 0x17
        /*003a*/ 	.short	(.L_220 - .L_219)
.L_219:
        /*003c*/ 	.word	0x00000000
        /*0040*/ 	.short	0x0002
        /*0042*/ 	.short	0x0010
        /*0044*/ 	.byte	0x00, 0xf0, 0x21, 0x00


	//----- nvinfo : EIATTR_KPARAM_INFO
	.align		4
.L_220:
        /*0048*/ 	.byte	0x04, 0x17
        /*004a*/ 	.short	(.L_222 - .L_221)
.L_221:
        /*004c*/ 	.word	0x00000000
        /*0050*/ 	.short	0x0001
        /*0052*/ 	.short	0x0008
        /*0054*/ 	.byte	0x00, 0xf5, 0x21, 0x00


	//----- nvinfo : EIATTR_KPARAM_INFO
	.align		4
.L_222:
        /*0058*/ 	.byte	0x04, 0x17
        /*005a*/ 	.short	(.L_224 - .L_223)
.L_223:
        /*005c*/ 	.word	0x00000000
        /*0060*/ 	.short	0x0000
        /*0062*/ 	.short	0x0000
        /*0064*/ 	.byte	0x00, 0xf0, 0x21, 0x00


	//----- nvinfo : EIATTR_SPARSE_MMA_MASK
	.align		4
.L_224:
        /*0068*/ 	.byte	0x03, 0x50
        /*006a*/ 	.short	0x0000


	//----- nvinfo : EIATTR_MAXREG_COUNT
	.align		4
        /*006c*/ 	.byte	0x03, 0x1b
        /*006e*/ 	.short	0x00ff


	//----- nvinfo : EIATTR_NUM_BARRIERS
	.align		4
        /*0070*/ 	.byte	0x02, 0x4c
        /*0072*/ 	.byte	0x01
	.zero		1


	//----- nvinfo : EIATTR_MERCURY_ISA_VERSION
	.align		4
        /*0074*/ 	.byte	0x03, 0x5f
        /*0076*/ 	.short	0x0101


	//----- nvinfo : EIATTR_COOP_GROUP_MASK_REGIDS
	.align		4
        /*0078*/ 	.byte	0x04, 0x29
        /*007a*/ 	.short	(.L_226 - .L_225)


	//   ....[0]....
.L_225:
        /*007c*/ 	.word	0xffffffff


	//   ....[1]....
        /*0080*/ 	.word	0xffffffff


	//   ....[2]....
        /*0084*/ 	.word	0xffffffff


	//   ....[3]....
        /*0088*/ 	.word	0xffffffff


	//   ....[4]....
        /*008c*/ 	.word	0xffffffff


	//   ....[5]....
        /*0090*/ 	.word	0xffffffff


	//   ....[6]....
        /*0094*/ 	.word	0xffffffff


	//   ....[7]....
        /*0098*/ 	.word	0xffffffff


	//   ....[8]....
        /*009c*/ 	.word	0xffffffff


	//   ....[9]....
        /*00a0*/ 	.word	0xffffffff


	//   ....[10]....
        /*00a4*/ 	.word	0xffffffff


	//   ....[11]....
        /*00a8*/ 	.word	0xffffffff


	//   ....[12]....
        /*00ac*/ 	.word	0xffffffff


	//   ....[13]....
        /*00b0*/ 	.word	0xffffffff


	//   ....[14]....
        /*00b4*/ 	.word	0xffffffff


	//----- nvinfo : EIATTR_COOP_GROUP_INSTR_OFFSETS
	.align		4
.L_226:
        /*00b8*/ 	.byte	0x04, 0x28
        /*00ba*/ 	.short	(.L_228 - .L_227)


	//   ....[0]....
.L_227:
        /*00bc*/ 	.word	0x00000930


	//   ....[1]....
        /*00c0*/ 	.word	0x00000990


	//   ....[2]....
        /*00c4*/ 	.word	0x00000a00


	//   ....[3]....
        /*00c8*/ 	.word	0x00000a50


	//   ....[4]....
        /*00cc*/ 	.word	0x00000a80


	//   ....[5]....
        /*00d0*/ 	.word	0x00000c40


	//   ....[6]....
        /*00d4*/ 	.word	0x00000cd0


	//   ....[7]....
        /*00d8*/ 	.word	0x00000d20


	//   ....[8]....
        /*00dc*/ 	.word	0x00000d60


	//   ....[9]....
        /*00e0*/ 	.word	0x00000da0


	//   ....[10]....
        /*00e4*/ 	.word	0x00001dc0


	//   ....[11]....
        /*00e8*/ 	.word	0x00001e40


	//   ....[12]....
        /*00ec*/ 	.word	0x00001e90


	//   ....[13]....
        /*00f0*/ 	.word	0x00001ed0


	//   ....[14]....
        /*00f4*/ 	.word	0x00001f00


	//----- nvinfo : EIATTR_VRC_CTA_INIT_COUNT
	.align		4
.L_228:
        /*00f8*/ 	.byte	0x02, 0x4a
	.zero		1
	.zero		1


	//----- nvinfo : EIATTR_EXIT_INSTR_OFFSETS
	.align		4
        /*00fc*/ 	.byte	0x04, 0x1c
        /*00fe*/ 	.short	(.L_230 - .L_229)


	//   ....[0]....
.L_229:
        /*0100*/ 	.word	0x000000a0


	//   ....[1]....
        /*0104*/ 	.word	0x000000e0


	//   ....[2]....
        /*0108*/ 	.word	0x00002040


	//   ....[3]....
        /*010c*/ 	.word	0x00002090


	//----- nvinfo : EIATTR_MAX_THREADS
	.align		4
.L_230:
        /*0110*/ 	.byte	0x04, 0x05
        /*0112*/ 	.short	(.L_232 - .L_231)
.L_231:
        /*0114*/ 	.word	0x00000100
        /*0118*/ 	.word	0x00000001
        /*011c*/ 	.word	0x00000001


	//----- nvinfo : EIATTR_CRS_STACK_SIZE
	.align		4
.L_232:
        /*0120*/ 	.byte	0x04, 0x1e
        /*0122*/ 	.short	(.L_234 - .L_233)
.L_233:
        /*0124*/ 	.word	0x00000000


	//----- nvinfo : EIATTR_CBANK_PARAM_SIZE
	.align		4
.L_234:
        /*0128*/ 	.byte	0x03, 0x19
        /*012a*/ 	.short	0x0021


	//----- nvinfo : EIATTR_PARAM_CBANK
	.align		4
        /*012c*/ 	.byte	0x04, 0x0a
        /*012e*/ 	.short	(.L_236 - .L_235)
	.align		4
.L_235:
        /*0130*/ 	.word	index@(.nv.constant0._ZN3cub18CUB_300001_SM_10006detail6reduce28DeviceReduceSingleTileKernelINS2_10policy_hubIfyN4cuda3std3__44plusIfEEE10Policy1000EN6thrust24THRUST_300001_SM_1000_NS10device_ptrIfEEPfyS9_ffNS7_10__identityEEEvT0_T1_T2_T3_T4_T6_)
        /*0134*/ 	.short	0x0380
        /*0136*/ 	.short	0x0021


	//----- nvinfo : EIATTR_SW_WAR
	.align		4
.L_236:
        /*0138*/ 	.byte	0x04, 0x36
        /*013a*/ 	.short	(.L_238 - .L_237)
.L_237:
        /*013c*/ 	.word	0x00000008
.L_238:


//--------------------- .nv.info._ZN3cub18CUB_300001_SM_10006detail6reduce28DeviceReduceSingleTileKernelINS2_10policy_hubIfjN4cuda3std3__44plusIfEEE10Policy1000EPfSC_iS9_ffNS7_10__identityEEEvT0_T1_T2_T3_T4_T6_ --------------------------
	.section	.nv.info._ZN3cub18CUB_300001_SM_10006detail6reduce28DeviceReduceSingleTileKernelINS2_10policy_hubIfjN4cuda3std3__44plusIfEEE10Policy1000EPfSC_iS9_ffNS7_10__identityEEEvT0_T1_T2_T3_T4_T6_,"",@"SHT_CUDA_INFO"
	.sectionflags	@""
	.align	4


	//----- nvinfo : EIATTR_CUDA_API_VERSION
	.align		4
        /*0000*/ 	.byte	0x04, 0x37
        /*0002*/ 	.short	(.L_240 - .L_239)
.L_239:
        /*0004*/ 	.word	0x00000082


	//----- nvinfo : EIATTR_KPARAM_INFO
	.align		4
.L_240:
        /*0008*/ 	.byte	0x04, 0x17
        /*000a*/ 	.short	(.L_242 - .L_241)
.L_241:
        /*000c*/ 	.word	0x00000000
        /*0010*/ 	.short	0x0005
        /*0012*/ 	.short	0x001c
        /*0014*/ 	.byte	0x00, 0xf0, 0x05, 0x00


	//----- nvinfo : EIATTR_KPARAM_INFO
	.align		4
.L_242:
        /*0018*/ 	.byte	0x04, 0x17
        /*001a*/ 	.short	(.L_244 - .L_243)
.L_243:
        /*001c*/ 	.word	0x00000000
        /*0020*/ 	.short	0x0004
        /*0022*/ 	.short	0x0018
        /*0024*/ 	.byte	0x00, 0xf0, 0x11, 0x00


	//----- nvinfo : EIATTR_KPARAM_INFO
	.align		4
.L_244:
        /*0028*/ 	.byte	0x04, 0x17
        /*002a*/ 	.short	(.L_246 - .L_245)
.L_245:
        /*002c*/ 	.word	0x00000000
        /*0030*/ 	.short	0x0003
        /*0032*/ 	.short	0x0014
        /*0034*/ 	.byte	0x00, 0xf0, 0x05, 0x00


	//----- nvinfo : EIATTR_KPARAM_INFO
	.align		4
.L_246:
        /*0038*/ 	.byte	0x04, 0x17
        /*003a*/ 	.short	(.L_248 - .L_247)
.L_247:
        /*003c*/ 	.word	0x00000000
        /*0040*/ 	.short	0x0002
        /*0042*/ 	.short	0x0010
        /*0044*/ 	.byte	0x00, 0xf0, 0x11, 0x00


	//----- nvinfo : EIATTR_KPARAM_INFO
	.align		4
.L_248:
        /*0048*/ 	.byte	0x04, 0x17
        /*004a*/ 	.short	(.L_250 - .L_249)
.L_249:
        /*004c*/ 	.word	0x00000000
        /*0050*/ 	.short	0x0001
        /*0052*/ 	.short	0x0008
        /*0054*/ 	.byte	0x00, 0xf5, 0x21, 0x00


	//----- nvinfo : EIATTR_KPARAM_INFO
	.align		4
.L_250:
        /*0058*/ 	.byte	0x04, 0x17
        /*005a*/ 	.short	(.L_252 - .L_251)
.L_251:
        /*005c*/ 	.word	0x00000000
        /*0060*/ 	.short	0x0000
        /*0062*/ 	.short	0x0000
        /*0064*/ 	.byte	0x00, 0xf5, 0x21, 0x00


	//----- nvinfo : EIATTR_SPARSE_MMA_MASK
	.align		4
.L_252:
        /*0068*/ 	.byte	0x03, 0x50
        /*006a*/ 	.short	0x0000


	//----- nvinfo : EIATTR_MAXREG_COUNT
	.align		4
        /*006c*/ 	.byte	0x03, 0x1b
        /*006e*/ 	.short	0x0080


	//----- nvinfo : EIATTR_NUM_BARRIERS
	.align		4
        /*0070*/ 	.byte	0x02, 0x4c
        /*0072*/ 	.byte	0x01
	.zero		1


	//----- nvinfo : EIATTR_MERCURY_ISA_VERSION
	.align		4
        /*0074*/ 	.byte	0x03, 0x5f
        /*0076*/ 	.short	0x0101


	//----- nvinfo : EIATTR_UNUSED_LOAD_BYTE_OFFSET
	.align		4
        /*0078*/ 	.byte	0x04, 0x44
        /*007a*/ 	.short	(.L_254 - .L_253)


	//   ....[0]....
.L_253:
        /*007c*/ 	.word	0x00000b70
        /*0080*/ 	.word	0x0000fff0


	//   ....[1]....
        /*0084*/ 	.word	0x00000f80
        /*0088*/ 	.word	0x0000fff0


	//   ....[2]....
        /*008c*/ 	.word	0x00002010
        /*0090*/ 	.word	0x0000fff0


	//   ....[3]....
        /*0094*/ 	.word	0x00002bb0
        /*0098*/ 	.word	0x0000fff0


	//   ....[4]....
        /*009c*/ 	.word	0x00002fc0
        /*00a0*/ 	.word	0x0000fff0


	//   ....[5]....
        /*00a4*/ 	.word	0x00004140
        /*00a8*/ 	.word	0x0000fff0


	//----- nvinfo : EIATTR_COOP_GROUP_MASK_REGIDS
	.align		4
.L_254:
        /*00ac*/ 	.byte	0x04, 0x29
        /*00ae*/ 	.short	(.L_256 - .L_255)


	//   ....[0]....
.L_255:
        /*00b0*/ 	.word	0xffffffff


	//   ....[1]....
        /*00b4*/ 	.word	0xffffffff


	//   ....[2]....
        /*00b8*/ 	.word	0xffffffff


	//   ....[3]....
        /*00bc*/ 	.word	0xffffffff


	//   ....[4]....
        /*00c0*/ 	.word	0xffffffff


	//   ....[5]....
        /*00c4*/ 	.word	0xffffffff


	//   ....[6]....
        /*00c8*/ 	.word	0xffffffff


	//   ....[7]....
        /*00cc*/ 	.word	0xffffffff


	//   ....[8]....
        /*00d0*/ 	.word	0xffffffff


	//   ....[9]....
        /*00d4*/ 	.word	0xffffffff


	//   ....[10]....
        /*00d8*/ 	.word	0xffffffff


	//   ....[11]....
        /*00dc*/ 	.word	0xffffffff


	//   ....[12]....
        /*00e0*/ 	.word	0xffffffff


	//   ....[13]....
        /*00e4*/ 	.word	0xffffffff


	//   ....[14]....
        /*00e8*/ 	.word	0xffffffff


	//   ....[15]....
        /*00ec*/ 	.word	0xffffffff


	//   ....[16]....
        /*00f0*/ 	.word	0xffffffff


	//   ....[17]....
        /*00f4*/ 	.word	0xffffffff


	//   ....[18]....
        /*00f8*/ 	.word	0xffffffff


	//   ....[19]....
        /*00fc*/ 	.word	0xffffffff


	//   ....[20]....
        /*0100*/ 	.word	0xffffffff


	//   ....[21]....
        /*0104*/ 	.word	0xffffffff


	//   ....[22]....
        /*0108*/ 	.word	0xffffffff


	//   ....[23]....
        /*010c*/ 	.word	0xffffffff


	//   ....[24]....
        /*0110*/ 	.word	0xffffffff


	//   ....[25]....
        /*0114*/ 	.word	0xffffffff


	//   ....[26]....
        /*0118*/ 	.word	0xffffffff


	//   ....[27]....
        /*011c*/ 	.word	0xffffffff


	//   ....[28]....
        /*0120*/ 	.word	0xffffffff


	//   ....[29]....
        /*0124*/ 	.word	0xffffffff


	//----- nvinfo : EIATTR_COOP_GROUP_INSTR_OFFSETS
	.align		4
.L_256:
        /*0128*/ 	.byte	0x04, 0x28
        /*012a*/ 	.short	(.L_258 - .L_257)


	//   ....[0]....
.L_257:
        /*012c*/ 	.word	0x00000980


	//   ....[1]....
        /*0130*/ 	.word	0x000009e0


	//   ....[2]....
        /*0134*/ 	.word	0x00000a50


	//   ....[3]....
        /*0138*/ 	.word	0x00000aa0


	//   ....[4]....
        /*013c*/ 	.word	0x00000ad0


	//   ....[5]....
        /*0140*/ 	.word	0x00000d20


	//   ....[6]....
        /*0144*/ 	.word	0x00000db0


	//   ....[7]....
        /*0148*/ 	.word	0x00000df0


	//   ....[8]....
        /*014c*/ 	.word	0x00000e40


	//   ....[9]....
        /*0150*/ 	.word	0x00000e80


	//   ....[10]....
        /*0154*/ 	.word	0x00001e30


	//   ....[11]....
        /*0158*/ 	.word	0x00001eb0


	//   ....[12]....
        /*015c*/ 	.word	0x00001f00


	//   ....[13]....
        /*0160*/ 	.word	0x00001f40


	//   ....[14]....
        /*0164*/ 	.word	0x00001f70


	//   ....[15]....
        /*0168*/ 	.word	0x000029c0


	//   ....[16]....
        /*016c*/ 	.word	0x00002a20


	//   ....[17]....
        /*0170*/ 	.word	0x00002a90


	//   ....[18]....
        /*0174*/ 	.word	0x00002ae0


	//   ....[19]....
        /*0178*/ 	.word	0x00002b10


	//   ....[20]....
        /*017c*/ 	.word	0x00002d60


	//   ....[21]....
        /*0180*/ 	.word	0x00002de0


	//   ....[22]....
        /*0184*/ 	.word	0x00002e20


	//   ....[23]....
        /*0188*/ 	.word	0x00002e60


	//   ....[24]....
        /*018c*/ 	.word	0x00002ec0


	//   ....[25]....
        /*0190*/ 	.word	0x00003f60


	//   ....[26]....
        /*0194*/ 	.word	0x00003fe0


	//   ....[27]....
        /*0198*/ 	.word	0x00004030


	//   ....[28]....
        /*019c*/ 	.word	0x00004070


	//   ....[29]....
        /*01a0*/ 	.word	0x000040a0


	//----- nvinfo : EIATTR_VRC_CTA_INIT_COUNT
	.align		4
.L_258:
        /*01a4*/ 	.byte	0x02, 0x4a
	.zero		1
	.zero		1


	//----- nvinfo : EIATTR_EXIT_INSTR_OFFSETS
	.align		4
        /*01a8*/ 	.byte	0x04, 0x1c
        /*01aa*/ 	.short	(.L_260 - .L_259)


	//   ....[0]....
.L_259:
        /*01ac*/ 	.word	0x00000080


	//   ....[1]....
        /*01b0*/ 	.word	0x000000c0


	//   ....[2]....
        /*01b4*/ 	.word	0x00004280


	//   ....[3]....
        /*01b8*/ 	.word	0x000042d0


	//----- nvinfo : EIATTR_MAX_THREADS
	.align		4
.L_260:
        /*01bc*/ 	.byte	0x04, 0x05
        /*01be*/ 	.short	(.L_262 - .L_261)
.L_261:
        /*01c0*/ 	.word	0x00000200
        /*01c4*/ 	.word	0x00000001
        /*01c8*/ 	.word	0x00000001


	//----- nvinfo : EIATTR_CRS_STACK_SIZE
	.align		4
.L_262:
        /*01cc*/ 	.byte	0x04, 0x1e
        /*01ce*/ 	.short	(.L_264 - .L_263)
.L_263:
        /*01d0*/ 	.word	0x00000000


	//----- nvinfo : EIATTR_CBANK_PARAM_SIZE
	.align		4
.L_264:
        /*01d4*/ 	.byte	0x03, 0x19
        /*01d6*/ 	.short	0x001d


	//----- nvinfo : EIATTR_PARAM_CBANK
	.align		4
        /*01d8*/ 	.byte	0x04, 0x0a
        /*01da*/ 	.short	(.L_266 - .L_265)
	.align		4
.L_265:
        /*01dc*/ 	.word	index@(.nv.constant0._ZN3cub18CUB_300001_SM_10006detail6reduce28DeviceReduceSingleTileKernelINS2_10policy_hubIfjN4cuda3std3__44plusIfEEE10Policy1000EPfSC_iS9_ffNS7_10__identityEEEvT0_T1_T2_T3_T4_T6_)
        /*01e0*/ 	.short	0x0380
        /*01e2*/ 	.short	0x001d


	//----- nvinfo : EIATTR_SW_WAR
	.align		4
.L_266:
        /*01e4*/ 	.byte	0x04, 0x36
        /*01e6*/ 	.short	(.L_268 - .L_267)
.L_267:
        /*01e8*/ 	.word	0x00000008
.L_268:


//--------------------- .nv.info._ZN3cub18CUB_300001_SM_10006detail6reduce18DeviceReduceKernelINS2_10policy_hubIfjN4cuda3std3__44plusIfEEE10Policy1000EN6thrust24THRUST_300001_SM_1000_NS10device_ptrIfEEjS9_fNS7_10__identityEEEvT0_PT3_T1_NS0_13GridEvenShareISK_EET2_T4_ --------------------------
	.section	.nv.info._ZN3cub18CUB_300001_SM_10006detail6reduce18DeviceReduceKernelINS2_10policy_hubIfjN4cuda3std3__44plusIfEEE10Policy1000EN6thrust24THRUST_300001_SM_1000_NS10device_ptrIfEEjS9_fNS7_10__identityEEEvT0_PT3_T1_NS0_13GridEvenShareISK_EET2_T4_,"",@"SHT_CUDA_INFO"
	.sectionflags	@""
	.align	4


	//----- nvinfo : EIATTR_CUDA_API_VERSION
	.align		4
        /*0000*/ 	.byte	0x04, 0x37
        /*0002*/ 	.short	(.L_270 - .L_269)
.L_269:
        /*0004*/ 	.word	0x00000082


	//----- nvinfo : EIATTR_KPARAM_INFO
	.align		4
.L_270:
        /*0008*/ 	.byte	0x04, 0x17
        /*000a*/ 	.short	(.L_272 - .L_271)
.L_271:
        /*000c*/ 	.word	0x00000000
        /*0010*/ 	.short	0x0005
        /*0012*/ 	.short	0x003d
        /*0014*/ 	.byte	0x00, 0xf0, 0x05, 0x00


	//----- nvinfo : EIATTR_KPARAM_INFO
	.align		4
.L_272:
        /*0018*/ 	.byte	0x04, 0x17
        /*001a*/ 	.short	(.L_274 - .L_273)
.L_273:
        /*001c*/ 	.word	0x00000000
        /*0020*/ 	.short	0x0004
        /*0022*/ 	.short	0x003c
        /*0024*/ 	.byte	0x00, 0xf0, 0x05, 0x00


	//----- nvinfo : EIATTR_KPARAM_INFO
	.align		4
.L_274:
        /*0028*/ 	.byte	0x04, 0x17
        /*002a*/ 	.short	(.L_276 - .L_275)
.L_275:
        /*002c*/ 	.word	0x00000000
        /*0030*/ 	.short	0x0003
        /*0032*/ 	.short	0x0014
        /*0034*/ 	.byte	0x00, 0xf0, 0xa1, 0x00


	//----- nvinfo : EIATTR_KPARAM_INFO
	.align		4
.L_276:
        /*0038*/ 	.byte	0x04, 0x17
        /*003a*/ 	.short	(.L_278 - .L_277)
.L_277:
        /*003c*/ 	.word	0x00000000
        /*0040*/ 	.short	0x0002
        /*0042*/ 	.short	0x0010
        /*0044*/ 	.byte	0x00, 0xf0, 0x11, 0x00


	//----- nvinfo : EIATTR_KPARAM_INFO
	.align		4
.L_278:
        /*0048*/ 	.byte	0x04, 0x17
        /*004a*/ 	.short	(.L_280 - .L_279)
.L_279:
        /*004c*/ 	.word	0x00000000
        /*0050*/ 	.short	0x0001
        /*0052*/ 	.short	0x0008
        /*0054*/ 	.byte	0x00, 0xf5, 0x21, 0x00


	//----- nvinfo : EIATTR_KPARAM_INFO
	.align		4
.L_280:
        /*0058*/ 	.byte	0x04, 0x17
        /*005a*/ 	.short	(.L_282 - .L_281)
.L_281:
        /*005c*/ 	.word	0x00000000
        /*0060*/ 	.short	0x0000
        /*0062*/ 	.short	0x0000
        /*0064*/ 	.byte	0x00, 0xf0, 0x21, 0x00


	//----- nvinfo : EIATTR_SPARSE_MMA_MASK
	.align		4
.L_282:
        /*0068*/ 	.byte	0x03, 0x50
        /*006a*/ 	.short	0x0000


	//----- nvinfo : EIATTR_MAXREG_COUNT
	.align		4
        /*006c*/ 	.byte	0x03, 0x1b
        /*006e*/ 	.short	0x0080


	//----- nvinfo : EIATTR_NUM_BARRIERS
	.align		4
        /*0070*/ 	.byte	0x02, 0x4c
        /*0072*/ 	.byte	0x01
	.zero		1


	//----- nvinfo : EIATTR_MERCURY_ISA_VERSION
	.align		4
        /*0074*/ 	.byte	0x03, 0x5f
        /*0076*/ 	.short	0x0101


	//----- nvinfo : EIATTR_UNUSED_LOAD_BYTE_OFFSET
	.align		4
        /*0078*/ 	.byte	0x04, 0x44
        /*007a*/ 	.short	(.L_284 - .L_283)


	//   ....[0]....
.L_283:
        /*007c*/ 	.word	0x00000de0
        /*0080*/ 	.word	0x0000fff0


	//   ....[1]....
        /*0084*/ 	.word	0x000011f0
        /*0088*/ 	.word	0x0000fff0


	//   ....[2]....
        /*008c*/ 	.word	0x000026b0
        /*0090*/ 	.word	0x0000fff0


	//----- nvinfo : EIATTR_COOP_GROUP_MASK_REGIDS
	.align		4
.L_284:
        /*0094*/ 	.byte	0x04, 0x29
        /*0096*/ 	.short	(.L_286 - .L_285)


	//   ....[0]....
.L_285:
        /*0098*/ 	.word	0xffffffff


	//   ....[1]....
        /*009c*/ 	.word	0xffffffff


	//   ....[2]....
        /*00a0*/ 	.word	0xffffffff


	//   ....[3]....
        /*00a4*/ 	.word	0xffffffff


	//   ....[4]....
        /*00a8*/ 	.word	0xffffffff


	//   ....[5]....
        /*00ac*/ 	.word	0xffffffff


	//   ....[6]....
        /*00b0*/ 	.word	0xffffffff


	//   ....[7]....
        /*00b4*/ 	.word	0xffffffff


	//   ....[8]....
        /*00b8*/ 	.word	0xffffffff


	//   ....[9]....
        /*00bc*/ 	.word	0xffffffff


	//   ....[10]....
        /*00c0*/ 	.word	0xffffffff


	//   ....[11]....
        /*00c4*/ 	.word	0xffffffff


	//   ....[12]....
        /*00c8*/ 	.word	0xffffffff


	//   ....[13]....
        /*00cc*/ 	.word	0xffffffff


	//   ....[14]....
        /*00d0*/ 	.word	0xffffffff


	//----- nvinfo : EIATTR_COOP_GROUP_INSTR_OFFSETS
	.align		4
.L_286:
        /*00d4*/ 	.byte	0x04, 0x28
        /*00d6*/ 	.short	(.L_288 - .L_287)


	//   ....[0]....
.L_287:
        /*00d8*/ 	.word	0x00000bf0


	//   ....[1]....
        /*00dc*/ 	.word	0x00000c50


	//   ....[2]....
        /*00e0*/ 	.word	0x00000cc0


	//   ....[3]....
        /*00e4*/ 	.word	0x00000d10


	//   ....[4]....
        /*00e8*/ 	.word	0x00000d40


	//   ....[5]....
        /*00ec*/ 	.word	0x00000f90


	//   ....[6]....
        /*00f0*/ 	.word	0x00001020


	//   ....[7]....
        /*00f4*/ 	.word	0x00001070


	//   ....[8]....
        /*00f8*/ 	.word	0x000010b0


	//   ....[9]....
        /*00fc*/ 	.word	0x000010f0


	//   ....[10]....
        /*0100*/ 	.word	0x000024c0


	//   ....[11]....
        /*0104*/ 	.word	0x00002550


	//   ....[12]....
        /*0108*/ 	.word	0x000025a0


	//   ....[13]....
        /*010c*/ 	.word	0x000025e0


	//   ....[14]....
        /*0110*/ 	.word	0x00002610


	//----- nvinfo : EIATTR_VRC_CTA_INIT_COUNT
	.align		4
.L_288:
        /*0114*/ 	.byte	0x02, 0x4a
	.zero		1
	.zero		1


	//----- nvinfo : EIATTR_EXIT_INSTR_OFFSETS
	.align		4
        /*0118*/ 	.byte	0x04, 0x1c
        /*011a*/ 	.short	(.L_290 - .L_289)


	//   ....[0]....
.L_289:
        /*011c*/ 	.word	0x000027f0


	//   ....[1]....
        /*0120*/ 	.word	0x00002830


	//----- nvinfo : EIATTR_MAX_THREADS
	.align		4
.L_290:
        /*0124*/ 	.byte	0x04, 0x05
        /*0126*/ 	.short	(.L_292 - .L_291)
.L_291:
        /*0128*/ 	.word	0x00000200
        /*012c*/ 	.word	0x00000001
        /*0130*/ 	.word	0x00000001


	//----- nvinfo : EIATTR_CRS_STACK_SIZE
	.align		4
.L_292:
        /*0134*/ 	.byte	0x04, 0x1e
        /*0136*/ 	.short	(.L_294 - .L_293)
.L_293:
        /*0138*/ 	.word	0x00000000


	//----- nvinfo : EIATTR_CBANK_PARAM_SIZE
	.align		4
.L_294:
        /*013c*/ 	.byte	0x03, 0x19
        /*013e*/ 	.short	0x003e


	//----- nvinfo : EIATTR_PARAM_CBANK
	.align		4
        /*0140*/ 	.byte	0x04, 0x0a
        /*0142*/ 	.short	(.L_296 - .L_295)
	.align		4
.L_295:
        /*0144*/ 	.word	index@(.nv.constant0._ZN3cub18CUB_300001_SM_10006detail6reduce18DeviceReduceKernelINS2_10policy_hubIfjN4cuda3std3__44plusIfEEE10Policy1000EN6thrust24THRUST_300001_SM_1000_NS10device_ptrIfEEjS9_fNS7_10__identityEEEvT0_PT3_T1_NS0_13GridEvenShareISK_EET2_T4_)
        /*0148*/ 	.short	0x0380
        /*014a*/ 	.short	0x003e


	//----- nvinfo : EIATTR_SW_WAR
	.align		4
.L_296:
        /*014c*/ 	.byte	0x04, 0x36
        /*014e*/ 	.short	(.L_298 - .L_297)
.L_297:
        /*0150*/ 	.word	0x00000008
.L_298:


//--------------------- .nv.info._ZN3cub18CUB_300001_SM_10006detail6reduce28DeviceReduceSingleTileKernelINS2_10policy_hubIfjN4cuda3std3__44plusIfEEE10Policy1000EN6thrust24THRUST_300001_SM_1000_NS10device_ptrIfEEPfjS9_ffNS7_10__identityEEEvT0_T1_T2_T3_T4_T6_ --------------------------
	.section	.nv.info._ZN3cub18CUB_300001_SM_10006detail6reduce28DeviceReduceSingleTileKernelINS2_10policy_hubIfjN4cuda3std3__44plusIfEEE10Policy1000EN6thrust24THRUST_300001_SM_1000_NS10device_ptrIfEEPfjS9_ffNS7_10__identityEEEvT0_T1_T2_T3_T4_T6_,"",@"SHT_CUDA_INFO"
	.sectionflags	@""
	.align	4


	//----- nvinfo : EIATTR_CUDA_API_VERSION
	.align		4
        /*0000*/ 	.byte	0x04, 0x37
        /*0002*/ 	.short	(.L_300 - .L_299)
.L_299:
        /*0004*/ 	.word	0x00000082


	//----- nvinfo : EIATTR_KPARAM_INFO
	.align		4
.L_300:
        /*0008*/ 	.byte	0x04, 0x17
        /*000a*/ 	.short	(.L_302 - .L_301)
.L_301:
        /*000c*/ 	.word	0x00000000
        /*0010*/ 	.short	0x0005
        /*0012*/ 	.short	0x001c
        /*0014*/ 	.byte	0x00, 0xf0, 0x05, 0x00


	//----- nvinfo : EIATTR_KPARAM_INFO
	.align		4
.L_302:
        /*0018*/ 	.byte	0x04, 0x17
        /*001a*/ 	.short	(.L_304 - .L_303)
.L_303:
        /*001c*/ 	.word	0x00000000
        /*0020*/ 	.short	0x0004
        /*0022*/ 	.short	0x0018
        /*0024*/ 	.byte	0x00, 0xf0, 0x11, 0x00


	//----- nvinfo : EIATTR_KPARAM_INFO
	.align		4
.L_304:
        /*0028*/ 	.byte	0x04, 0x17
        /*002a*/ 	.short	(.L_306 - .L_305)
.L_305:
        /*002c*/ 	.word	0x00000000
        /*0030*/ 	.short	0x0003
        /*0032*/ 	.short	0x0014
        /*0034*/ 	.byte	0x00, 0xf0, 0x05, 0x00


	//----- nvinfo : EIATTR_KPARAM_INFO
	.align		4
.L_306:
        /*0038*/ 	.byte	0x04, 0x17
        /*003a*/ 	.short	(.L_308 - .L_307)
.L_307:
        /*003c*/ 	.word	0x00000000
        /*0040*/ 	.short	0x0002
        /*0042*/ 	.short	0x0010
        /*0044*/ 	.byte	0x00, 0xf0, 0x11, 0x00


	//----- nvinfo : EIATTR_KPARAM_INFO
	.align		4
.L_308:
        /*0048*/ 	.byte	0x04, 0x17
        /*004a*/ 	.short	(.L_310 - .L_309)
.L_309:
        /*004c*/ 	.word	0x00000000
        /*0050*/ 	.short	0x0001
        /*0052*/ 	.short	0x0008
        /*0054*/ 	.byte	0x00, 0xf5, 0x21, 0x00


	//----- nvinfo : EIATTR_KPARAM_INFO
	.align		4
.L_310:
        /*0058*/ 	.byte	0x04, 0x17
        /*005a*/ 	.short	(.L_312 - .L_311)
.L_311:
        /*005c*/ 	.word	0x00000000
        /*0060*/ 	.short	0x0000
        /*0062*/ 	.short	0x0000
        /*0064*/ 	.byte	0x00, 0xf0, 0x21, 0x00


	//----- nvinfo : EIATTR_SPARSE_MMA_MASK
	.align		4
.L_312:
        /*0068*/ 	.byte	0x03, 0x50
        /*006a*/ 	.short	0x0000


	//----- nvinfo : EIATTR_MAXREG_COUNT
	.align		4
        /*006c*/ 	.byte	0x03, 0x1b
        /*006e*/ 	.short	0x0080


	//----- nvinfo : EIATTR_NUM_BARRIERS
	.align		4
        /*0070*/ 	.byte	0x02, 0x4c
        /*0072*/ 	.byte	0x01
	.zero		1


	//----- nvinfo : EIATTR_MERCURY_ISA_VERSION
	.align		4
        /*0074*/ 	.byte	0x03, 0x5f
        /*0076*/ 	.short	0x0101


	//----- nvinfo : EIATTR_UNUSED_LOAD_BYTE_OFFSET
	.align		4
        /*0078*/ 	.byte	0x04, 0x44
        /*007a*/ 	.short	(.L_314 - .L_313)


	//   ....[0]....
.L_313:
        /*007c*/ 	.word	0x00000b00
        /*0080*/ 	.word	0x0000fff0


	//   ....[1]....
        /*0084*/ 	.word	0x00000f10
        /*0088*/ 	.word	0x0000fff0


	//   ....[2]....
        /*008c*/ 	.word	0x00002270
        /*0090*/ 	.word	0x0000fff0


	//----- nvinfo : EIATTR_COOP_GROUP_MASK_REGIDS
	.align		4
.L_314:
        /*0094*/ 	.byte	0x04, 0x29
        /*0096*/ 	.short	(.L_316 - .L_315)


	//   ....[0]....
.L_315:
        /*0098*/ 	.word	0xffffffff


	//   ....[1]....
        /*009c*/ 	.word	0xffffffff


	//   ....[2]....
        /*00a0*/ 	.word	0xffffffff


	//   ....[3]....
        /*00a4*/ 	.word	0xffffffff


	//   ....[4]....
        /*00a8*/ 	.word	0xffffffff


	//   ....[5]....
        /*00ac*/ 	.word	0xffffffff


	//   ....[6]....
        /*00b0*/ 	.word	0xffffffff


	//   ....[7]....
        /*00b4*/ 	.word	0xffffffff


	//   ....[8]....
        /*00b8*/ 	.word	0xffffffff


	//   ....[9]....
        /*00bc*/ 	.word	0xffffffff


	//   ....[10]....
        /*00c0*/ 	.word	0xffffffff


	//   ....[11]....
        /*00c4*/ 	.word	0xffffffff


	//   ....[12]....
        /*00c8*/ 	.word	0xffffffff


	//   ....[13]....
        /*00cc*/ 	.word	0xffffffff


	//   ....[14]....
        /*00d0*/ 	.word	0xffffffff


	//----- nvinfo : EIATTR_COOP_GROUP_INSTR_OFFSETS
	.align		4
.L_316:
        /*00d4*/ 	.byte	0x04, 0x28
        /*00d6*/ 	.short	(.L_318 - .L_317)


	//   ....[0]....
.L_317:
        /*00d8*/ 	.word	0x00000910


	//   ....[1]....
        /*00dc*/ 	.word	0x00000970


	//   ....[2]....
        /*00e0*/ 	.word	0x000009e0


	//   ....[3]....
        /*00e4*/ 	.word	0x00000a30


	//   ....[4]....
        /*00e8*/ 	.word	0x00000a60


	//   ....[5]....
        /*00ec*/ 	.word	0x00000cb0


	//   ....[6]....
        /*00f0*/ 	.word	0x00000d40


	//   ....[7]....
        /*00f4*/ 	.word	0x00000d80


	//   ....[8]....
        /*00f8*/ 	.word	0x00000dd0


	//   ....[9]....
        /*00fc*/ 	.word	0x00000e10


	//   ....[10]....
        /*0100*/ 	.word	0x00002090


	//   ....[11]....
        /*0104*/ 	.word	0x00002110


	//   ....[12]....
        /*0108*/ 	.word	0x00002160


	//   ....[13]....
        /*010c*/ 	.word	0x000021a0


	//   ....[14]....
        /*0110*/ 	.word	0x000021d0


	//----- nvinfo : EIATTR_VRC_CTA_INIT_COUNT
	.align		4
.L_318:
        /*0114*/ 	.byte	0x02, 0x4a
	.zero		1
	.zero		1


	//----- nvinfo : EIATTR_EXIT_INSTR_OFFSETS
	.align		4
        /*0118*/ 	.byte	0x04, 0x1c
        /*011a*/ 	.short	(.L_320 - .L_319)


	//   ....[0]....
.L_319:
        /*011c*/ 	.word	0x00000080


	//   ....[1]....
        /*0120*/ 	.word	0x000000c0


	//   ....[2]....
        /*0124*/ 	.word	0x000023b0


	//   ....[3]....
        /*0128*/ 	.word	0x00002400


	//----- nvinfo : EIATTR_MAX_THREADS
	.align		4
.L_320:
        /*012c*/ 	.byte	0x04, 0x05
        /*012e*/ 	.short	(.L_322 - .L_321)
.L_321:
        /*0130*/ 	.word	0x00000200
        /*0134*/ 	.word	0x00000001
        /*0138*/ 	.word	0x00000001


	//----- nvinfo : EIATTR_CRS_STACK_SIZE
	.align		4
.L_322:
        /*013c*/ 	.byte	0x04, 0x1e
        /*013e*/ 	.short	(.L_324 - .L_323)
.L_323:
        /*0140*/ 	.word	0x00000000


	//----- nvinfo : EIATTR_CBANK_PARAM_SIZE
	.align		4
.L_324:
        /*0144*/ 	.byte	0x03, 0x19
        /*0146*/ 	.short	0x001d


	//----- nvinfo : EIATTR_PARAM_CBANK
	.align		4
        /*0148*/ 	.byte	0x04, 0x0a
        /*014a*/ 	.short	(.L_326 - .L_325)
	.align		4
.L_325:
        /*014c*/ 	.word	index@(.nv.constant0._ZN3cub18CUB_300001_SM_10006detail6reduce28DeviceReduceSingleTileKernelINS2_10policy_hubIfjN4cuda3std3__44plusIfEEE10Policy1000EN6thrust24THRUST_300001_SM_1000_NS10device_ptrIfEEPfjS9_ffNS7_10__identityEEEvT0_T1_T2_T3_T4_T6_)
        /*0150*/ 	.short	0x0380
        /*0152*/ 	.short	0x001d


	//----- nvinfo : EIATTR_SW_WAR
	.align		4
.L_326:
        /*0154*/ 	.byte	0x04, 0x36
        /*0156*/ 	.short	(.L_328 - .L_327)
.L_327:
        /*0158*/ 	.word	0x00000008
.L_328:


//--------------------- .nv.info._ZN3cub18CUB_300001_SM_10006detail6reduce28DeviceReduceSingleTileKernelINS2_10policy_hubIfyN4cuda3__47maximumIfEEE10Policy1000EPfSB_iS8_ffNS5_3std3__410__identityEEEvT0_T1_T2_T3_T4_T6_ --------------------------
	.section	.nv.info._ZN3cub18CUB_300001_SM_10006detail6reduce28DeviceReduceSingleTileKernelINS2_10policy_hubIfyN4cuda3__47maximumIfEEE10Policy1000EPfSB_iS8_ffNS5_3std3__410__identityEEEvT0_T1_T2_T3_T4_T6_,"",@"SHT_CUDA_INFO"
	.sectionflags	@""
	.align	4


	//----- nvinfo : EIATTR_CUDA_API_VERSION
	.align		4
        /*0000*/ 	.byte	0x04, 0x37
        /*0002*/ 	.short	(.L_330 - .L_329)
.L_329:
        /*0004*/ 	.word	0x00000082


	//----- nvinfo : EIATTR_KPARAM_INFO
	.align		4
.L_330:
        /*0008*/ 	.byte	0x04, 0x17
        /*000a*/ 	.short	(.L_332 - .L_331)
.L_331:
        /*000c*/ 	.word	0x00000000
        /*0010*/ 	.short	0x0005
        /*0012*/ 	.short	0x001c
        /*0014*/ 	.byte	0x00, 0xf0, 0x05, 0x00


	//----- nvinfo : EIATTR_KPARAM_INFO
	.align		4
.L_332:
        /*0018*/ 	.byte	0x04, 0x17
        /*001a*/ 	.short	(.L_334 - .L_333)
.L_333:
        /*001c*/ 	.word	0x00000000
        /*0020*/ 	.short	0x0004
        /*0022*/ 	.short	0x0018
        /*0024*/ 	.byte	0x00, 0xf0, 0x11, 0x00


	//----- nvinfo : EIATTR_KPARAM_INFO
	.align		4
.L_334:
        /*0028*/ 	.byte	0x04, 0x17
        /*002a*/ 	.short	(.L_336 - .L_335)
.L_335:
        /*002c*/ 	.word	0x00000000
        /*0030*/ 	.short	0x0003
        /*0032*/ 	.short	0x0014
        /*0034*/ 	.byte	0x00, 0xf0, 0x05, 0x00


	//----- nvinfo : EIATTR_KPARAM_INFO
	.align		4
.L_336:
        /*0038*/ 	.byte	0x04, 0x17
        /*003a*/ 	.short	(.L_338 - .L_337)
.L_337:
        /*003c*/ 	.word	0x00000000
        /*0040*/ 	.short	0x0002
        /*0042*/ 	.short	0x0010
        /*0044*/ 	.byte	0x00, 0xf0, 0x11, 0x00


	//----- nvinfo : EIATTR_KPARAM_INFO
	.align		4
.L_338:
        /*0048*/ 	.byte	0x04, 0x17
        /*004a*/ 	.short	(.L_340 - .L_339)
.L_339:
        /*004c*/ 	.word	0x00000000
        /*0050*/ 	.short	0x0001
        /*0052*/ 	.short	0x0008
        /*0054*/ 	.byte	0x00, 0xf5, 0x21, 0x00


	//----- nvinfo : EIATTR_KPARAM_INFO
	.align		4
.L_340:
        /*0058*/ 	.byte	0x04, 0x17
        /*005a*/ 	.short	(.L_342 - .L_341)
.L_341:
        /*005c*/ 	.word	0x00000000
        /*0060*/ 	.short	0x0000
        /*0062*/ 	.short	0x0000
        /*0064*/ 	.byte	0x00, 0xf5, 0x21, 0x00


	//----- nvinfo : EIATTR_SPARSE_MMA_MASK
	.align		4
.L_342:
        /*0068*/ 	.byte	0x03, 0x50
        /*006a*/ 	.short	0x0000


	//----- nvinfo : EIATTR_MAXREG_COUNT
	.align		4
        /*006c*/ 	.byte	0x03, 0x1b
        /*006e*/ 	.short	0x00ff


	//----- nvinfo : EIATTR_NUM_BARRIERS
	.align		4
        /*0070*/ 	.byte	0x02, 0x4c
        /*0072*/ 	.byte	0x01
	.zero		1


	//----- nvinfo : EIATTR_MERCURY_ISA_VERSION
	.align		4
        /*0074*/ 	.byte	0x03, 0x5f
        /*0076*/ 	.short	0x0101


	//----- nvinfo : EIATTR_COOP_GROUP_MASK_REGIDS
	.align		4
        /*0078*/ 	.byte	0x04, 0x29
        /*007a*/ 	.short	(.L_344 - .L_343)


	//   ....[0]....
.L_343:
        /*007c*/ 	.word	0xffffffff


	//   ....[1]....
        /*0080*/ 	.word	0xffffffff


	//   ....[2]....
        /*0084*/ 	.word	0xffffffff


	//   ....[3]....
        /*0088*/ 	.word	0xffffffff


	//   ....[4]....
        /*008c*/ 	.word	0xffffffff


	//   ....[5]....
        /*0090*/ 	.word	0xffffffff


	//   ....[6]....
        /*0094*/ 	.word	0xffffffff


	//   ....[7]....
        /*0098*/ 	.word	0xffffffff


	//   ....[8]....
        /*009c*/ 	.word	0xffffffff


	//   ....[9]....
        /*00a0*/ 	.word	0xffffffff


	//   ....[10]....
        /*00a4*/ 	.word	0xffffffff


	//   ....[11]....
        /*00a8*/ 	.word	0xffffffff


	//   ....[12]....
        /*00ac*/ 	.word	0xffffffff


	//   ....[13]....
        /*00b0*/ 	.word	0xffffffff


	//   ....[14]....
        /*00b4*/ 	.word	0xffffffff


	//   ....[15]....
        /*00b8*/ 	.word	0xffffffff


	//   ....[16]....
        /*00bc*/ 	.word	0xffffffff


	//   ....[17]....
        /*00c0*/ 	.word	0xffffffff


	//   ....[18]....
        /*00c4*/ 	.word	0xffffffff


	//   ....[19]....
        /*00c8*/ 	.word	0xffffffff


	//   ....[20]....
        /*00cc*/ 	.word	0xffffffff


	//   ....[21]....
        /*00d0*/ 	.word	0xffffffff


	//   ....[22]....
        /*00d4*/ 	.word	0xffffffff


	//   ....[23]....
        /*00d8*/ 	.word	0xffffffff


	//   ....[24]....
        /*00dc*/ 	.word	0xffffffff


	//   ....[25]....
        /*00e0*/ 	.word	0xffffffff


	//   ....[26]....
        /*00e4*/ 	.word	0xffffffff


	//   ....[27]....
        /*00e8*/ 	.word	0xffffffff


	//   ....[28]....
        /*00ec*/ 	.word	0xffffffff


	//   ....[29]....
        /*00f0*/ 	.word	0xffffffff


	//----- nvinfo : EIATTR_COOP_GROUP_INSTR_OFFSETS
	.align		4
.L_344:
        /*00f4*/ 	.byte	0x04, 0x28
        /*00f6*/ 	.short	(.L_346 - .L_345)


	//   ....[0]....
.L_345:
        /*00f8*/ 	.word	0x00000b50


	//   ....[1]....
        /*00fc*/ 	.word	0x00000bc0


	//   ....[2]....
        /*0100*/ 	.word	0x00000c40


	//   ....[3]....
        /*0104*/ 	.word	0x00000ca0


	//   ....[4]....
        /*0108*/ 	.word	0x00000ce0


	//   ....[5]....
        /*010c*/ 	.word	0x00000f20


	//   ....[6]....
        /*0110*/ 	.word	0x00000f90


	//   ....[7]....
        /*0114*/ 	.word	0x00000fe0


	//   ....[8]....
        /*0118*/ 	.word	0x00001040


	//   ....[9]....
        /*011c*/ 	.word	0x000010b0


	//   ....[10]....
        /*0120*/ 	.word	0x000022f0


	//   ....[11]....
        /*0124*/ 	.word	0x00002380


	//   ....[12]....
        /*0128*/ 	.word	0x000023e0


	//   ....[13]....
        /*012c*/ 	.word	0x00002430


	//   ....[14]....
        /*0130*/ 	.word	0x00002470


	//   ....[15]....
        /*0134*/ 	.word	0x00003080


	//   ....[16]....
        /*0138*/ 	.word	0x000030f0


	//   ....[17]....
        /*013c*/ 	.word	0x00003170


	//   ....[18]....
        /*0140*/ 	.word	0x000031d0


	//   ....[19]....
        /*0144*/ 	.word	0x00003210


	//   ....[20]....
        /*0148*/ 	.word	0x00003450


	//   ....[21]....
        /*014c*/ 	.word	0x000034c0


	//   ....[22]....
        /*0150*/ 	.word	0x00003510


	//   ....[23]....
        /*0154*/ 	.word	0x00003570


	//   ....[24]....
        /*0158*/ 	.word	0x000035f0


	//   ....[25]....
        /*015c*/ 	.word	0x000049a0


	//   ....[26]....
        /*0160*/ 	.word	0x00004a30


	//   ....[27]....
        /*0164*/ 	.word	0x00004a90


	//   ....[28]....
        /*0168*/ 	.word	0x00004ae0


	//   ....[29]....
        /*016c*/ 	.word	0x00004b20


	//----- nvinfo : EIATTR_VRC_CTA_INIT_COUNT
	.align		4
.L_346:
        /*0170*/ 	.byte	0x02, 0x4a
	.zero		1
	.zero		1


	//----- nvinfo : EIATTR_EXIT_INSTR_OFFSETS
	.align		4
        /*0174*/ 	.byte	0x04, 0x1c
        /*0176*/ 	.short	(.L_348 - .L_347)


	//   ....[0]....
.L_347:
        /*0178*/ 	.word	0x00000080


	//   ....[1]....
        /*017c*/ 	.word	0x000000c0


	//   ....[2]....
        /*0180*/ 	.word	0x00004cf0


	//   ....[3]....
        /*0184*/ 	.word	0x00004d50


	//----- nvinfo : EIATTR_MAX_THREADS
	.align		4
.L_348:
        /*0188*/ 	.byte	0x04, 0x05
        /*018a*/ 	.short	(.L_350 - .L_349)
.L_349:
        /*018c*/ 	.word	0x00000100
        /*0190*/ 	.word	0x00000001
        /*0194*/ 	.word	0x00000001


	//----- nvinfo : EIATTR_CRS_STACK_SIZE
	.align		4
.L_350:
        /*0198*/ 	.byte	0x04, 0x1e
        /*019a*/ 	.short	(.L_352 - .L_351)
.L_351:
        /*019c*/ 	.word	0x00000000


	//----- nvinfo : EIATTR_CBANK_PARAM_SIZE
	.align		4
.L_352:
        /*01a0*/ 	.byte	0x03, 0x19
        /*01a2*/ 	.short	0x001d


	//----- nvinfo : EIATTR_PARAM_CBANK
	.align		4
        /*01a4*/ 	.byte	0x04, 0x0a
        /*01a6*/ 	.short	(.L_354 - .L_353)
	.align		4
.L_353:
        /*01a8*/ 	.word	index@(.nv.constant0._ZN3cub18CUB_300001_SM_10006detail6reduce28DeviceReduceSingleTileKernelINS2_10policy_hubIfyN4cuda3__47maximumIfEEE10Policy1000EPfSB_iS8_ffNS5_3std3__410__identityEEEvT0_T1_T2_T3_T4_T6_)
        /*01ac*/ 	.short	0x0380
        /*01ae*/ 	.short	0x001d


	//----- nvinfo : EIATTR_SW_WAR
	.align		4
.L_354:
        /*01b0*/ 	.byte	0x04, 0x36
        /*01b2*/ 	.short	(.L_356 - .L_355)
.L_355:
        /*01b4*/ 	.word	0x00000008
.L_356:


//--------------------- .nv.info._ZN3cub18CUB_300001_SM_10006detail6reduce18DeviceReduceKernelINS2_10policy_hubIfyN4cuda3__47maximumIfEEE10Policy1000EN6thrust24THRUST_300001_SM_1000_NS10device_ptrIKfEEyS8_fNS5_3std3__410__identityEEEvT0_PT3_T1_NS0_13GridEvenShareISM_EET2_T4_ --------------------------
	.section	.nv.info._ZN3cub18CUB_300001_SM_10006detail6reduce18DeviceReduceKernelINS2_10policy_hubIfyN4cuda3__47maximumIfEEE10Policy1000EN6thrust24THRUST_300001_SM_1000_NS10device_ptrIKfEEyS8_fNS5_3std3__410__identityEEEvT0_PT3_T1_NS0_13GridEvenShareISM_EET2_T4_,"",@"SHT_CUDA_INFO"
	.sectionflags	@""
	.align	4


	//----- nvinfo : EIATTR_CUDA_API_VERSION
	.align		4
        /*0000*/ 	.byte	0x04, 0x37
        /*0002*/ 	.short	(.L_358 - .L_357)
.L_357:
        /*0004*/ 	.word	0x00000082


	//----- nvinfo : EIATTR_KPARAM_INFO
	.align		4
.L_358:
        /*0008*/ 	.byte	0x04, 0x17
        /*000a*/ 	.short	(.L_360 - .L_359)
.L_359:
        /*000c*/ 	.word	0x00000000
        /*0010*/ 	.short	0x0005
        /*0012*/ 	.short	0x0061
        /*0014*/ 	.byte	0x00, 0xf0, 0x05, 0x00


	//----- nvinfo : EIATTR_KPARAM_INFO
	.align		4
.L_360:
        /*0018*/ 	.byte	0x04, 0x17
        /*001a*/ 	.short	(.L_362 - .L_361)
.L_361:
        /*001c*/ 	.word	0x00000000
        /*0020*/ 	.short	0x0004
        /*0022*/ 	.short	0x0060
        /*0024*/ 	.byte	0x00, 0xf0, 0x05, 0x00


	//----- nvinfo : EIATTR_KPARAM_INFO
	.align		4
.L_362:
        /*0028*/ 	.byte	0x04, 0x17
        /*002a*/ 	.short	(.L_364 - .L_363)
.L_363:
        /*002c*/ 	.word	0x00000000
        /*0030*/ 	.short	0x0003
        /*0032*/ 	.short	0x0018
        /*0034*/ 	.byte	0x00, 0xf0, 0x21, 0x01


	//----- nvinfo : EIATTR_KPARAM_INFO
	.align		4
.L_364:
        /*0038*/ 	.byte	0x04, 0x17
        /*003a*/ 	.short	(.L_366 - .L_365)
.L_365:
        /*003c*/ 	.word	0x00000000
        /*0040*/ 	.short	0x0002
        /*0042*/ 	.short	0x0010
        /*0044*/ 	.byte	0x00, 0xf0, 0x21, 0x00


	//----- nvinfo : EIATTR_KPARAM_INFO
	.align		4
.L_366:
        /*0048*/ 	.byte	0x04, 0x17
        /*004a*/ 	.short	(.L_368 - .L_367)
.L_367:
        /*004c*/ 	.word	0x00000000
        /*0050*/ 	.short	0x0001
        /*0052*/ 	.short	0x0008
        /*0054*/ 	.byte	0x00, 0xf5, 0x21, 0x00


	//----- nvinfo : EIATTR_KPARAM_INFO
	.align		4
.L_368:
        /*0058*/ 	.byte	0x04, 0x17
        /*005a*/ 	.short	(.L_370 - .L_369)
.L_369:
        /*005c*/ 	.word	0x00000000
        /*0060*/ 	.short	0x0000
        /*0062*/ 	.short	0x0000
        /*0064*/ 	.byte	0x00, 0xf0, 0x21, 0x00


	//----- nvinfo : EIATTR_SPARSE_MMA_MASK
	.align		4
.L_370:
        /*0068*/ 	.byte	0x03, 0x50
        /*006a*/ 	.short	0x0000


	//----- nvinfo : EIATTR_MAXREG_COUNT
	.align		4
        /*006c*/ 	.byte	0x03, 0x1b
        /*006e*/ 	.short	0x00ff


	//----- nvinfo : EIATTR_NUM_BARRIERS
	.align		4
        /*0070*/ 	.byte	0x02, 0x4c
        /*0072*/ 	.byte	0x01
	.zero		1


	//----- nvinfo : EIATTR_MERCURY_ISA_VERSION
	.align		4
        /*0074*/ 	.byte	0x03, 0x5f
        /*0076*/ 	.short	0x0101


	//----- nvinfo : EIATTR_COOP_GROUP_MASK_REGIDS
	.align		4
        /*0078*/ 	.byte	0x04, 0x29
        /*007a*/ 	.short	(.L_372 - .L_371)


	//   ....[0]....
.L_371:
        /*007c*/ 	.word	0xffffffff


	//   ....[1]....
        /*0080*/ 	.word	0xffffffff


	//   ....[2]....
        /*0084*/ 	.word	0xffffffff


	//   ....[3]....
        /*0088*/ 	.word	0xffffffff


	//   ....[4]....
        /*008c*/ 	.word	0xffffffff


	//   ....[5]....
        /*0090*/ 	.word	0xffffffff


	//   ....[6]....
        /*0094*/ 	.word	0xffffffff


	//   ....[7]....
        /*0098*/ 	.word	0xffffffff


	//   ....[8]....
        /*009c*/ 	.word	0xffffffff


	//   ....[9]....
        /*00a0*/ 	.word	0xffffffff


	//   ....[10]....
        /*00a4*/ 	.word	0xffffffff


	//   ....[11]....
        /*00a8*/ 	.word	0xffffffff


	//   ....[12]....
        /*00ac*/ 	.word	0xffffffff


	//   ....[13]....
        /*00b0*/ 	.word	0xffffffff


	//   ....[14]....
        /*00b4*/ 	.word	0xffffffff


	//----- nvinfo : EIATTR_COOP_GROUP_INSTR_OFFSETS
	.align		4
.L_372:
        /*00b8*/ 	.byte	0x04, 0x28
        /*00ba*/ 	.short	(.L_374 - .L_373)


	//   ....[0]....
.L_373:
        /*00bc*/ 	.word	0x00000b80


	//   ....[1]....
        /*00c0*/ 	.word	0x00000bf0


	//   ....[2]....
        /*00c4*/ 	.word	0x00000c70


	//   ....[3]....
        /*00c8*/ 	.word	0x00000cd0


	//   ....[4]....
        /*00cc*/ 	.word	0x00000d10


	//   ....[5]....
        /*00d0*/ 	.word	0x00000f50


	//   ....[6]....
        /*00d4*/ 	.word	0x00000fc0


	//   ....[7]....
        /*00d8*/ 	.word	0x00001010


	//   ....[8]....
        /*00dc*/ 	.word	0x00001070


	//   ....[9]....
        /*00e0*/ 	.word	0x000010f0


	//   ....[10]....
        /*00e4*/ 	.word	0x00002730


	//   ....[11]....
        /*00e8*/ 	.word	0x000027c0


	//   ....[12]....
        /*00ec*/ 	.word	0x00002820


	//   ....[13]....
        /*00f0*/ 	.word	0x00002870


	//   ....[14]....
        /*00f4*/ 	.word	0x000028b0


	//----- nvinfo : EIATTR_VRC_CTA_INIT_COUNT
	.align		4
.L_374:
        /*00f8*/ 	.byte	0x02, 0x4a
	.zero		1
	.zero		1


	//----- nvinfo : EIATTR_EXIT_INSTR_OFFSETS
	.align		4
        /*00fc*/ 	.byte	0x04, 0x1c
        /*00fe*/ 	.short	(.L_376 - .L_375)


	//   ....[0]....
.L_375:
        /*0100*/ 	.word	0x00002a80


	//   ....[1]....
        /*0104*/ 	.word	0x00002ae0


	//----- nvinfo : EIATTR_MAX_THREADS
	.align		4
.L_376:
        /*0108*/ 	.byte	0x04, 0x05
        /*010a*/ 	.short	(.L_378 - .L_377)
.L_377:
        /*010c*/ 	.word	0x00000100
        /*0110*/ 	.word	0x00000001
        /*0114*/ 	.word	0x00000001


	//----- nvinfo : EIATTR_CRS_STACK_SIZE
	.align		4
.L_378:
        /*0118*/ 	.byte	0x04, 0x1e
        /*011a*/ 	.short	(.L_380 - .L_379)
.L_379:
        /*011c*/ 	.word	0x00000000


	//----- nvinfo : EIATTR_CBANK_PARAM_SIZE
	.align		4
.L_380:
        /*0120*/ 	.byte	0x03, 0x19
        /*0122*/ 	.short	0x0062


	//----- nvinfo : EIATTR_PARAM_CBANK
	.align		4
        /*0124*/ 	.byte	0x04, 0x0a
        /*0126*/ 	.short	(.L_382 - .L_381)
	.align		4
.L_381:
        /*0128*/ 	.word	index@(.nv.constant0._ZN3cub18CUB_300001_SM_10006detail6reduce18DeviceReduceKernelINS2_10policy_hubIfyN4cuda3__47maximumIfEEE10Policy1000EN6thrust24THRUST_300001_SM_1000_NS10device_ptrIKfEEyS8_fNS5_3std3__410__identityEEEvT0_PT3_T1_NS0_13GridEvenShareISM_EET2_T4_)
        /*012c*/ 	.short	0x0380
        /*012e*/ 	.short	0x0062


	//----- nvinfo : EIATTR_SW_WAR
	.align		4
.L_382:
        /*0130*/ 	.byte	0x04, 0x36
        /*0132*/ 	.short	(.L_384 - .L_383)
.L_383:
        /*0134*/ 	.word	0x00000008
.L_384:


//--------------------- .nv.info._ZN3cub18CUB_300001_SM_10006detail6reduce28DeviceReduceSingleTileKernelINS2_10policy_hubIfyN4cuda3__47maximumIfEEE10Policy1000EN6thrust24THRUST_300001_SM_1000_NS10device_ptrIKfEEPfyS8_ffNS5_3std3__410__identityEEEvT0_T1_T2_T3_T4_T6_ --------------------------
	.section	.nv.info._ZN3cub18CUB_300001_SM_10006detail6reduce28DeviceReduceSingleTileKernelINS2_10policy_hubIfyN4cuda3__47maximumIfEEE10Policy1000EN6thrust24THRUST_300001_SM_1000_NS10device_ptrIKfEEPfyS8_ffNS5_3std3__410__identityEEEvT0_T1_T2_T3_T4_T6_,"",@"SHT_CUDA_INFO"
	.sectionflags	@""
	.align	4


	//----- nvinfo : EIATTR_CUDA_API_VERSION
	.align		4
        /*0000*/ 	.byte	0x04, 0x37
        /*0002*/ 	.short	(.L_386 - .L_385)
.L_385:
        /*0004*/ 	.word	0x00000082


	//----- nvinfo : EIATTR_KPARAM_INFO
	.align		4
.L_386:
        /*0008*/ 	.byte	0x04, 0x17
        /*000a*/ 	.short	(.L_388 - .L_387)
.L_387:
        /*000c*/ 	.word	0x00000000
        /*0010*/ 	.short	0x0005
        /*0012*/ 	.short	0x0020
        /*0014*/ 	.byte	0x00, 0xf0, 0x05, 0x00


	//----- nvinfo : EIATTR_KPARAM_INFO
	.align		4
.L_388:
        /*0018*/ 	.byte	0x04, 0x17
        /*001a*/ 	.short	(.L_390 - .L_389)
.L_389:
        /*001c*/ 	.word	0x00000000
        /*0020*/ 	.short	0x0004
        /*0022*/ 	.short	0x001c
        /*0024*/ 	.byte	0x00, 0xf0, 0x11, 0x00


	//----- nvinfo : EIATTR_KPARAM_INFO
	.align		4
.L_390:
        /*0028*/ 	.byte	0x04, 0x17
        /*002a*/ 	.short	(.L_392 - .L_391)
.L_391:
        /*002c*/ 	.word	0x00000000
        /*0030*/ 	.short	0x0003
        /*0032*/ 	.short	0x0018
        /*0034*/ 	.byte	0x00, 0xf0, 0x05, 0x00


	//----- nvinfo : EIATTR_KPARAM_INFO
	.align		4
.L_392:
        /*0038*/ 	.byte	0x04, 0x17
        /*003a*/ 	.short	(.L_394 - .L_393)
.L_393:
        /*003c*/ 	.word	0x00000000
        /*0040*/ 	.short	0x0002
        /*0042*/ 	.short	0x0010
        /*0044*/ 	.byte	0x00, 0xf0, 0x21, 0x00


	//----- nvinfo : EIATTR_KPARAM_INFO
	.align		4
.L_394:
        /*0048*/ 	.byte	0x04, 0x17
        /*004a*/ 	.short	(.L_396 - .L_395)
.L_395:
        /*004c*/ 	.word	0x00000000
        /*0050*/ 	.short	0x0001
        /*0052*/ 	.short	0x0008
        /*0054*/ 	.byte	0x00, 0xf5, 0x21, 0x00


	//----- nvinfo : EIATTR_KPARAM_INFO
	.align		4
.L_396:
        /*0058*/ 	.byte	0x04, 0x17
        /*005a*/ 	.short	(.L_398 - .L_397)
.L_397:
        /*005c*/ 	.word	0x00000000
        /*0060*/ 	.short	0x0000
        /*0062*/ 	.short	0x0000
        /*0064*/ 	.byte	0x00, 0xf0, 0x21, 0x00


	//----- nvinfo : EIATTR_SPARSE_MMA_MASK
	.align		4
.L_398:
        /*0068*/ 	.byte	0x03, 0x50
        /*006a*/ 	.short	0x0000


	//----- nvinfo : EIATTR_MAXREG_COUNT
	.align		4
        /*006c*/ 	.byte	0x03, 0x1b
        /*006e*/ 	.short	0x00ff


	//----- nvinfo : EIATTR_NUM_BARRIERS
	.align		4
        /*0070*/ 	.byte	0x02, 0x4c
        /*0072*/ 	.byte	0x01
	.zero		1


	//----- nvinfo : EIATTR_MERCURY_ISA_VERSION
	.align		4
        /*0074*/ 	.byte	0x03, 0x5f
        /*0076*/ 	.short	0x0101


	//----- nvinfo : EIATTR_COOP_GROUP_MASK_REGIDS
	.align		4
        /*0078*/ 	.byte	0x04, 0x29
        /*007a*/ 	.short	(.L_400 - .L_399)


	//   ....[0]....
.L_399:
        /*007c*/ 	.word	0xffffffff


	//   ....[1]....
        /*0080*/ 	.word	0xffffffff


	//   ....[2]....
        /*0084*/ 	.word	0xffffffff


	//   ....[3]....
        /*0088*/ 	.word	0xffffffff


	//   ....[4]....
        /*008c*/ 	.word	0xffffffff


	//   ....[5]....
        /*0090*/ 	.word	0xffffffff


	//   ....[6]....
        /*0094*/ 	.word	0xffffffff


	//   ....[7]....
        /*0098*/ 	.word	0xffffffff


	//   ....[8]....
        /*009c*/ 	.word	0xffffffff


	//   ....[9]....
        /*00a0*/ 	.word	0xffffffff


	//   ....[10]....
        /*00a4*/ 	.word	0xffffffff


	//   ....[11]....
        /*00a8*/ 	.word	0xffffffff


	//   ....[12]....
        /*00ac*/ 	.word	0xffffffff


	//   ....[13]....
        /*00b0*/ 	.word	0xffffffff


	//   ....[14]....
        /*00b4*/ 	.word	0xffffffff


	//----- nvinfo : EIATTR_COOP_GROUP_INSTR_OFFSETS
	.align		4
.L_400:
        /*00b8*/ 	.byte	0x04, 0x28
        /*00ba*/ 	.short	(.L_402 - .L_401)


	//   ....[0]....
.L_401:
        /*00bc*/ 	.word	0x00000af0


	//   ....[1]....
        /*00c0*/ 	.word	0x00000b60


	//   ....[2]....
        /*00c4*/ 	.word	0x00000be0


	//   ....[3]....
        /*00c8*/ 	.word	0x00000c40


	//   ....[4]....
        /*00cc*/ 	.word	0x00000c70


	//   ....[5]....
        /*00d0*/ 	.word	0x00000ec0


	//   ....[6]....
        /*00d4*/ 	.word	0x00000f60


	//   ....[7]....
        /*00d8*/ 	.word	0x00000fc0


	//   ....[8]....
        /*00dc*/ 	.word	0x00001010


	//   ....[9]....
        /*00e0*/ 	.word	0x00001060


	//   ....[10]....
        /*00e4*/ 	.word	0x000024c0


	//   ....[11]....
        /*00e8*/ 	.word	0x00002550


	//   ....[12]....
        /*00ec*/ 	.word	0x000025b0


	//   ....[13]....
        /*00f0*/ 	.word	0x00002600


	//   ....[14]....
        /*00f4*/ 	.word	0x00002630


	//----- nvinfo : EIATTR_VRC_CTA_INIT_COUNT
	.align		4
.L_402:
        /*00f8*/ 	.byte	0x02, 0x4a
	.zero		1
	.zero		1


	//----- nvinfo : EIATTR_EXIT_INSTR_OFFSETS
	.align		4
        /*00fc*/ 	.byte	0x04, 0x1c
        /*00fe*/ 	.short	(.L_404 - .L_403)


	//   ....[0]....
.L_403:
        /*0100*/ 	.word	0x000000a0


	//   ....[1]....
        /*0104*/ 	.word	0x000000e0


	//   ....[2]....
        /*0108*/ 	.word	0x00002810


	//   ....[3]....
        /*010c*/ 	.word	0x00002870


	//----- nvinfo : EIATTR_MAX_THREADS
	.align		4
.L_404:
        /*0110*/ 	.byte	0x04, 0x05
        /*0112*/ 	.short	(.L_406 - .L_405)
.L_405:
        /*0114*/ 	.word	0x00000100
        /*0118*/ 	.word	0x00000001
        /*011c*/ 	.word	0x00000001


	//----- nvinfo : EIATTR_CRS_STACK_SIZE
	.align		4
.L_406:
        /*0120*/ 	.byte	0x04, 0x1e
        /*0122*/ 	.short	(.L_408 - .L_407)
.L_407:
        /*0124*/ 	.word	0x00000000


	//----- nvinfo : EIATTR_CBANK_PARAM_SIZE
	.align		4
.L_408:
        /*0128*/ 	.byte	0x03, 0x19
        /*012a*/ 	.short	0x0021


	//----- nvinfo : EIATTR_PARAM_CBANK
	.align		4
        /*012c*/ 	.byte	0x04, 0x0a
        /*012e*/ 	.short	(.L_410 - .L_409)
	.align		4
.L_409:
        /*0130*/ 	.word	index@(.nv.constant0._ZN3cub18CUB_300001_SM_10006detail6reduce28DeviceReduceSingleTileKernelINS2_10policy_hubIfyN4cuda3__47maximumIfEEE10Policy1000EN6thrust24THRUST_300001_SM_1000_NS10device_ptrIKfEEPfyS8_ffNS5_3std3__410__identityEEEvT0_T1_T2_T3_T4_T6_)
        /*0134*/ 	.short	0x0380
        /*0136*/ 	.short	0x0021


	//----- nvinfo : EIATTR_SW_WAR
	.align		4
.L_410:
        /*0138*/ 	.byte	0x04, 0x36
        /*013a*/ 	.short	(.L_412 - .L_411)
.L_411:
        /*013c*/ 	.word	0x00000008
.L_412:


//--------------------- .nv.info._ZN3cub18CUB_300001_SM_10006detail6reduce28DeviceReduceSingleTileKernelINS2_10policy_hubIfjN4cuda3__47maximumIfEEE10Policy1000EPfSB_iS8_ffNS5_3std3__410__identityEEEvT0_T1_T2_T3_T4_T6_ --------------------------
	.section	.nv.info._ZN3cub18CUB_300001_SM_10006detail6reduce28DeviceReduceSingleTileKernelINS2_10policy_hubIfjN4cuda3__47maximumIfEEE10Policy1000EPfSB_iS8_ffNS5_3std3__410__identityEEEvT0_T1_T2_T3_T4_T6_,"",@"SHT_CUDA_INFO"
	.sectionflags	@""
	.align	4


	//----- nvinfo : EIATTR_CUDA_API_VERSION
	.align		4
        /*0000*/ 	.byte	0x04, 0x37
        /*0002*/ 	.short	(.L_414 - .L_413)
.L_413:
        /*0004*/ 	.word	0x00000082


	//----- nvinfo : EIATTR_KPARAM_INFO
	.align		4
.L_414:
        /*0008*/ 	.byte	0x04, 0x17
        /*000a*/ 	.short	(.L_416 - .L_415)
.L_415:
        /*000c*/ 	.word	0x00000000
        /*0010*/ 	.short	0x0005
        /*0012*/ 	.short	0x001c
        /*0014*/ 	.byte	0x00, 0xf0, 0x05, 0x00


	//----- nvinfo : EIATTR_KPARAM_INFO
	.align		4
.L_416:
        /*0018*/ 	.byte	0x04, 0x17
        /*001a*/ 	.short	(.L_418 - .L_417)
.L_417:
        /*001c*/ 	.word	0x00000000
        /*0020*/ 	.short	0x0004
        /*0022*/ 	.short	0x0018
        /*0024*/ 	.byte	0x00, 0xf0, 0x11, 0x00


	//----- nvinfo : EIATTR_KPARAM_INFO
	.align		4
.L_418:
        /*0028*/ 	.byte	0x04, 0x17
        /*002a*/ 	.short	(.L_420 - .L_419)
.L_419:
        /*002c*/ 	.word	0x00000000
        /*0030*/ 	.short	0x0003
        /*0032*/ 	.short	0x0014
        /*0034*/ 	.byte	0x00, 0xf0, 0x05, 0x00


	//----- nvinfo : EIATTR_KPARAM_INFO
	.align		4
.L_420:
        /*0038*/ 	.byte	0x04, 0x17
        /*003a*/ 	.short	(.L_422 - .L_421)
.L_421:
        /*003c*/ 	.word	0x00000000
        /*0040*/ 	.short	0x0002
        /*0042*/ 	.short	0x0010
        /*0044*/ 	.byte	0x00, 0xf0, 0x11, 0x00


	//----- nvinfo : EIATTR_KPARAM_INFO
	.align		4
.L_422:
        /*0048*/ 	.byte	0x04, 0x17
        /*004a*/ 	.short	(.L_424 - .L_423)
.L_423:
        /*004c*/ 	.word	0x00000000
        /*0050*/ 	.short	0x0001
        /*0052*/ 	.short	0x0008
        /*0054*/ 	.byte	0x00, 0xf5, 0x21, 0x00


	//----- nvinfo : EIATTR_KPARAM_INFO
	.align		4
.L_424:
        /*0058*/ 	.byte	0x04, 0x17
        /*005a*/ 	.short	(.L_426 - .L_425)
.L_425:
        /*005c*/ 	.word	0x00000000
        /*0060*/ 	.short	0x0000
        /*0062*/ 	.short	0x0000
        /*0064*/ 	.byte	0x00, 0xf5, 0x21, 0x00


	//----- nvinfo : EIATTR_SPARSE_MMA_MASK
	.align		4
.L_426:
        /*0068*/ 	.byte	0x03, 0x50
        /*006a*/ 	.short	0x0000


	//----- nvinfo : EIATTR_MAXREG_COUNT
	.align		4
        /*006c*/ 	.byte	0x03, 0x1b
        /*006e*/ 	.short	0x00ff


	//----- nvinfo : EIATTR_NUM_BARRIERS
	.align		4
        /*0070*/ 	.byte	0x02, 0x4c
        /*0072*/ 	.byte	0x01
	.zero		1


	//----- nvinfo : EIATTR_MERCURY_ISA_VERSION
	.align		4
        /*0074*/ 	.byte	0x03, 0x5f
        /*0076*/ 	.short	0x0101


	//----- nvinfo : EIATTR_COOP_GROUP_MASK_REGIDS
	.align		4
        /*0078*/ 	.byte	0x04, 0x29
        /*007a*/ 	.short	(.L_428 - .L_427)


	//   ....[0]....
.L_427:
        /*007c*/ 	.word	0xffffffff


	//   ....[1]....
        /*0080*/ 	.word	0xffffffff


	//   ....[2]....
        /*0084*/ 	.word	0xffffffff


	//   ....[3]....
        /*0088*/ 	.word	0xffffffff


	//   ....[4]....
        /*008c*/ 	.word	0xffffffff


	//   ....[5]....
        /*0090*/ 	.word	0xffffffff


	//   ....[6]....
        /*0094*/ 	.word	0xffffffff


	//   ....[7]....
        /*0098*/ 	.word	0xffffffff


	//   ....[8]....
        /*009c*/ 	.word	0xffffffff


	//   ....[9]....
        /*00a0*/ 	.word	0xffffffff


	//   ....[10]....
        /*00a4*/ 	.word	0xffffffff


	//   ....[11]....
        /*00a8*/ 	.word	0xffffffff


	//   ....[12]....
        /*00ac*/ 	.word	0xffffffff


	//   ....[13]....
        /*00b0*/ 	.word	0xffffffff


	//   ....[14]....
        /*00b4*/ 	.word	0xffffffff


	//   ....[15]....
        /*00b8*/ 	.word	0xffffffff


	//   ....[16]....
        /*00bc*/ 	.word	0xffffffff


	//   ....[17]....
        /*00c0*/ 	.word	0xffffffff


	//   ....[18]....
        /*00c4*/ 	.word	0xffffffff


	//   ....[19]....
        /*00c8*/ 	.word	0xffffffff


	//   ....[20]....
        /*00cc*/ 	.word	0xffffffff


	//   ....[21]....
        /*00d0*/ 	.word	0xffffffff


	//   ....[22]....
        /*00d4*/ 	.word	0xffffffff


	//   ....[23]....
        /*00d8*/ 	.word	0xffffffff


	//   ....[24]....
        /*00dc*/ 	.word	0xffffffff


	//   ....[25]....
        /*00e0*/ 	.word	0xffffffff


	//   ....[26]....
        /*00e4*/ 	.word	0xffffffff


	//   ....[27]....
        /*00e8*/ 	.word	0xffffffff


	//   ....[28]....
        /*00ec*/ 	.word	0xffffffff


	//   ....[29]....
        /*00f0*/ 	.word	0xffffffff


	//----- nvinfo : EIATTR_COOP_GROUP_INSTR_OFFSETS
	.align		4
.L_428:
        /*00f4*/ 	.byte	0x04, 0x28
        /*00f6*/ 	.short	(.L_430 - .L_429)


	//   ....[0]....
.L_429:
        /*00f8*/ 	.word	0x00000b50


	//   ....[1]....
        /*00fc*/ 	.word	0x00000bc0


	//   ....[2]....
        /*0100*/ 	.word	0x00000c40


	//   ....[3]....
        /*0104*/ 	.word	0x00000ca0


	//   ....[4]....
        /*0108*/ 	.word	0x00000ce0


	//   ....[5]....
        /*010c*/ 	.word	0x00000f20


	//   ....[6]....
        /*0110*/ 	.word	0x00000f90


	//   ....[7]....
        /*0114*/ 	.word	0x00000fe0


	//   ....[8]....
        /*0118*/ 	.word	0x00001040


	//   ....[9]....
        /*011c*/ 	.word	0x000010b0


	//   ....[10]....
        /*0120*/ 	.word	0x000022f0


	//   ....[11]....
        /*0124*/ 	.word	0x00002380


	//   ....[12]....
        /*0128*/ 	.word	0x000023e0


	//   ....[13]....
        /*012c*/ 	.word	0x00002430


	//   ....[14]....
        /*0130*/ 	.word	0x00002470


	//   ....[15]....
        /*0134*/ 	.word	0x00003080


	//   ....[16]....
        /*0138*/ 	.word	0x000030f0


	//   ....[17]....
        /*013c*/ 	.word	0x00003170


	//   ....[18]....
        /*0140*/ 	.word	0x000031d0


	//   ....[19]....
        /*0144*/ 	.word	0x00003210


	//   ....[20]....
        /*0148*/ 	.word	0x00003450


	//   ....[21]....
        /*014c*/ 	.word	0x000034c0


	//   ....[22]....
        /*0150*/ 	.word	0x00003510


	//   ....[23]....
        /*0154*/ 	.word	0x00003570


	//   ....[24]....
        /*0158*/ 	.word	0x000035f0


	//   ....[25]....
        /*015c*/ 	.word	0x000049a0


	//   ....[26]....
        /*0160*/ 	.word	0x00004a30


	//   ....[27]....
        /*0164*/ 	.word	0x00004a90


	//   ....[28]....
        /*0168*/ 	.word	0x00004ae0


	//   ....[29]....
        /*016c*/ 	.word	0x00004b20


	//----- nvinfo : EIATTR_VRC_CTA_INIT_COUNT
	.align		4
.L_430:
        /*0170*/ 	.byte	0x02, 0x4a
	.zero		1
	.zero		1


	//----- nvinfo : EIATTR_EXIT_INSTR_OFFSETS
	.align		4
        /*0174*/ 	.byte	0x04, 0x1c
        /*0176*/ 	.short	(.L_432 - .L_431)


	//   ....[0]....
.L_431:
        /*0178*/ 	.word	0x00000080


	//   ....[1]....
        /*017c*/ 	.word	0x000000c0


	//   ....[2]....
        /*0180*/ 	.word	0x00004cf0


	//   ....[3]....
        /*0184*/ 	.word	0x00004d50


	//----- nvinfo : EIATTR_MAX_THREADS
	.align		4
.L_432:
        /*0188*/ 	.byte	0x04, 0x05
        /*018a*/ 	.short	(.L_434 - .L_433)
.L_433:
        /*018c*/ 	.word	0x00000100
        /*0190*/ 	.word	0x00000001
        /*0194*/ 	.word	0x00000001


	//----- nvinfo : EIATTR_CRS_STACK_SIZE
	.align		4
.L_434:
        /*0198*/ 	.byte	0x04, 0x1e
        /*019a*/ 	.short	(.L_436 - .L_435)
.L_435:
        /*019c*/ 	.word	0x00000000


	//----- nvinfo : EIATTR_CBANK_PARAM_SIZE
	.align		4
.L_436:
        /*01a0*/ 	.byte	0x03, 0x19
        /*01a2*/ 	.short	0x001d


	//----- nvinfo : EIATTR_PARAM_CBANK
	.align		4
        /*01a4*/ 	.byte	0x04, 0x0a
        /*01a6*/ 	.short	(.L_438 - .L_437)
	.align		4
.L_437:
        /*01a8*/ 	.word	index@(.nv.constant0._ZN3cub18CUB_300001_SM_10006detail6reduce28DeviceReduceSingleTileKernelINS2_10policy_hubIfjN4cuda3__47maximumIfEEE10Policy1000EPfSB_iS8_ffNS5_3std3__410__identityEEEvT0_T1_T2_T3_T4_T6_)
        /*01ac*/ 	.short	0x0380
        /*01ae*/ 	.short	0x001d


	//----- nvinfo : EIATTR_SW_WAR
	.align		4
.L_438:
        /*01b0*/ 	.byte	0x04, 0x36
        /*01b2*/ 	.short	(.L_440 - .L_439)
.L_439:
        /*01b4*/ 	.word	0x00000008
.L_440:


//--------------------- .nv.info._ZN3cub18CUB_300001_SM_10006detail6reduce18DeviceReduceKernelINS2_10policy_hubIfjN4cuda3__47maximumIfEEE10Policy1000EN6thrust24THRUST_300001_SM_1000_NS10device_ptrIKfEEjS8_fNS5_3std3__410__identityEEEvT0_PT3_T1_NS0_13GridEvenShareISM_EET2_T4_ --------------------------
	.section	.nv.info._ZN3cub18CUB_300001_SM_10006detail6reduce18DeviceReduceKernelINS2_10policy_hubIfjN4cuda3__47maximumIfEEE10Policy1000EN6thrust24THRUST_300001_SM_1000_NS10device_ptrIKfEEjS8_fNS5_3std3__410__identityEEEvT0_PT3_T1_NS0_13GridEvenShareISM_EET2_T4_,"",@"SHT_CUDA_INFO"
	.sectionflags	@""
	.align	4


	//----- nvinfo : EIATTR_CUDA_API_VERSION
	.align		4
        /*0000*/ 	.byte	0x04, 0x37
        /*0002*/ 	.short	(.L_442 - .L_441)
.L_441:
        /*0004*/ 	.word	0x00000082


	//----- nvinfo : EIATTR_KPARAM_INFO
	.align		4
.L_442:
        /*0008*/ 	.byte	0x04, 0x17
        /*000a*/ 	.short	(.L_444 - .L_443)
.L_443:
        /*000c*/ 	.word	0x00000000
        /*0010*/ 	.short	0x0005
        /*0012*/ 	.short	0x003d
        /*0014*/ 	.byte	0x00, 0xf0, 0x05, 0x00


	//----- nvinfo : EIATTR_KPARAM_INFO
	.align		4
.L_444:
        /*0018*/ 	.byte	0x04, 0x17
        /*001a*/ 	.short	(.L_446 - .L_445)
.L_445:
        /*001c*/ 	.word	0x00000000
        /*0020*/ 	.short	0x0004
        /*0022*/ 	.short	0x003c
        /*0024*/ 	.byte	0x00, 0xf0, 0x05, 0x00


	//----- nvinfo : EIATTR_KPARAM_INFO
	.align		4
.L_446:
        /*0028*/ 	.byte	0x04, 0x17
        /*002a*/ 	.short	(.L_448 - .L_447)
.L_447:
        /*002c*/ 	.word	0x00000000
        /*0030*/ 	.short	0x0003
        /*0032*/ 	.short	0x0014
        /*0034*/ 	.byte	0x00, 0xf0, 0xa1, 0x00


	//----- nvinfo : EIATTR_KPARAM_INFO
	.align		4
.L_448:
        /*0038*/ 	.byte	0x04, 0x17
        /*003a*/ 	.short	(.L_450 - .L_449)
.L_449:
        /*003c*/ 	.word	0x00000000
        /*0040*/ 	.short	0x0002
        /*0042*/ 	.short	0x0010
        /*0044*/ 	.byte	0x00, 0xf0, 0x11, 0x00


	//----- nvinfo : EIATTR_KPARAM_INFO
	.align		4
.L_450:
        /*0048*/ 	.byte	0x04, 0x17
        /*004a*/ 	.short	(.L_452 - .L_451)
.L_451:
        /*004c*/ 	.word	0x00000000
        /*0050*/ 	.short	0x0001
        /*0052*/ 	.short	0x0008
        /*0054*/ 	.byte	0x00, 0xf5, 0x21, 0x00


	//----- nvinfo : EIATTR_KPARAM_INFO
	.align		4
.L_452:
        /*0058*/ 	.byte	0x04, 0x17
        /*005a*/ 	.short	(.L_454 - .L_453)
.L_453:
        /*005c*/ 	.word	0x00000000
        /*0060*/ 	.short	0x0000
        /*0062*/ 	.short	0x0000
        /*0064*/ 	.byte	0x00, 0xf0, 0x21, 0x00


	//----- nvinfo : EIATTR_SPARSE_MMA_MASK
	.align		4
.L_454:
        /*0068*/ 	.byte	0x03, 0x50
        /*006a*/ 	.short	0x0000


	//----- nvinfo : EIATTR_MAXREG_COUNT
	.align		4
        /*006c*/ 	.byte	0x03, 0x1b
        /*006e*/ 	.short	0x00ff


	//----- nvinfo : EIATTR_NUM_BARRIERS
	.align		4
        /*0070*/ 	.byte	0x02, 0x4c
        /*0072*/ 	.byte	0x01
	.zero		1


	//----- nvinfo : EIATTR_MERCURY_ISA_VERSION
	.align		4
        /*0074*/ 	.byte	0x03, 0x5f
        /*0076*/ 	.short	0x0101


	//----- nvinfo : EIATTR_COOP_GROUP_MASK_REGIDS
	.align		4
        /*0078*/ 	.byte	0x04, 0x29
        /*007a*/ 	.short	(.L_456 - .L_455)


	//   ....[0]....
.L_455:
        /*007c*/ 	.word	0xffffffff


	//   ....[1]....
        /*0080*/ 	.word	0xffffffff


	//   ....[2]....
        /*0084*/ 	.word	0xffffffff


	//   ....[3]....
        /*0088*/ 	.word	0xffffffff


	//   ....[4]....
        /*008c*/ 	.word	0xffffffff


	//   ....[5]....
        /*0090*/ 	.word	0xffffffff


	//   ....[6]....
        /*0094*/ 	.word	0xffffffff


	//   ....[7]....
        /*0098*/ 	.word	0xffffffff


	//   ....[8]....
        /*009c*/ 	.word	0xffffffff


	//   ....[9]....
        /*00a0*/ 	.word	0xffffffff


	//   ....[10]....
        /*00a4*/ 	.word	0xffffffff


	//   ....[11]....
        /*00a8*/ 	.word	0xffffffff


	//   ....[12]....
        /*00ac*/ 	.word	0xffffffff


	//   ....[13]....
        /*00b0*/ 	.word	0xffffffff


	//   ....[14]....
        /*00b4*/ 	.word	0xffffffff


	//----- nvinfo : EIATTR_COOP_GROUP_INSTR_OFFSETS
	.align		4
.L_456:
        /*00b8*/ 	.byte	0x04, 0x28
        /*00ba*/ 	.short	(.L_458 - .L_457)


	//   ....[0]....
.L_457:
        /*00bc*/ 	.word	0x00000dc0


	//   ....[1]....
        /*00c0*/ 	.word	0x00000e30


	//   ....[2]....
        /*00c4*/ 	.word	0x00000eb0


	//   ....[3]....
        /*00c8*/ 	.word	0x00000f10


	//   ....[4]....
        /*00cc*/ 	.word	0x00000f50


	//   ....[5]....
        /*00d0*/ 	.word	0x00001190


	//   ....[6]....
        /*00d4*/ 	.word	0x00001200


	//   ....[7]....
        /*00d8*/ 	.word	0x00001250


	//   ....[8]....
        /*00dc*/ 	.word	0x000012b0


	//   ....[9]....
        /*00e0*/ 	.word	0x00001330


	//   ....[10]....
        /*00e4*/ 	.word	0x00002a50


	//   ....[11]....
        /*00e8*/ 	.word	0x00002af0


	//   ....[12]....
        /*00ec*/ 	.word	0x00002b50


	//   ....[13]....
        /*00f0*/ 	.word	0x00002ba0


	//   ....[14]....
        /*00f4*/ 	.word	0x00002be0


	//----- nvinfo : EIATTR_VRC_CTA_INIT_COUNT
	.align		4
.L_458:
        /*00f8*/ 	.byte	0x02, 0x4a
	.zero		1
	.zero		1


	//----- nvinfo : EIATTR_EXIT_INSTR_OFFSETS
	.align		4
        /*00fc*/ 	.byte	0x04, 0x1c
        /*00fe*/ 	.short	(.L_460 - .L_459)


	//   ....[0]....
.L_459:
        /*0100*/ 	.word	0x00002db0


	//   ....[1]....
        /*0104*/ 	.word	0x00002df0


	//----- nvinfo : EIATTR_MAX_THREADS
	.align		4
.L_460:
        /*0108*/ 	.byte	0x04, 0x05
        /*010a*/ 	.short	(.L_462 - .L_461)
.L_461:
        /*010c*/ 	.word	0x00000100
        /*0110*/ 	.word	0x00000001
        /*0114*/ 	.word	0x00000001


	//----- nvinfo : EIATTR_CRS_STACK_SIZE
	.align		4
.L_462:
        /*0118*/ 	.byte	0x04, 0x1e
        /*011a*/ 	.short	(.L_464 - .L_463)
.L_463:
        /*011c*/ 	.word	0x00000000


	//----- nvinfo : EIATTR_CBANK_PARAM_SIZE
	.align		4
.L_464:
        /*0120*/ 	.byte	0x03, 0x19
        /*0122*/ 	.short	0x003e


	//----- nvinfo : EIATTR_PARAM_CBANK
	.align		4
        /*0124*/ 	.byte	0x04, 0x0a
        /*0126*/ 	.short	(.L_466 - .L_465)
	.align		4
.L_465:
        /*0128*/ 	.word	index@(.nv.constant0._ZN3cub18CUB_300001_SM_10006detail6reduce18DeviceReduceKernelINS2_10policy_hubIfjN4cuda3__47maximumIfEEE10Policy1000EN6thrust24THRUST_300001_SM_1000_NS10device_ptrIKfEEjS8_fNS5_3std3__410__identityEEEvT0_PT3_T1_NS0_13GridEvenShareISM_EET2_T4_)
        /*012c*/ 	.short	0x0380
        /*012e*/ 	.short	0x003e


	//----- nvinfo : EIATTR_SW_WAR
	.align		4
.L_466:
        /*0130*/ 	.byte	0x04, 0x36
        /*0132*/ 	.short	(.L_468 - .L_467)
.L_467:
        /*0134*/ 	.word	0x00000008
.L_468:


//--------------------- .nv.info._ZN3cub18CUB_300001_SM_10006detail6reduce28DeviceReduceSingleTileKernelINS2_10policy_hubIfjN4cuda3__47maximumIfEEE10Policy1000EN6thrust24THRUST_300001_SM_1000_NS10device_ptrIKfEEPfjS8_ffNS5_3std3__410__identityEEEvT0_T1_T2_T3_T4_T6_ --------------------------
	.section	.nv.info._ZN3cub18CUB_300001_SM_10006detail6reduce28DeviceReduceSingleTileKernelINS2_10policy_hubIfjN4cuda3__47maximumIfEEE10Policy1000EN6thrust24THRUST_300001_SM_1000_NS10device_ptrIKfEEPfjS8_ffNS5_3std3__410__identityEEEvT0_T1_T2_T3_T4_T6_,"",@"SHT_CUDA_INFO"
	.sectionflags	@""
	.align	4


	//----- nvinfo : EIATTR_CUDA_API_VERSION
	.align		4
        /*0000*/ 	.byte	0x04, 0x37
        /*0002*/ 	.short	(.L_470 - .L_469)
.L_469:
        /*0004*/ 	.word	0x00000082


	//----- nvinfo : EIATTR_KPARAM_INFO
	.align		4
.L_470:
        /*0008*/ 	.byte	0x04, 0x17
        /*000a*/ 	.short	(.L_472 - .L_471)
.L_471:
        /*000c*/ 	.word	0x00000000
        /*0010*/ 	.short	0x0005
        /*0012*/ 	.short	0x001c
        /*0014*/ 	.byte	0x00, 0xf0, 0x05, 0x00


	//----- nvinfo : EIATTR_KPARAM_INFO
	.align		4
.L_472:
        /*0018*/ 	.byte	0x04, 0x17
        /*001a*/ 	.short	(.L_474 - .L_473)
.L_473:
        /*001c*/ 	.word	0x00000000
        /*0020*/ 	.short	0x0004
        /*0022*/ 	.short	0x0018
        /*0024*/ 	.byte	0x00, 0xf0, 0x11, 0x00


	//----- nvinfo : EIATTR_KPARAM_INFO
	.align		4
.L_474:
        /*0028*/ 	.byte	0x04, 0x17
        /*002a*/ 	.short	(.L_476 - .L_475)
.L_475:
        /*002c*/ 	.word	0x00000000
        /*0030*/ 	.short	0x0003
        /*0032*/ 	.short	0x0014
        /*0034*/ 	.byte	0x00, 0xf0, 0x05, 0x00


	//----- nvinfo : EIATTR_KPARAM_INFO
	.align		4
.L_476:
        /*0038*/ 	.byte	0x04, 0x17
        /*003a*/ 	.short	(.L_478 - .L_477)
.L_477:
        /*003c*/ 	.word	0x00000000
        /*0040*/ 	.short	0x0002
        /*0042*/ 	.short	0x0010
        /*0044*/ 	.byte	0x00, 0xf0, 0x11, 0x00


	//----- nvinfo : EIATTR_KPARAM_INFO
	.align		4
.L_478:
        /*0048*/ 	.byte	0x04, 0x17
        /*004a*/ 	.short	(.L_480 - .L_479)
.L_479:
        /*004c*/ 	.word	0x00000000
        /*0050*/ 	.short	0x0001
        /*0052*/ 	.short	0x0008
        /*0054*/ 	.byte	0x00, 0xf5, 0x21, 0x00


	//----- nvinfo : EIATTR_KPARAM_INFO
	.align		4
.L_480:
        /*0058*/ 	.byte	0x04, 0x17
        /*005a*/ 	.short	(.L_482 - .L_481)
.L_481:
        /*005c*/ 	.word	0x00000000
        /*0060*/ 	.short	0x0000
        /*0062*/ 	.short	0x0000
        /*0064*/ 	.byte	0x00, 0xf0, 0x21, 0x00


	//----- nvinfo : EIATTR_SPARSE_MMA_MASK
	.align		4
.L_482:
        /*0068*/ 	.byte	0x03, 0x50
        /*006a*/ 	.short	0x0000


	//----- nvinfo : EIATTR_MAXREG_COUNT
	.align		4
        /*006c*/ 	.byte	0x03, 0x1b
        /*006e*/ 	.short	0x00ff


	//----- nvinfo : EIATTR_NUM_BARRIERS
	.align		4
        /*0070*/ 	.byte	0x02, 0x4c
        /*0072*/ 	.byte	0x01
	.zero		1


	//----- nvinfo : EIATTR_MERCURY_ISA_VERSION
	.align		4
        /*0074*/ 	.byte	0x03, 0x5f
        /*0076*/ 	.short	0x0101


	//----- nvinfo : EIATTR_COOP_GROUP_MASK_REGIDS
	.align		4
        /*0078*/ 	.byte	0x04, 0x29
        /*007a*/ 	.short	(.L_484 - .L_483)


	//   ....[0]....
.L_483:
        /*007c*/ 	.word	0xffffffff


	//   ....[1]....
        /*0080*/ 	.word	0xffffffff


	//   ....[2]....
        /*0084*/ 	.word	0xffffffff


	//   ....[3]....
        /*0088*/ 	.word	0xffffffff


	//   ....[4]....
        /*008c*/ 	.word	0xffffffff


	//   ....[5]....
        /*0090*/ 	.word	0xffffffff


	//   ....[6]....
        /*0094*/ 	.word	0xffffffff


	//   ....[7]....
        /*0098*/ 	.word	0xffffffff


	//   ....[8]....
        /*009c*/ 	.word	0xffffffff


	//   ....[9]....
        /*00a0*/ 	.word	0xffffffff


	//   ....[10]....
        /*00a4*/ 	.word	0xffffffff


	//   ....[11]....
        /*00a8*/ 	.word	0xffffffff


	//   ....[12]....
        /*00ac*/ 	.word	0xffffffff


	//   ....[13]....
        /*00b0*/ 	.word	0xffffffff


	//   ....[14]....
        /*00b4*/ 	.word	0xffffffff


	//----- nvinfo : EIATTR_COOP_GROUP_INSTR_OFFSETS
	.align		4
.L_484:
        /*00b8*/ 	.byte	0x04, 0x28
        /*00ba*/ 	.short	(.L_486 - .L_485)


	//   ....[0]....
.L_485:
        /*00bc*/ 	.word	0x00000ae0


	//   ....[1]....
        /*00c0*/ 	.word	0x00000b50


	//   ....[2]....
        /*00c4*/ 	.word	0x00000bd0


	//   ....[3]....
        /*00c8*/ 	.word	0x00000c30


	//   ....[4]....
        /*00cc*/ 	.word	0x00000c70


	//   ....[5]....
        /*00d0*/ 	.word	0x00000eb0


	//   ....[6]....
        /*00d4*/ 	.word	0x00000f20


	//   ....[7]....
        /*00d8*/ 	.word	0x00000f70


	//   ....[8]....
        /*00dc*/ 	.word	0x00000fd0


	//   ....[9]....
        /*00e0*/ 	.word	0x00001040


	//   ....[10]....
        /*00e4*/ 	.word	0x00002600


	//   ....[11]....
        /*00e8*/ 	.word	0x00002690


	//   ....[12]....
        /*00ec*/ 	.word	0x000026f0


	//   ....[13]....
        /*00f0*/ 	.word	0x00002740


	//   ....[14]....
        /*00f4*/ 	.word	0x00002780


	//----- nvinfo : EIATTR_VRC_CTA_INIT_COUNT
	.align		4
.L_486:
        /*00f8*/ 	.byte	0x02, 0x4a
	.zero		1
	.zero		1


	//----- nvinfo : EIATTR_EXIT_INSTR_OFFSETS
	.align		4
        /*00fc*/ 	.byte	0x04, 0x1c
        /*00fe*/ 	.short	(.L_488 - .L_487)


	//   ....[0]....
.L_487:
        /*0100*/ 	.word	0x00000080


	//   ....[1]....
        /*0104*/ 	.word	0x000000c0


	//   ....[2]....
        /*0108*/ 	.word	0x00002950


	//   ....[3]....
        /*010c*/ 	.word	0x000029b0


	//----- nvinfo : EIATTR_MAX_THREADS
	.align		4
.L_488:
        /*0110*/ 	.byte	0x04, 0x05
        /*0112*/ 	.short	(.L_490 - .L_489)
.L_489:
        /*0114*/ 	.word	0x00000100
        /*0118*/ 	.word	0x00000001
        /*011c*/ 	.word	0x00000001


	//----- nvinfo : EIATTR_CRS_STACK_SIZE
	.align		4
.L_490:
        /*0120*/ 	.byte	0x04, 0x1e
        /*0122*/ 	.short	(.L_492 - .L_491)
.L_491:
        /*0124*/ 	.word	0x00000000


	//----- nvinfo : EIATTR_CBANK_PARAM_SIZE
	.align		4
.L_492:
        /*0128*/ 	.byte	0x03, 0x19
        /*012a*/ 	.short	0x001d


	//----- nvinfo : EIATTR_PARAM_CBANK
	.align		4
        /*012c*/ 	.byte	0x04, 0x0a
        /*012e*/ 	.short	(.L_494 - .L_493)
	.align		4
.L_493:
        /*0130*/ 	.word	index@(.nv.constant0._ZN3cub18CUB_300001_SM_10006detail6reduce28DeviceReduceSingleTileKernelINS2_10policy_hubIfjN4cuda3__47maximumIfEEE10Policy1000EN6thrust24THRUST_300001_SM_1000_NS10device_ptrIKfEEPfjS8_ffNS5_3std3__410__identityEEEvT0_T1_T2_T3_T4_T6_)
        /*0134*/ 	.short	0x0380
        /*0136*/ 	.short	0x001d


	//----- nvinfo : EIATTR_SW_WAR
	.align		4
.L_494:
        /*0138*/ 	.byte	0x04, 0x36
        /*013a*/ 	.short	(.L_496 - .L_495)
.L_495:
        /*013c*/ 	.word	0x00000008
.L_496:


//--------------------- .nv.info._ZN3cub18CUB_300001_SM_10006detail11EmptyKernelIvEEvv --------------------------
	.section	.nv.info._ZN3cub18CUB_300001_SM_10006detail11EmptyKernelIvEEvv,"",@"SHT_CUDA_INFO"
	.sectionflags	@""
	.align	4


	//----- nvinfo : EIATTR_CUDA_API_VERSION
	.align		4
        /*0000*/ 	.byte	0x04, 0x37
        /*0002*/ 	.short	(.L_498 - .L_497)
.L_497:
        /*0004*/ 	.word	0x00000082


	//----- nvinfo : EIATTR_SPARSE_MMA_MASK
	.align		4
.L_498:
        /*0008*/ 	.byte	0x03, 0x50
        /*000a*/ 	.short	0x0000


	//----- nvinfo : EIATTR_MAXREG_COUNT
	.align		4
        /*000c*/ 	.byte	0x03, 0x1b
        /*000e*/ 	.short	0x00ff


	//----- nvinfo : EIATTR_MERCURY_ISA_VERSION
	.align		4
        /*0010*/ 	.byte	0x03, 0x5f
        /*0012*/ 	.short	0x0101


	//----- nvinfo : EIATTR_VRC_CTA_INIT_COUNT
	.align		4
        /*0014*/ 	.byte	0x02, 0x4a
	.zero		1
	.zero		1


	//----- nvinfo : EIATTR_EXIT_INSTR_OFFSETS
	.align		4
        /*0018*/ 	.byte	0x04, 0x1c
        /*001a*/ 	.short	(.L_500 - .L_499)


	//   ....[0]....
.L_499:
        /*001c*/ 	.word	0x00000010


	//----- nvinfo : EIATTR_SW_WAR
	.align		4
.L_500:
        /*0020*/ 	.byte	0x04, 0x36
        /*0022*/ 	.short	(.L_502 - .L_501)
.L_501:
        /*0024*/ 	.word	0x00000008
.L_502:


//--------------------- .nv.info._Z24softmax_normalize_kernelPffi --------------------------
	.section	.nv.info._Z24softmax_normalize_kernelPffi,"",@"SHT_CUDA_INFO"
	.sectionflags	@""
	.align	4


	//----- nvinfo : EIATTR_CUDA_API_VERSION
	.align		4
        /*0000*/ 	.byte	0x04, 0x37
        /*0002*/ 	.short	(.L_504 - .L_503)
.L_503:
        /*0004*/ 	.word	0x00000082


	//----- nvinfo : EIATTR_KPARAM_INFO
	.align		4
.L_504:
        /*0008*/ 	.byte	0x04, 0x17
        /*000a*/ 	.short	(.L_506 - .L_505)
.L_505:
        /*000c*/ 	.word	0x00000000
        /*0010*/ 	.short	0x0002
        /*0012*/ 	.short	0x000c
        /*0014*/ 	.byte	0x00, 0xf0, 0x11, 0x00


	//----- nvinfo : EIATTR_KPARAM_INFO
	.align		4
.L_506:
        /*0018*/ 	.byte	0x04, 0x17
        /*001a*/ 	.short	(.L_508 - .L_507)
.L_507:
        /*001c*/ 	.word	0x00000000
        /*0020*/ 	.short	0x0001
        /*0022*/ 	.short	0x0008
        /*0024*/ 	.byte	0x00, 0xf0, 0x11, 0x00


	//----- nvinfo : EIATTR_KPARAM_INFO
	.align		4
.L_508:
        /*0028*/ 	.byte	0x04, 0x17
        /*002a*/ 	.short	(.L_510 - .L_509)
.L_509:
        /*002c*/ 	.word	0x00000000
        /*0030*/ 	.short	0x0000
        /*0032*/ 	.short	0x0000
        /*0034*/ 	.byte	0x00, 0xf5, 0x21, 0x00


	//----- nvinfo : EIATTR_SPARSE_MMA_MASK
	.align		4
.L_510:
        /*0038*/ 	.byte	0x03, 0x50
        /*003a*/ 	.short	0x0000


	//----- nvinfo : EIATTR_MAXREG_COUNT
	.align		4
        /*003c*/ 	.byte	0x03, 0x1b
        /*003e*/ 	.short	0x00ff


	//----- nvinfo : EIATTR_MERCURY_ISA_VERSION
	.align		4
        /*0040*/ 	.byte	0x03, 0x5f
        /*0042*/ 	.short	0x0101


	//----- nvinfo : EIATTR_VRC_CTA_INIT_COUNT
	.align		4
        /*0044*/ 	.byte	0x02, 0x4a
	.zero		1
	.zero		1


	//----- nvinfo : EIATTR_EXIT_INSTR_OFFSETS
	.align		4
        /*0048*/ 	.byte	0x04, 0x1c
        /*004a*/ 	.short	(.L_512 - .L_511)


	//   ....[0]....
.L_511:
        /*004c*/ 	.word	0x00000070


	//   ....[1]....
        /*0050*/ 	.word	0x00000200


	//----- nvinfo : EIATTR_CRS_STACK_SIZE
	.align		4
.L_512:
        /*0054*/ 	.byte	0x04, 0x1e
        /*0056*/ 	.short	(.L_514 - .L_513)
.L_513:
        /*0058*/ 	.word	0x00000000


	//----- nvinfo : EIATTR_CBANK_PARAM_SIZE
	.align		4
.L_514:
        /*005c*/ 	.byte	0x03, 0x19
        /*005e*/ 	.short	0x0010


	//----- nvinfo : EIATTR_PARAM_CBANK
	.align		4
        /*0060*/ 	.byte	0x04, 0x0a
        /*0062*/ 	.short	(.L_516 - .L_515)
	.align		4
.L_515:
        /*0064*/ 	.word	index@(.nv.constant0._Z24softmax_normalize_kernelPffi)
        /*0068*/ 	.short	0x0380
        /*006a*/ 	.short	0x0010


	//----- nvinfo : EIATTR_SW_WAR
	.align		4
.L_516:
        /*006c*/ 	.byte	0x04, 0x36
        /*006e*/ 	.short	(.L_518 - .L_517)
.L_517:
        /*0070*/ 	.word	0x00000008
.L_518:


//--------------------- .nv.info._Z22softmax_exp_sum_kernelPKfPffS1_i --------------------------
	.section	.nv.info._Z22softmax_exp_sum_kernelPKfPffS1_i,"",@"SHT_CUDA_INFO"
	.sectionflags	@""
	.align	4


	//----- nvinfo : EIATTR_CUDA_API_VERSION
	.align		4
        /*0000*/ 	.byte	0x04, 0x37
        /*0002*/ 	.short	(.L_520 - .L_519)
.L_519:
        /*0004*/ 	.word	0x00000082


	//----- nvinfo : EIATTR_KPARAM_INFO
	.align		4
.L_520:
        /*0008*/ 	.byte	0x04, 0x17
        /*000a*/ 	.short	(.L_522 - .L_521)
.L_521:
        /*000c*/ 	.word	0x00000000
        /*0010*/ 	.short	0x0004
        /*0012*/ 	.short	0x0020
        /*0014*/ 	.byte	0x00, 0xf0, 0x11, 0x00


	//----- nvinfo : EIATTR_KPARAM_INFO
	.align		4
.L_522:
        /*0018*/ 	.byte	0x04, 0x17
        /*001a*/ 	.short	(.L_524 - .L_523)
.L_523:
        /*001c*/ 	.word	0x00000000
        /*0020*/ 	.short	0x0003
        /*0022*/ 	.short	0x0018
        /*0024*/ 	.byte	0x00, 0xf5, 0x21, 0x00


	//----- nvinfo : EIATTR_KPARAM_INFO
	.align		4
.L_524:
        /*0028*/ 	.byte	0x04, 0x17
        /*002a*/ 	.short	(.L_526 - .L_525)
.L_525:
        /*002c*/ 	.word	0x00000000
        /*0030*/ 	.short	0x0002
        /*0032*/ 	.short	0x0010
        /*0034*/ 	.byte	0x00, 0xf0, 0x11, 0x00


	//----- nvinfo : EIATTR_KPARAM_INFO
	.align		4
.L_526:
        /*0038*/ 	.byte	0x04, 0x17
        /*003a*/ 	.short	(.L_528 - .L_527)
.L_527:
        /*003c*/ 	.word	0x00000000
        /*0040*/ 	.short	0x0001
        /*0042*/ 	.short	0x0008
        /*0044*/ 	.byte	0x00, 0xf5, 0x21, 0x00


	//----- nvinfo : EIATTR_KPARAM_INFO
	.align		4
.L_528:
        /*0048*/ 	.byte	0x04, 0x17
        /*004a*/ 	.short	(.L_530 - .L_529)
.L_529:
        /*004c*/ 	.word	0x00000000
        /*0050*/ 	.short	0x0000
        /*0052*/ 	.short	0x0000
        /*0054*/ 	.byte	0x00, 0xf5, 0x21, 0x00


	//----- nvinfo : EIATTR_SPARSE_MMA_MASK
	.align		4
.L_530:
        /*0058*/ 	.byte	0x03, 0x50
        /*005a*/ 	.short	0x0000


	//----- nvinfo : EIATTR_MAXREG_COUNT
	.align		4
        /*005c*/ 	.byte	0x03, 0x1b
        /*005e*/ 	.short	0x00ff


	//----- nvinfo : EIATTR_NUM_BARRIERS
	.align		4
        /*0060*/ 	.byte	0x02, 0x4c
        /*0062*/ 	.byte	0x01
	.zero		1


	//----- nvinfo : EIATTR_MERCURY_ISA_VERSION
	.align		4
        /*0064*/ 	.byte	0x03, 0x5f
        /*0066*/ 	.short	0x0101


	//----- nvinfo : EIATTR_VRC_CTA_INIT_COUNT
	.align		4
        /*0068*/ 	.byte	0x02, 0x4a
	.zero		1
	.zero		1


	//----- nvinfo : EIATTR_EXIT_INSTR_OFFSETS
	.align		4
        /*006c*/ 	.byte	0x04, 0x1c
        /*006e*/ 	.short	(.L_532 - .L_531)


	//   ....[0]....
.L_531:
        /*0070*/ 	.word	0x000003b0


	//   ....[1]....
        /*0074*/ 	.word	0x00000430


	//----- nvinfo : EIATTR_CRS_STACK_SIZE
	.align		4
.L_532:
        /*0078*/ 	.byte	0x04, 0x1e
        /*007a*/ 	.short	(.L_534 - .L_533)
.L_533:
        /*007c*/ 	.word	0x00000000


	//----- nvinfo : EIATTR_CBANK_PARAM_SIZE
	.align		4
.L_534:
        /*0080*/ 	.byte	0x03, 0x19
        /*0082*/ 	.short	0x0024


	//----- nvinfo : EIATTR_PARAM_CBANK
	.align		4
        /*0084*/ 	.byte	0x04, 0x0a
        /*0086*/ 	.short	(.L_536 - .L_535)
	.align		4
.L_535:
        /*0088*/ 	.word	index@(.nv.constant0._Z22softmax_exp_sum_kernelPKfPffS1_i)
        /*008c*/ 	.short	0x0380
        /*008e*/ 	.short	0x0024


	//----- nvinfo : EIATTR_SW_WAR
	.align		4
.L_536:
        /*0090*/ 	.byte	0x04, 0x36
        /*0092*/ 	.short	(.L_538 - .L_537)
.L_537:
        /*0094*/ 	.word	0x00000008
.L_538:


//--------------------- .nv.info._Z18softmax_max_kernelPKfPfi --------------------------
	.section	.nv.info._Z18softmax_max_kernelPKfPfi,"",@"SHT_CUDA_INFO"
	.sectionflags	@""
	.align	4


	//----- nvinfo : EIATTR_CUDA_API_VERSION
	.align		4
        /*0000*/ 	.byte	0x04, 0x37
        /*0002*/ 	.short	(.L_540 - .L_539)
.L_539:
        /*0004*/ 	.word	0x00000082


	//----- nvinfo : EIATTR_KPARAM_INFO
	.align		4
.L_540:
        /*0008*/ 	.byte	0x04, 0x17
        /*000a*/ 	.short	(.L_542 - .L_541)
.L_541:
        /*000c*/ 	.word	0x00000000
        /*0010*/ 	.short	0x0002
        /*0012*/ 	.short	0x0010
        /*0014*/ 	.byte	0x00, 0xf0, 0x11, 0x00


	//----- nvinfo : EIATTR_KPARAM_INFO
	.align		4
.L_542:
        /*0018*/ 	.byte	0x04, 0x17
        /*001a*/ 	.short	(.L_544 - .L_543)
.L_543:
        /*001c*/ 	.word	0x00000000
        /*0020*/ 	.short	0x0001
        /*0022*/ 	.short	0x0008
        /*0024*/ 	.byte	0x00, 0xf5, 0x21, 0x00


	//----- nvinfo : EIATTR_KPARAM_INFO
	.align		4
.L_544:
        /*0028*/ 	.byte	0x04, 0x17
        /*002a*/ 	.short	(.L_546 - .L_545)
.L_545:
        /*002c*/ 	.word	0x00000000
        /*0030*/ 	.short	0x0000
        /*0032*/ 	.short	0x0000
        /*0034*/ 	.byte	0x00, 0xf5, 0x21, 0x00


	//----- nvinfo : EIATTR_SPARSE_MMA_MASK
	.align		4
.L_546:
        /*0038*/ 	.byte	0x03, 0x50
        /*003a*/ 	.short	0x0000


	//----- nvinfo : EIATTR_MAXREG_COUNT
	.align		4
        /*003c*/ 	.byte	0x03, 0x1b
        /*003e*/ 	.short	0x00ff


	//----- nvinfo : EIATTR_NUM_BARRIERS
	.align		4
        /*0040*/ 	.byte	0x02, 0x4c
        /*0042*/ 	.byte	0x01
	.zero		1


	//----- nvinfo : EIATTR_MERCURY_ISA_VERSION
	.align		4
        /*0044*/ 	.byte	0x03, 0x5f
        /*0046*/ 	.short	0x0101


	//----- nvinfo : EIATTR_VRC_CTA_INIT_COUNT
	.align		4
        /*0048*/ 	.byte	0x02, 0x4a
	.zero		1
	.zero		1


	//----- nvinfo : EIATTR_EXIT_INSTR_OFFSETS
	.align		4
        /*004c*/ 	.byte	0x04, 0x1c
        /*004e*/ 	.short	(.L_548 - .L_547)


	//   ....[0]....
.L_547:
        /*0050*/ 	.word	0x000002b0


	//   ....[1]....
        /*0054*/ 	.word	0x00000330


	//----- nvinfo : EIATTR_CRS_STACK_SIZE
	.align		4
.L_548:
        /*0058*/ 	.byte	0x04, 0x1e
        /*005a*/ 	.short	(.L_550 - .L_549)
.L_549:
        /*005c*/ 	.word	0x00000000


	//----- nvinfo : EIATTR_CBANK_PARAM_SIZE
	.align		4
.L_550:
        /*0060*/ 	.byte	0x03, 0x19
        /*0062*/ 	.short	0x0014


	//----- nvinfo : EIATTR_PARAM_CBANK
	.align		4
        /*0064*/ 	.byte	0x04, 0x0a
        /*0066*/ 	.short	(.L_552 - .L_551)
	.align		4
.L_551:
        /*0068*/ 	.word	index@(.nv.constant0._Z18softmax_max_kernelPKfPfi)
        /*006c*/ 	.short	0x0380
        /*006e*/ 	.short	0x0014


	//----- nvinfo : EIATTR_SW_WAR
	.align		4
.L_552:
        /*0070*/ 	.byte	0x04, 0x36
        /*0072*/ 	.short	(.L_554 - .L_553)
.L_553:
        /*0074*/ 	.word	0x00000008
.L_554:


//--------------------- .nv.info._Z16normalize_kernelPffi --------------------------
	.section	.nv.info._Z16normalize_kernelPffi,"",@"SHT_CUDA_INFO"
	.sectionflags	@""
	.align	4


	//----- nvinfo : EIATTR_CUDA_API_VERSION
	.align		4
        /*0000*/ 	.byte	0x04, 0x37
        /*0002*/ 	.short	(.L_556 - .L_555)
.L_555:
        /*0004*/ 	.word	0x00000082


	//----- nvinfo : EIATTR_KPARAM_INFO
	.align		4
.L_556:
        /*0008*/ 	.byte	0x04, 0x17
        /*000a*/ 	.short	(.L_558 - .L_557)
.L_557:
        /*000c*/ 	.word	0x00000000
        /*0010*/ 	.short	0x0002
        /*0012*/ 	.short	0x000c
        /*0014*/ 	.byte	0x00, 0xf0, 0x11, 0x00


	//----- nvinfo : EIATTR_KPARAM_INFO
	.align		4
.L_558:
        /*0018*/ 	.byte	0x04, 0x17
        /*001a*/ 	.short	(.L_560 - .L_559)
.L_559:
        /*001c*/ 	.word	0x00000000
        /*0020*/ 	.short	0x0001
        /*0022*/ 	.short	0x0008
        /*0024*/ 	.byte	0x00, 0xf0, 0x11, 0x00


	//----- nvinfo : EIATTR_KPARAM_INFO
	.align		4
.L_560:
        /*0028*/ 	.byte	0x04, 0x17
        /*002a*/ 	.short	(.L_562 - .L_561)
.L_561:
        /*002c*/ 	.word	0x00000000
        /*0030*/ 	.short	0x0000
        /*0032*/ 	.short	0x0000
        /*0034*/ 	.byte	0x00, 0xf5, 0x21, 0x00


	//----- nvinfo : EIATTR_SPARSE_MMA_MASK
	.align		4
.L_562:
        /*0038*/ 	.byte	0x03, 0x50
        /*003a*/ 	.short	0x0000


	//----- nvinfo : EIATTR_MAXREG_COUNT
	.align		4
        /*003c*/ 	.byte	0x03, 0x1b
        /*003e*/ 	.short	0x00ff


	//----- nvinfo : EIATTR_MERCURY_ISA_VERSION
	.align		4
        /*0040*/ 	.byte	0x03, 0x5f
        /*0042*/ 	.short	0x0101


	//----- nvinfo : EIATTR_VRC_CTA_INIT_COUNT
	.align		4
        /*0044*/ 	.byte	0x02, 0x4a
	.zero		1
	.zero		1


	//----- nvinfo : EIATTR_EXIT_INSTR_OFFSETS
	.align		4
        /*0048*/ 	.byte	0x04, 0x1c
        /*004a*/ 	.short	(.L_564 - .L_563)


	//   ....[0]....
.L_563:
        /*004c*/ 	.word	0x00000070


	//   ....[1]....
        /*0050*/ 	.word	0x000001b0


	//----- nvinfo : EIATTR_CRS_STACK_SIZE
	.align		4
.L_564:
        /*0054*/ 	.byte	0x04, 0x1e
        /*0056*/ 	.short	(.L_566 - .L_565)
.L_565:
        /*0058*/ 	.word	0x00000000


	//----- nvinfo : EIATTR_CBANK_PARAM_SIZE
	.align		4
.L_566:
        /*005c*/ 	.byte	0x03, 0x19
        /*005e*/ 	.short	0x0010


	//----- nvinfo : EIATTR_PARAM_CBANK
	.align		4
        /*0060*/ 	.byte	0x04, 0x0a
        /*0062*/ 	.short	(.L_568 - .L_567)
	.align		4
.L_567:
        /*0064*/ 	.word	index@(.nv.constant0._Z16normalize_kernelPffi)
        /*0068*/ 	.short	0x0380
        /*006a*/ 	.short	0x0010


	//----- nvinfo : EIATTR_SW_WAR
	.align		4
.L_568:
        /*006c*/ 	.byte	0x04, 0x36
        /*006e*/ 	.short	(.L_570 - .L_569)
.L_569:
        /*0070*/ 	.word	0x00000008
.L_570:


//--------------------- .nv.info._Z23exp_subtract_max_kernelPKfPffi --------------------------
	.section	.nv.info._Z23exp_subtract_max_kernelPKfPffi,"",@"SHT_CUDA_INFO"
	.sectionflags	@""
	.align	4


	//----- nvinfo : EIATTR_CUDA_API_VERSION
	.align		4
        /*0000*/ 	.byte	0x04, 0x37
        /*0002*/ 	.short	(.L_572 - .L_571)
.L_571:
        /*0004*/ 	.word	0x00000082


	//----- nvinfo : EIATTR_KPARAM_INFO
	.align		4
.L_572:
        /*0008*/ 	.byte	0x04, 0x17
        /*000a*/ 	.short	(.L_574 - .L_573)
.L_573:
        /*000c*/ 	.word	0x00000000
        /*0010*/ 	.short	0x0003
        /*0012*/ 	.short	0x0014
        /*0014*/ 	.byte	0x00, 0xf0, 0x11, 0x00


	//----- nvinfo : EIATTR_KPARAM_INFO
	.align		4
.L_574:
        /*0018*/ 	.byte	0x04, 0x17
        /*001a*/ 	.short	(.L_576 - .L_575)
.L_575:
        /*001c*/ 	.word	0x00000000
        /*0020*/ 	.short	0x0002
        /*0022*/ 	.short	0x0010
        /*0024*/ 	.byte	0x00, 0xf0, 0x11, 0x00


	//----- nvinfo : EIATTR_KPARAM_INFO
	.align		4
.L_576:
        /*0028*/ 	.byte	0x04, 0x17
        /*002a*/ 	.short	(.L_578 - .L_577)
.L_577:
        /*002c*/ 	.word	0x00000000
        /*0030*/ 	.short	0x0001
        /*0032*/ 	.short	0x0008
        /*0034*/ 	.byte	0x00, 0xf5, 0x21, 0x00


	//----- nvinfo : EIATTR_KPARAM_INFO
	.align		4
.L_578:
        /*0038*/ 	.byte	0x04, 0x17
        /*003a*/ 	.short	(.L_580 - .L_579)
.L_579:
        /*003c*/ 	.word	0x00000000
        /*0040*/ 	.short	0x0000
        /*0042*/ 	.short	0x0000
        /*0044*/ 	.byte	0x00, 0xf5, 0x21, 0x00


	//----- nvinfo : EIATTR_SPARSE_MMA_MASK
	.align		4
.L_580:
        /*0048*/ 	.byte	0x03, 0x50
        /*004a*/ 	.short	0x0000


	//----- nvinfo : EIATTR_MAXREG_COUNT
	.align		4
        /*004c*/ 	.byte	0x03, 0x1b
        /*004e*/ 	.short	0x00ff


	//----- nvinfo : EIATTR_MERCURY_ISA_VERSION
	.align		4
        /*0050*/ 	.byte	0x03, 0x5f
        /*0052*/ 	.short	0x0101


	//----- nvinfo : EIATTR_VRC_CTA_INIT_COUNT
	.align		4
        /*0054*/ 	.byte	0x02, 0x4a
	.zero		1
	.zero		1


	//----- nvinfo : EIATTR_EXIT_INSTR_OFFSETS
	.align		4
        /*0058*/ 	.byte	0x04, 0x1c
        /*005a*/ 	.short	(.L_582 - .L_581)


	//   ....[0]....
.L_581:
        /*005c*/ 	.word	0x00000070


	//   ....[1]....
        /*0060*/ 	.word	0x000001b0


	//----- nvinfo : EIATTR_CBANK_PARAM_SIZE
	.align		4
.L_582:
        /*0064*/ 	.byte	0x03, 0x19
        /*0066*/ 	.short	0x0018


	//----- nvinfo : EIATTR_PARAM_CBANK
	.align		4
        /*0068*/ 	.byte	0x04, 0x0a
        /*006a*/ 	.short	(.L_584 - .L_583)
	.align		4
.L_583:
        /*006c*/ 	.word	index@(.nv.constant0._Z23exp_subtract_max_kernelPKfPffi)
        /*0070*/ 	.short	0x0380
        /*0072*/ 	.short	0x0018


	//----- nvinfo : EIATTR_SW_WAR
	.align		4
.L_584:
        /*0074*/ 	.byte	0x04, 0x36
        /*0076*/ 	.short	(.L_586 - .L_585)
.L_585:
        /*0078*/ 	.word	0x00000008
.L_586:


//--------------------- .nv.callgraph             --------------------------
	.section	.nv.callgraph,"",@"SHT_CUDA_CALLGRAPH"
	.align	4
	.sectionentsize	8
	.align		4
        /*0000*/ 	.word	0x00000000
	.align		4
        /*0004*/ 	.word	0xffffffff
	.align		4
        /*0008*/ 	.word	0x00000000
	.align		4
        /*000c*/ 	.word	0xfffffffe
	.align		4
        /*0010*/ 	.word	0x00000000
	.align		4
        /*0014*/ 	.word	0xfffffffd
	.align		4
        /*0018*/ 	.word	0x00000000
	.align		4
        /*001c*/ 	.word	0xfffffffc


//--------------------- .nv.constant4             --------------------------
	.section	.nv.constant4,"a",@progbits
	.align	8
	.align		8
.nv.constant4:
        /*0000*/ 	.dword	_ZN34_INTERNAL_ecfcf8bc_4_k_cu_62e02c9c4cuda3std3__45__cpo5beginE
	.align		8
        /*0008*/ 	.dword	_ZN34_INTERNAL_ecfcf8bc_4_k_cu_62e02c9c4cuda3std3__45__cpo3endE
	.align		8
        /*0010*/ 	.dword	_ZN34_INTERNAL_ecfcf8bc_4_k_cu_62e02c9c4cuda3std3__45__cpo6cbeginE
	.align		8
        /*0018*/ 	.dword	_ZN34_INTERNAL_ecfcf8bc_4_k_cu_62e02c9c4cuda3std3__45__cpo4cendE
	.align		8
        /*0020*/ 	.dword	_ZN34_INTERNAL_ecfcf8bc_4_k_cu_62e02c9c4cuda3std3__45__cpo6rbeginE
	.align		8
        /*0028*/ 	.dword	_ZN34_INTERNAL_ecfcf8bc_4_k_cu_62e02c9c4cuda3std3__45__cpo4rendE
	.align		8
        /*0030*/ 	.dword	_ZN34_INTERNAL_ecfcf8bc_4_k_cu_62e02c9c4cuda3std3__45__cpo7crbeginE
	.align		8
        /*0038*/ 	.dword	_ZN34_INTERNAL_ecfcf8bc_4_k_cu_62e02c9c4cuda3std3__45__cpo5crendE
	.align		8
        /*0040*/ 	.dword	_ZN34_INTERNAL_ecfcf8bc_4_k_cu_62e02c9c4cuda3std3__436_GLOBAL__N__ecfcf8bc_4_k_cu_62e02c9c6ignoreE
	.align		8
        /*0048*/ 	.dword	_ZN34_INTERNAL_ecfcf8bc_4_k_cu_62e02c9c4cuda3std3__419piecewise_constructE
	.align		8
        /*0050*/ 	.dword	_ZN34_INTERNAL_ecfcf8bc_4_k_cu_62e02c9c4cuda3std3__48in_placeE
	.align		8
        /*0058*/ 	.dword	_ZN34_INTERNAL_ecfcf8bc_4_k_cu_62e02c9c4cuda3std3__420unreachable_sentinelE
	.align		8
        /*0060*/ 	.dword	_ZN34_INTERNAL_ecfcf8bc_4_k_cu_62e02c9c4cuda3std3__47nulloptE
	.align		8
        /*0068*/ 	.dword	_ZN34_INTERNAL_ecfcf8bc_4_k_cu_62e02c9c4cuda3std3__48unexpectE
	.align		8
        /*0070*/ 	.dword	_ZN34_INTERNAL_ecfcf8bc_4_k_cu_62e02c9c4cuda3std6ranges3__45__cpo4swapE
	.align		8
        /*0078*/ 	.dword	_ZN34_INTERNAL_ecfcf8bc_4_k_cu_62e02c9c4cuda3std6ranges3__45__cpo9iter_moveE
	.align		8
        /*0080*/ 	.dword	_ZN34_INTERNAL_ecfcf8bc_4_k_cu_62e02c9c4cuda3std6ranges3__45__cpo5beginE
	.align		8
        /*0088*/ 	.dword	_ZN34_INTERNAL_ecfcf8bc_4_k_cu_62e02c9c4cuda3std6ranges3__45__cpo3endE
	.align		8
        /*0090*/ 	.dword	_ZN34_INTERNAL_ecfcf8bc_4_k_cu_62e02c9c4cuda3std6ranges3__45__cpo6cbeginE
	.align		8
        /*0098*/ 	.dword	_ZN34_INTERNAL_ecfcf8bc_4_k_cu_62e02c9c4cuda3std6ranges3__45__cpo4cendE
	.align		8
        /*00a0*/ 	.dword	_ZN34_INTERNAL_ecfcf8bc_4_k_cu_62e02c9c4cuda3std6ranges3__45__cpo7advanceE
	.align		8
        /*00a8*/ 	.dword	_ZN34_INTERNAL_ecfcf8bc_4_k_cu_62e02c9c4cuda3std6ranges3__45__cpo9iter_swapE
	.align		8
        /*00b0*/ 	.dword	_ZN34_INTERNAL_ecfcf8bc_4_k_cu_62e02c9c4cuda3std6ranges3__45__cpo4nextE
	.align		8
        /*00b8*/ 	.dword	_ZN34_INTERNAL_ecfcf8bc_4_k_cu_62e02c9c4cuda3std6ranges3__45__cpo4prevE
	.align		8
        /*00c0*/ 	.dword	_ZN34_INTERNAL_ecfcf8bc_4_k_cu_62e02c9c4cuda3std6ranges3__45__cpo4dataE
	.align		8
        /*00c8*/ 	.dword	_ZN34_INTERNAL_ecfcf8bc_4_k_cu_62e02c9c4cuda3std6ranges3__45__cpo5cdataE
	.align		8
        /*00d0*/ 	.dword	_ZN34_INTERNAL_ecfcf8bc_4_k_cu_62e02c9c4cuda3std6ranges3__45__cpo4sizeE
	.align		8
        /*00d8*/ 	.dword	_ZN34_INTERNAL_ecfcf8bc_4_k_cu_62e02c9c4cuda3std6ranges3__45__cpo5ssizeE
	.align		8
        /*00e0*/ 	.dword	_ZN34_INTERNAL_ecfcf8bc_4_k_cu_62e02c9c4cuda3std6ranges3__45__cpo8distanceE
	.align		8
        /*00e8*/ 	.dword	_ZN34_INTERNAL_ecfcf8bc_4_k_cu_62e02c9c6thrust24THRUST_300001_SM_1000_NS8cuda_cub3parE
	.align		8
        /*00f0*/ 	.dword	_ZN34_INTERNAL_ecfcf8bc_4_k_cu_62e02c9c6thrust24THRUST_300001_SM_1000_NS8cuda_cub10par_nosyncE
	.align		8
        /*00f8*/ 	.dword	_ZN34_INTERNAL_ecfcf8bc_4_k_cu_62e02c9c6thrust24THRUST_300001_SM_1000_NS6system6detail10sequential3seqE
	.align		8
        /*0100*/ 	.dword	_ZN34_INTERNAL_ecfcf8bc_4_k_cu_62e02c9c6thrust24THRUST_300001_SM_1000_NS12placeholders2_1E
	.align		8
        /*0108*/ 	.dword	_ZN34_INTERNAL_ecfcf8bc_4_k_cu_62e02c9c6thrust24THRUST_300001_SM_1000_NS12placeholders2_2E
	.align		8
        /*0110*/ 	.dword	_ZN34_INTERNAL_ecfcf8bc_4_k_cu_62e02c9c6thrust24THRUST_300001_SM_1000_NS12placeholders2_3E
	.align		8
        /*0118*/ 	.dword	_ZN34_INTERNAL_ecfcf8bc_4_k_cu_62e02c9c6thrust24THRUST_300001_SM_1000_NS12placeholders2_4E
	.align		8
        /*0120*/ 	.dword	_ZN34_INTERNAL_ecfcf8bc_4_k_cu_62e02c9c6thrust24THRUST_300001_SM_1000_NS12placeholders2_5E
	.align		8
        /*0128*/ 	.dword	_ZN34_INTERNAL_ecfcf8bc_4_k_cu_62e02c9c6thrust24THRUST_300001_SM_1000_NS12placeholders2_6E
	.align		8
        /*0130*/ 	.dword	_ZN34_INTERNAL_ecfcf8bc_4_k_cu_62e02c9c6thrust24THRUST_300001_SM_1000_NS12placeholders2_7E
	.align		8
        /*0138*/ 	.dword	_ZN34_INTERNAL_ecfcf8bc_4_k_cu_62e02c9c6thrust24THRUST_300001_SM_1000_NS12placeholders2_8E
	.align		8
        /*0140*/ 	.dword	_ZN34_INTERNAL_ecfcf8bc_4_k_cu_62e02c9c6thrust24THRUST_300001_SM_1000_NS12placeholders2_9E
	.align		8
        /*0148*/ 	.dword	_ZN34_INTERNAL_ecfcf8bc_4_k_cu_62e02c9c6thrust24THRUST_300001_SM_1000_NS12placeholders3_10E
	.align		8
        /*0150*/ 	.dword	_ZN34_INTERNAL_ecfcf8bc_4_k_cu_62e02c9c6thrust24THRUST_300001_SM_1000_NS3seqE


//--------------------- .text._ZN3cub18CUB_300001_SM_10006detail6reduce28DeviceReduceSingleTileKernelINS2_10policy_hubIfyN4cuda3std3__44plusIfEEE10Policy1000EPfSC_iS9_ffNS7_10__identityEEEvT0_T1_T2_T3_T4_T6_ --------------------------
	.section	.text._ZN3cub18CUB_300001_SM_10006detail6reduce28DeviceReduceSingleTileKernelINS2_10policy_hubIfyN4cuda3std3__44plusIfEEE10Policy1000EPfSC_iS9_ffNS7_10__identityEEEvT0_T1_T2_T3_T4_T6_,"ax",@progbits
	.align	128
        .global         _ZN3cub18CUB_300001_SM_10006detail6reduce28DeviceReduceSingleTileKernelINS2_10policy_hubIfyN4cuda3std3__44plusIfEEE10Policy1000EPfSC_iS9_ffNS7_10__identityEEEvT0_T1_T2_T3_T4_T6_
        .type           _ZN3cub18CUB_300001_SM_10006detail6reduce28DeviceReduceSingleTileKernelINS2_10policy_hubIfyN4cuda3std3__44plusIfEEE10Policy1000EPfSC_iS9_ffNS7_10__identityEEEvT0_T1_T2_T3_T4_T6_,@function
        .size           _ZN3cub18CUB_300001_SM_10006detail6reduce28DeviceReduceSingleTileKernelINS2_10policy_hubIfyN4cuda3std3__44plusIfEEE10Policy1000EPfSC_iS9_ffNS7_10__identityEEEvT0_T1_T2_T3_T4_T6_,(.L_x_515 - _ZN3cub18CUB_300001_SM_10006detail6reduce28DeviceReduceSingleTileKernelINS2_10policy_hubIfyN4cuda3std3__44plusIfEEE10Policy1000EPfSC_iS9_ffNS7_10__identityEEEvT0_T1_T2_T3_T4_T6_)
        .other          _ZN3cub18CUB_300001_SM_10006detail6reduce28DeviceReduceSingleTileKernelINS2_10policy_hubIfyN4cuda3std3__44plusIfEEE10Policy1000EPfSC_iS9_ffNS7_10__identityEEEvT0_T1_T2_T3_T4_T6_,@"STO_CUDA_ENTRY STV_DEFAULT"
_ZN3cub18CUB_300001_SM_10006detail6reduce28DeviceReduceSingleTileKernelINS2_10policy_hubIfyN4cuda3std3__44plusIfEEE10Policy1000EPfSC_iS9_ffNS7_10__identityEEEvT0_T1_T2_T3_T4_T6_:
.text._ZN3cub18CUB_300001_SM_10006detail6reduce28DeviceReduceSingleTileKernelINS2_10policy_hubIfyN4cuda3std3__44plusIfEEE10Policy1000EPfSC_iS9_ffNS7_10__identityEEEvT0_T1_T2_T3_T4_T6_:
[----:B------:R-:W-:Y:S01]  /*0000*/  LDC R1, c[0x0][0x37c] ;  /* 0x0000df00ff017b82 */ /* 0x000fe20000000800 */
[----:B------:R-:W0:Y:S01]  /*0010*/  LDCU UR4, c[0x0][0x390] ;  /* 0x00007200ff0477ac */ /* 0x000e220008000800 */
[----:B------:R-:W1:Y:S01]  /*0020*/  LDCU.64 UR6, c[0x0][0x358] ;  /* 0x00006b00ff0677ac */ /* 0x000e620008000a00 */
[----:B0-----:R-:W-:-:S04]  /*0030*/  MOV R20, UR4 ;  /* 0x0000000400147c02 */ /* 0x001fc80008000f00 */
[----:B------:R-:W-:-:S13]  /*0040*/  ISETP.NE.AND P0, PT, R20, RZ, PT ;  /* 0x000000ff1400720c */ /* 0x000fda0003f05270 */
[----:B-1----:R-:W-:Y:S05]  /*0050*/  @P0 BRA `(.L_x_0) ;  /* 0x00000000001c0947 */ /* 0x002fea0003800000 */
[----:B------:R-:W0:Y:S02]  /*0060*/  S2R R0, SR_TID.X ;  /* 0x0000000000007919 */ /* 0x000e240000002100 */
[----:B0-----:R-:W-:-:S13]  /*0070*/  ISETP.NE.AND P0, PT, R0, RZ, PT ;  /* 0x000000ff0000720c */ /* 0x001fda0003f05270 */
[----:B------:R-:W-:Y:S05]  /*0080*/  @P0 EXIT ;  /* 0x000000000000094d */ /* 0x000fea0003800000 */
[----:B------:R-:W0:Y:S08]  /*0090*/  LDC R5, c[0x0][0x398] ;  /* 0x0000e600ff057b82 */ /* 0x000e300000000800 */
[----:B------:R-:W0:Y:S02]  /*00a0*/  LDC.64 R2, c[0x0][0x388] ;  /* 0x0000e200ff027b82 */ /* 0x000e240000000a00 */
[----:B0-----:R-:W-:Y:S01]  /*00b0*/  STG.E desc[UR6][R2.64], R5 ;  /* 0x0000000502007986 */ /* 0x001fe2000c101906 */
[----:B------:R-:W-:Y:S05]  /*00c0*/  EXIT ;  /* 0x000000000000794d */ /* 0x000fea0003800000 */
.L_x_0:
[----:B------:R-:W0:Y:S01]  /*00d0*/  LDCU UR4, c[0x0][0x380] ;  /* 0x00007000ff0477ac */ /* 0x000e220008000800 */
[----:B------:R-:W-:Y:S01]  /*00e0*/  BSSY.RECONVERGENT B0, `(.L_x_1) ;  /* 0x00003ca000007945 */ /* 0x000fe20003800200 */
[----:B0-----:R-:W-:-:S09]  /*00f0*/  ULOP3.LUT UP0, URZ, UR4, 0xf, URZ, 0xc0, !UPT ;  /* 0x0000000f04ff7892 */ /* 0x001fd2000f80c0ff */
[----:B------:R-:W-:Y:S05]  /*0100*/  BRA.U UP0, `(.L_x_2) ;  /* 0x0000001d00607547 */ /* 0x000fea000b800000 */
[----:B------:R-:W-:-:S13]  /*0110*/  ISETP.GT.AND P0, PT, R20, 0xfff, PT ;  /* 0x00000fff1400780c */ /* 0x000fda0003f04270 */
[----:B------:R-:W-:Y:S05]  /*0120*/  @P0 BRA `(.L_x_3) ;  /* 0x0000000c00a80947 */ /* 0x000fea0003800000 */
[----:B------:R-:W0:Y:S01]  /*0130*/  S2R R9, SR_TID.X ;  /* 0x0000000000097919 */ /* 0x000e220000002100 */
[----:B------:R-:W-:Y:S01]  /*0140*/  BSSY.RECONVERGENT B1, `(.L_x_4) ;  /* 0x0000009000017945 */ /* 0x000fe20003800200 */
[----:B------:R-:W-:Y:S01]  /*0150*/  HFMA2 R0, -RZ, RZ, 0, 0 ;  /* 0x00000000ff007431 */ /* 0x000fe200000001ff */
[----:B0-----:R-:W-:Y:S02]  /*0160*/  ISETP.GE.AND P0, PT, R9, R20, PT ;  /* 0x000000140900720c */ /* 0x001fe40003f06270 */
[----:B------:R-:W-:-:S11]  /*0170*/  MOV R11, R9 ;  /* 0x00000009000b7202 */ /* 0x000fd60000000f00 */
[----:B------:R-:W-:Y:S05]  /*0180*/  @P0 BRA `(.L_x_5) ;  /* 0x0000000000100947 */ /* 0x000fea0003800000 */
[----:B------:R-:W0:Y:S02]  /*0190*/  LDC.64 R2, c[0x0][0x380] ;  /* 0x0000e000ff027b82 */ /* 0x000e240000000a00 */
[----:B0-----:R-:W-:-:S05]  /*01a0*/  IMAD.WIDE.U32 R2, R9, 0x4, R2 ;  /* 0x0000000409027825 */ /* 0x001fca00078e0002 */
[----:B------:R0:W5:Y:S01]  /*01b0*/  LDG.E.CONSTANT R0, desc[UR6][R2.64] ;  /* 0x0000000602007981 */ /* 0x000162000c1e9900 */
[----:B------:R-:W-:-:S07]  /*01c0*/  IADD3 R11, PT, PT, R9, 0x100, RZ ;  /* 0x00000100090b7810 */ /* 0x000fce0007ffe0ff */
.L_x_5:
[----:B------:R-:W-:Y:S05]  /*01d0*/  BSYNC.RECONVERGENT B1 ;  /* 0x0000000000017941 */ /* 0x000fea0003800200 */
.L_x_4:
[----:B------:R-:W-:Y:S01]  /*01e0*/  ISETP.GE.AND P0, PT, R11, R20, PT ;  /* 0x000000140b00720c */ /* 0x000fe20003f06270 */
[----:B------:R-:W-:-:S12]  /*01f0*/  BSSY.RECONVERGENT B1, `(.L_x_6) ;  /* 0x0000074000017945 */ /* 0x000fd80003800200 */
[----:B------:R-:W-:Y:S05]  /*0200*/  @P0 BRA `(.L_x_7) ;  /* 0x0000000400c80947 */ /* 0x000fea0003800000 */
[----:B0-----:R-:W-:Y:S01]  /*0210*/  LOP3.LUT R3, RZ, R11, RZ, 0x33, !PT ;  /* 0x0000000bff037212 */ /* 0x001fe200078e33ff */
[----:B------:R-:W-:Y:S03]  /*0220*/  BSSY.RECONVERGENT B2, `(.L_x_8) ;  /* 0x0000015000027945 */ /* 0x000fe60003800200 */
[----:B------:R-:W-:-:S04]  /*0230*/  IADD3 R4, PT, PT, R3, R20, RZ ;  /* 0x0000001403047210 */ /* 0x000fc80007ffe0ff */
[C---:B------:R-:W-:Y:S02]  /*0240*/  LOP3.LUT R2, R4.reuse, 0x300, RZ, 0xc0, !PT ;  /* 0x0000030004027812 */ /* 0x040fe400078ec0ff */
[----:B------:R-:W-:Y:S02]  /*0250*/  ISETP.GE.U32.AND P1, PT, R4, 0x300, PT ;  /* 0x000003000400780c */ /* 0x000fe40003f26070 */
[----:B------:R-:W-:-:S13]  /*0260*/  ISETP.NE.AND P0, PT, R2, 0x300, PT ;  /* 0x000003000200780c */ /* 0x000fda0003f05270 */
[----:B------:R-:W-:Y:S05]  /*0270*/  @!P0 BRA `(.L_x_9) ;  /* 0x00000000003c8947 */ /* 0x000fea0003800000 */
[----:B------:R-:W0:Y:S01]  /*0280*/  LDC.64 R2, c[0x0][0x380] ;  /* 0x0000e000ff027b82 */ /* 0x000e220000000a00 */
[----:B------:R-:W-:-:S04]  /*0290*/  LEA.HI R4, R4, 0x1, RZ, 0x18 ;  /* 0x0000000104047811 */ /* 0x000fc800078fc0ff */
[----:B------:R-:W-:-:S04]  /*02a0*/  LOP3.LUT R4, R4, 0x3, RZ, 0xc0, !PT ;  /* 0x0000000304047812 */ /* 0x000fc800078ec0ff */
[----:B------:R-:W-:Y:S01]  /*02b0*/  IADD3 R4, PT, PT, -R4, RZ, RZ ;  /* 0x000000ff04047210 */ /* 0x000fe20007ffe1ff */
[----:B0-----:R-:W-:-:S05]  /*02c0*/  IMAD.WIDE.U32 R2, R11, 0x4, R2 ;  /* 0x000000040b027825 */ /* 0x001fca00078e0002 */
[----:B------:R-:W-:-:S07]  /*02d0*/  MOV R5, R3 ;  /* 0x0000000300057202 */ /* 0x000fce0000000f00 */
.L_x_10:
[----:B------:R-:W-:-:S06]  /*02e0*/  MOV R3, R5 ;  /* 0x0000000500037202 */ /* 0x000fcc0000000f00 */
[----:B------:R0:W2:Y:S01]  /*02f0*/  LDG.E.CONSTANT R3, desc[UR6][R2.64] ;  /* 0x0000000602037981 */ /* 0x0000a2000c1e9900 */
[----:B------:R-:W-:Y:S01]  /*0300*/  IADD3 R4, PT, PT, R4, 0x1, RZ ;  /* 0x0000000104047810 */ /* 0x000fe20007ffe0ff */
[----:B------:R-:W-:-:S03]  /*0310*/  VIADD R11, R11, 0x100 ;  /* 0x000001000b0b7836 */ /* 0x000fc60000000000 */
[----:B------:R-:W-:Y:S02]  /*0320*/  ISETP.NE.AND P0, PT, R4, RZ, PT ;  /* 0x000000ff0400720c */ /* 0x000fe40003f05270 */
[----:B0-----:R-:W-:-:S04]  /*0330*/  IADD3 R2, P2, PT, R2, 0x400, RZ ;  /* 0x0000040002027810 */ /* 0x001fc80007f5e0ff */
[----:B------:R-:W-:Y:S01]  /*0340*/  IADD3.X R5, PT, PT, RZ, R5, RZ, P2, !PT ;  /* 0x00000005ff057210 */ /* 0x000fe200017fe4ff */
[----:B--2--5:R-:W-:-:S06]  /*0350*/  FADD R0, R3, R0 ;  /* 0x0000000003007221 */ /* 0x024fcc0000000000 */
[----:B------:R-:W-:Y:S05]  /*0360*/  @P0 BRA `(.L_x_10) ;  /* 0xfffffffc00dc0947 */ /* 0x000fea000383ffff */
.L_x_9:
[----:B------:R-:W-:Y:S05]  /*0370*/  BSYNC.RECONVERGENT B2 ;  /* 0x0000000000027941 */ /* 0x000fea0003800200 */
.L_x_8:
[----:B------:R-:W-:Y:S05]  /*0380*/  @!P1 BRA `(.L_x_7) ;  /* 0x0000000400689947 */ /* 0x000fea0003800000 */
[----:B------:R-:W-:Y:S01]  /*0390*/  IADD3 R2, PT, PT, -R11, R20, RZ ;  /* 0x000000140b027210 */ /* 0x000fe20007ffe1ff */
[----:B------:R-:W-:Y:S01]  /*03a0*/  BSSY.RECONVERGENT B2, `(.L_x_11) ;  /* 0x0000031000027945 */ /* 0x000fe20003800200 */
[----:B------:R-:W-:Y:S02]  /*03b0*/  PLOP3.LUT P0, PT, PT, PT, PT, 0x80, 0x8 ;  /* 0x000000000008781c */ /* 0x000fe40003f0f070 */
[----:B------:R-:W-:-:S13]  /*03c0*/  ISETP.GT.AND P1, PT, R2, 0xc00, PT ;  /* 0x00000c000200780c */ /* 0x000fda0003f24270 */
[----:B------:R-:W-:Y:S05]  /*03d0*/  @!P1 BRA `(.L_x_12) ;  /* 0x0000000000b49947 */ /* 0x000fea0003800000 */
[----:B------:R-:W-:Y:S02]  /*03e0*/  PLOP3.LUT P0, PT, PT, PT, PT, 0x8, 0x80 ;  /* 0x000000000080781c */ /* 0x000fe40003f0e170 */
[----:B------:R-:W-:-:S11]  /*03f0*/  IADD3 R8, PT, PT, R20, -0xc00, RZ ;  /* 0xfffff40014087810 */ /* 0x000fd60007ffe0ff */
.L_x_13:
[----:B------:R-:W0:Y:S01]  /*0400*/  LDC.64 R6, c[0x0][0x380] ;  /* 0x0000e000ff067b82 */ /* 0x000e220000000a00 */
[C---:B------:R-:W-:Y:S01]  /*0410*/  IADD3 R5, PT, PT, R11.reuse, 0x400, RZ ;  /* 0x000004000b057810 */ /* 0x040fe20007ffe0ff */
[----:B0-----:R-:W-:-:S05]  /*0420*/  IMAD.WIDE R24, R11, 0x4, R6 ;  /* 0x000000040b187825 */ /* 0x001fca00078e0206 */
[----:B------:R-:W2:Y:S04]  /*0430*/  LDG.E.CONSTANT R13, desc[UR6][R24.64] ;  /* 0x00000006180d7981 */ /* 0x000ea8000c1e9900 */
[----:B------:R-:W3:Y:S01]  /*0440*/  LDG.E.CONSTANT R10, desc[UR6][R24.64+0x400] ;  /* 0x00040006180a7981 */ /* 0x000ee2000c1e9900 */
[----:B------:R-:W-:-:S03]  /*0450*/  IMAD.WIDE R4, R5, 0x4, R6 ;  /* 0x0000000405047825 */ /* 0x000fc600078e0206 */
[----:B------:R-:W4:Y:S04]  /*0460*/  LDG.E.CONSTANT R12, desc[UR6][R24.64+0x800] ;  /* 0x00080006180c7981 */ /* 0x000f28000c1e9900 */
[----:B------:R-:W4:Y:S04]  /*0470*/  LDG.E.CONSTANT R17, desc[UR6][R24.64+0xc00] ;  /* 0x000c000618117981 */ /* 0x000f28000c1e9900 */
[----:B------:R-:W4:Y:S01]  /*0480*/  LDG.E.CONSTANT R16, desc[UR6][R4.64] ;  /* 0x0000000604107981 */ /* 0x000f22000c1e9900 */
[----:B------:R-:W-:-:S03]  /*0490*/  IADD3 R3, PT, PT, R11, 0x800, RZ ;  /* 0x000008000b037810 */ /* 0x000fc60007ffe0ff */
[----:B------:R-:W4:Y:S04]  /*04a0*/  LDG.E.CONSTANT R15, desc[UR6][R4.64+0x400] ;  /* 0x00040006040f7981 */ /* 0x000f28000c1e9900 */
[----:B------:R-:W4:Y:S01]  /*04b0*/  LDG.E.CONSTANT R14, desc[UR6][R4.64+0x800] ;  /* 0x00080006040e7981 */ /* 0x000f22000c1e9900 */
[----:B------:R-:W-:-:S03]  /*04c0*/  IMAD.WIDE R2, R3, 0x4, R6 ;  /* 0x0000000403027825 */ /* 0x000fc600078e0206 */
[----:B------:R-:W4:Y:S04]  /*04d0*/  LDG.E.CONSTANT R22, desc[UR6][R4.64+0xc00] ;  /* 0x000c000604167981 */ /* 0x000f28000c1e9900 */
[----:B------:R-:W4:Y:S01]  /*04e0*/  LDG.E.CONSTANT R21, desc[UR6][R2.64] ;  /* 0x0000000602157981 */ /* 0x000f22000c1e9900 */
[----:B------:R-:W-:-:S03]  /*04f0*/  IADD3 R23, PT, PT, R11, 0xc00, RZ ;  /* 0x00000c000b177810 */ /* 0x000fc60007ffe0ff */
[----:B------:R-:W4:Y:S04]  /*0500*/  LDG.E.CONSTANT R19, desc[UR6][R2.64+0x400] ;  /* 0x0004000602137981 */ /* 0x000f28000c1e9900 */
[----:B------:R-:W4:Y:S01]  /*0510*/  LDG.E.CONSTANT R18, desc[UR6][R2.64+0x800] ;  /* 0x0008000602127981 */ /* 0x000f22000c1e9900 */
[----:B------:R-:W-:-:S03]  /*0520*/  IMAD.WIDE R6, R23, 0x4, R6 ;  /* 0x0000000417067825 */ /* 0x000fc600078e0206 */
[----:B------:R-:W4:Y:S04]  /*0530*/  LDG.E.CONSTANT R26, desc[UR6][R2.64+0xc00] ;  /* 0x000c0006021a7981 */ /* 0x000f28000c1e9900 */
[----:B------:R-:W4:Y:S04]  /*0540*/  LDG.E.CONSTANT R25, desc[UR6][R6.64] ;  /* 0x0000000606197981 */ /* 0x000f28000c1e9900 */
[----:B------:R-:W4:Y:S04]  /*0550*/  LDG.E.CONSTANT R23, desc[UR6][R6.64+0x400] ;  /* 0x0004000606177981 */ /* 0x000f28000c1e9900 */
[----:B------:R-:W4:Y:S04]  /*0560*/  LDG.E.CONSTANT R24, desc[UR6][R6.64+0x800] ;  /* 0x0008000606187981 */ /* 0x000f28000c1e9900 */
[----:B------:R-:W4:Y:S01]  /*0570*/  LDG.E.CONSTANT R27, desc[UR6][R6.64+0xc00] ;  /* 0x000c0006061b7981 */ /* 0x000f22000c1e9900 */
[----:B------:R-:W-:-:S04]  /*0580*/  IADD3 R11, PT, PT, R11, 0x1000, RZ ;  /* 0x000010000b0b7810 */ /* 0x000fc80007ffe0ff */
[----:B------:R-:W-:Y:S01]  /*0590*/  ISETP.GE.AND P1, PT, R11, R8, PT ;  /* 0x000000080b00720c */ /* 0x000fe20003f26270 */
[----:B--2--5:R-:W-:-:S04]  /*05a0*/  FADD R13, R13, R0 ;  /* 0x000000000d0d7221 */ /* 0x024fc80000000000 */
[----:B---3--:R-:W-:-:S04]  /*05b0*/  FADD R13, R13, R10 ;  /* 0x0000000a0d0d7221 */ /* 0x008fc80000000000 */
[----:B----4-:R-:W-:-:S04]  /*05c0*/  FADD R12, R13, R12 ;  /* 0x0000000c0d0c7221 */ /* 0x010fc80000000000 */
[----:B------:R-:W-:-:S04]  /*05d0*/  FADD R17, R12, R17 ;  /* 0x000000110c117221 */ /* 0x000fc80000000000 */
        /* <DEDUP_REMOVED lines=11> */
[----:B------:R-:W-:Y:S01]  /*0690*/  FADD R0, R24, R27 ;  /* 0x0000001b18007221 */ /* 0x000fe20000000000 */
[----:B------:R-:W-:Y:S06]  /*06a0*/  @!P1 BRA `(.L_x_13) ;  /* 0xfffffffc00549947 */ /* 0x000fec000383ffff */
.L_x_12:
[----:B------:R-:W-:Y:S05]  /*06b0*/  BSYNC.RECONVERGENT B2 ;  /* 0x0000000000027941 */ /* 0x000fea0003800200 */
.L_x_11:
[----:B------:R-:W-:Y:S01]  /*06c0*/  IADD3 R2, PT, PT, -R11, R20, RZ ;  /* 0x000000140b027210 */ /* 0x000fe20007ffe1ff */
[----:B------:R-:W-:Y:S03]  /*06d0*/  BSSY.RECONVERGENT B2, `(.L_x_14) ;  /* 0x0000019000027945 */ /* 0x000fe60003800200 */
[----:B------:R-:W-:-:S13]  /*06e0*/  ISETP.GT.AND P1, PT, R2, 0x400, PT ;  /* 0x000004000200780c */ /* 0x000fda0003f24270 */
[----:B------:R-:W-:Y:S05]  /*06f0*/  @!P1 BRA `(.L_x_15) ;  /* 0x0000000000589947 */ /* 0x000fea0003800000 */
[----:B------:R-:W0:Y:S01]  /*0700*/  LDC.64 R4, c[0x0][0x380] ;  /* 0x0000e000ff047b82 */ /* 0x000e220000000a00 */
[C---:B------:R-:W-:Y:S02]  /*0710*/  VIADD R15, R11.reuse, 0x400 ;  /* 0x000004000b0f7836 */ /* 0x040fe40000000000 */
[----:B0-----:R-:W-:-:S05]  /*0720*/  IMAD.WIDE R2, R11, 0x4, R4 ;  /* 0x000000040b027825 */ /* 0x001fca00078e0204 */
[----:B------:R-:W2:Y:S04]  /*0730*/  LDG.E.CONSTANT R7, desc[UR6][R2.64] ;  /* 0x0000000602077981 */ /* 0x000ea8000c1e9900 */
[----:B------:R-:W3:Y:S01]  /*0740*/  LDG.E.CONSTANT R6, desc[UR6][R2.64+0x400] ;  /* 0x0004000602067981 */ /* 0x000ee2000c1e9900 */
[----:B------:R-:W-:-:S03]  /*0750*/  IMAD.WIDE R4, R15, 0x4, R4 ;  /* 0x000000040f047825 */ /* 0x000fc600078e0204 */
[----:B------:R-:W4:Y:S04]  /*0760*/  LDG.E.CONSTANT R13, desc[UR6][R2.64+0x800] ;  /* 0x00080006020d7981 */ /* 0x000f28000c1e9900 */
[----:B------:R-:W4:Y:S04]  /*0770*/  LDG.E.CONSTANT R15, desc[UR6][R2.64+0xc00] ;  /* 0x000c0006020f7981 */ /* 0x000f28000c1e9900 */
[----:B------:R-:W4:Y:S04]  /*0780*/  LDG.E.CONSTANT R17, desc[UR6][R4.64] ;  /* 0x0000000604117981 */ /* 0x000f28000c1e9900 */
[----:B------:R-:W4:Y:S04]  /*0790*/  LDG.E.CONSTANT R19, desc[UR6][R4.64+0x400] ;  /* 0x0004000604137981 */ /* 0x000f28000c1e9900 */
[----:B------:R-:W4:Y:S04]  /*07a0*/  LDG.E.CONSTANT R21, desc[UR6][R4.64+0x800] ;  /* 0x0008000604157981 */ /* 0x000f28000c1e9900 */
[----:B------:R-:W4:Y:S01]  /*07b0*/  LDG.E.CONSTANT R23, desc[UR6][R4.64+0xc00] ;  /* 0x000c000604177981 */ /* 0x000f22000c1e9900 */
[----:B------:R-:W-:-:S02]  /*07c0*/  PLOP3.LUT P0, PT, PT, PT, PT, 0x8, 0x80 ;  /* 0x000000000080781c */ /* 0x000fc40003f0e170 */
[----:B------:R-:W-:Y:S01]  /*07d0*/  IADD3 R11, PT, PT, R11, 0x800, RZ ;  /* 0x000008000b0b7810 */ /* 0x000fe20007ffe0ff */
[----:B--2--5:R-:W-:-:S04]  /*07e0*/  FADD R7, R0, R7 ;  /* 0x0000000700077221 */ /* 0x024fc80000000000 */
[----:B---3--:R-:W-:-:S04]  /*07f0*/  FADD R6, R7, R6 ;  /* 0x0000000607067221 */ /* 0x008fc80000000000 */
[----:B----4-:R-:W-:-:S04]  /*0800*/  FADD R6, R6, R13 ;  /* 0x0000000d06067221 */ /* 0x010fc80000000000 */
[----:B------:R-:W-:-:S04]  /*0810*/  FADD R6, R6, R15 ;  /* 0x0000000f06067221 */ /* 0x000fc80000000000 */
[----:B------:R-:W-:-:S04]  /*0820*/  FADD R6, R6, R17 ;  /* 0x0000001106067221 */ /* 0x000fc80000000000 */
[----:B------:R-:W-:-:S04]  /*0830*/  FADD R6, R6, R19 ;  /* 0x0000001306067221 */ /* 0x000fc80000000000 */
[----:B------:R-:W-:-:S04]  /*0840*/  FADD R6, R6, R21 ;  /* 0x0000001506067221 */ /* 0x000fc80000000000 */
[----:B------:R-:W-:-:S07]  /*0850*/  FADD R0, R6, R23 ;  /* 0x0000001706007221 */ /* 0x000fce0000000000 */
.L_x_15:
[----:B------:R-:W-:Y:S05]  /*0860*/  BSYNC.RECONVERGENT B2 ;  /* 0x0000000000027941 */ /* 0x000fea0003800200 */
.L_x_14:
[----:B------:R-:W-:-:S13]  /*0870*/  ISETP.LT.OR P0, PT, R11, R20, P0 ;  /* 0x000000140b00720c */ /* 0x000fda0000701670 */
[----:B------:R-:W-:Y:S05]  /*0880*/  @!P0 BRA `(.L_x_7) ;  /* 0x0000000000288947 */ /* 0x000fea0003800000 */
[----:B------:R-:W0:Y:S02]  /*0890*/  LDC.64 R2, c[0x0][0x380] ;  /* 0x0000e000ff027b82 */ /* 0x000e240000000a00 */
[----:B0-----:R-:W-:-:S05]  /*08a0*/  IMAD.WIDE R2, R11, 0x4, R2 ;  /* 0x000000040b027825 */ /* 0x001fca00078e0202 */
[----:B------:R-:W2:Y:S04]  /*08b0*/  LDG.E.CONSTANT R5, desc[UR6][R2.64] ;  /* 0x0000000602057981 */ /* 0x000ea8000c1e9900 */
[----:B------:R-:W3:Y:S04]  /*08c0*/  LDG.E.CONSTANT R4, desc[UR6][R2.64+0x400] ;  /* 0x0004000602047981 */ /* 0x000ee8000c1e9900 */
[----:B------:R-:W4:Y:S04]  /*08d0*/  LDG.E.CONSTANT R7, desc[UR6][R2.64+0x800] ;  /* 0x0008000602077981 */ /* 0x000f28000c1e9900 */
[----:B------:R-:W4:Y:S01]  /*08e0*/  LDG.E.CONSTANT R11, desc[UR6][R2.64+0xc00] ;  /* 0x000c0006020b7981 */ /* 0x000f22000c1e9900 */
[----:B--2--5:R-:W-:-:S04]  /*08f0*/  FADD R5, R0, R5 ;  /* 0x0000000500057221 */ /* 0x024fc80000000000 */
[----:B---3--:R-:W-:-:S04]  /*0900*/  FADD R4, R5, R4 ;  /* 0x0000000405047221 */ /* 0x008fc80000000000 */
[----:B----4-:R-:W-:-:S04]  /*0910*/  FADD R4, R4, R7 ;  /* 0x0000000704047221 */ /* 0x010fc80000000000 */
[----:B------:R-:W-:-:S07]  /*0920*/  FADD R0, R4, R11 ;  /* 0x0000000b04007221 */ /* 0x000fce0000000000 */
.L_x_7:
[----:B------:R-:W-:Y:S05]  /*0930*/  BSYNC.RECONVERGENT B1 ;  /* 0x0000000000017941 */ /* 0x000fea0003800200 */
.L_x_6:
[----:B------:R-:W-:Y:S02]  /*0940*/  ISETP.GE.AND P0, PT, R20, 0x100, PT ;  /* 0x000001001400780c */ /* 0x000fe40003f06270 */
[----:B-----5:R-:W-:-:S11]  /*0950*/  MOV R7, R0 ;  /* 0x0000000000077202 */ /* 0x020fd60000000f00 */
[----:B------:R-:W-:Y:S05]  /*0960*/  @!P0 BRA `(.L_x_16) ;  /* 0x0000000000ac8947 */ /* 0x000fea0003800000 */
[----:B------:R-:W1:Y:S01]  /*0970*/  S2R R6, SR_LANEID ;  /* 0x0000000000067919 */ /* 0x000e620000000000 */
[----:B------:R-:W2:Y:S02]  /*0980*/  SHFL.DOWN PT, R0, R7, 0x1, 0x1f ;  /* 0x08201f0007007f89 */ /* 0x000ea400000e0000 */
[----:B--2---:R-:W-:Y:S01]  /*0990*/  FADD R0, R0, R7 ;  /* 0x0000000700007221 */ /* 0x004fe20000000000 */
[C---:B-1----:R-:W-:Y:S02]  /*09a0*/  ISETP.GT.AND P0, PT, R6.reuse, 0x1e, PT ;  /* 0x0000001e0600780c */ /* 0x042fe40003f04270 */
[C---:B------:R-:W-:Y:S02]  /*09b0*/  ISETP.NE.AND P1, PT, R6.reuse, RZ, PT ;  /* 0x000000ff0600720c */ /* 0x040fe40003f25270 */
[----:B------:R-:W-:Y:S02]  /*09c0*/  FSEL R0, R7, R0, P0 ;  /* 0x0000000007007208 */ /* 0x000fe40000000000 */
[----:B------:R-:W-:-:S03]  /*09d0*/  ISETP.GT.AND P0, PT, R6, 0x1d, PT ;  /* 0x0000001d0600780c */ /* 0x000fc60003f04270 */
[----:B0-----:R-:W0:Y:S06]  /*09e0*/  SHFL.DOWN PT, R3, R0, 0x2, 0x1f ;  /* 0x08401f0000037f89 */ /* 0x001e2c00000e0000 */
[----:B------:R-:W1:Y:S01]  /*09f0*/  @!P1 S2R R5, SR_CgaCtaId ;  /* 0x0000000000059919 */ /* 0x000e620000008800 */
[----:B------:R-:W-:Y:S02]  /*0a00*/  @!P1 MOV R4, 0x400 ;  /* 0x0000040000049802 */ /* 0x000fe40000000f00 */
[----:B------:R-:W-:-:S04]  /*0a10*/  @!P1 SHF.R.U32.HI R2, RZ, 0x3, R9 ;  /* 0x00000003ff029819 */ /* 0x000fc80000011609 */
[----:B------:R-:W-:Y:S01]  /*0a20*/  @!P1 LOP3.LUT R2, R2, 0x7c, RZ, 0xc0, !PT ;  /* 0x0000007c02029812 */ /* 0x000fe200078ec0ff */
[----:B0-----:R-:W-:Y:S01]  /*0a30*/  @!P0 FADD R0, R0, R3 ;  /* 0x0000000300008221 */ /* 0x001fe20000000000 */
[----:B------:R-:W-:-:S04]  /*0a40*/  ISETP.GT.AND P0, PT, R6, 0x1b, PT ;  /* 0x0000001b0600780c */ /* 0x000fc80003f04270 */
[----:B------:R-:W0:Y:S01]  /*0a50*/  SHFL.DOWN PT, R3, R0, 0x4, 0x1f ;  /* 0x08801f0000037f89 */ /* 0x000e2200000e0000 */
[----:B-1----:R-:W-:-:S04]  /*0a60*/  @!P1 LEA R5, R5, R4, 0x18 ;  /* 0x0000000405059211 */ /* 0x002fc800078ec0ff */
[----:B------:R-:W-:-:S04]  /*0a70*/  @!P1 IADD3 R2, PT, PT, R2, R5, RZ ;  /* 0x0000000502029210 */ /* 0x000fc80007ffe0ff */
[----:B0-----:R-:W-:Y:S01]  /*0a80*/  @!P0 FADD R0, R0, R3 ;  /* 0x0000000300008221 */ /* 0x001fe20000000000 */
[----:B------:R-:W-:-:S04]  /*0a90*/  ISETP.GT.AND P0, PT, R6, 0x17, PT ;  /* 0x000000170600780c */ /* 0x000fc80003f04270 */
[----:B------:R-:W0:Y:S09]  /*0aa0*/  SHFL.DOWN PT, R3, R0, 0x8, 0x1f ;  /* 0x09001f0000037f89 */ /* 0x000e3200000e0000 */
[----:B0-----:R-:W-:Y:S01]  /*0ab0*/  @!P0 FADD R0, R0, R3 ;  /* 0x0000000300008221 */ /* 0x001fe20000000000 */
[----:B------:R-:W-:-:S04]  /*0ac0*/  ISETP.NE.AND P0, PT, R9, RZ, PT ;  /* 0x000000ff0900720c */ /* 0x000fc80003f05270 */
[----:B------:R-:W0:Y:S02]  /*0ad0*/  SHFL.DOWN PT, R3, R0, 0x10, 0x1f ;  /* 0x0a001f0000037f89 */ /* 0x000e2400000e0000 */
[----:B0-----:R-:W-:-:S05]  /*0ae0*/  FADD R3, R0, R3 ;  /* 0x0000000300037221 */ /* 0x001fca0000000000 */
[----:B------:R0:W-:Y:S01]  /*0af0*/  @!P1 STS [R2+0x8], R3 ;  /* 0x0000080302009388 */ /* 0x0001e20000000800 */
[----:B------:R-:W-:Y:S01]  /*0b00*/  BAR.SYNC.DEFER_BLOCKING 0x0 ;  /* 0x0000000000007b1d */ /* 0x000fe20000010000 */
[----:B------:R-:W-:-:S04]  /*0b10*/  ISETP.GT.AND P1, PT, R6, 0xf, PT ;  /* 0x0000000f0600780c */ /* 0x000fc80003f24270 */
[----:B------:R-:W-:Y:S01]  /*0b20*/  FSEL R0, R0, R3, P1 ;  /* 0x0000000300007208 */ /* 0x000fe20000800000 */
[----:B------:R-:W-:Y:S08]  /*0b30*/  @P0 BRA `(.L_x_17) ;  /* 0x0000003000900947 */ /* 0x000ff00003800000 */
[----:B------:R-:W1:Y:S01]  /*0b40*/  S2UR UR5, SR_CgaCtaId ;  /* 0x00000000000579c3 */ /* 0x000e620000008800 */
[----:B------:R-:W-:Y:S02]  /*0b50*/  UMOV UR4, 0x400 ;  /* 0x0000040000047882 */ /* 0x000fe40000000000 */
[----:B-1----:R-:W-:-:S09]  /*0b60*/  ULEA UR4, UR5, UR4, 0x18 ;  /* 0x0000000405047291 */ /* 0x002fd2000f8ec0ff */
[----:B0-----:R-:W0:Y:S04]  /*0b70*/  LDS R3, [UR4+0xc] ;  /* 0x00000c04ff037984 */ /* 0x001e280008000800 */
[----:B------:R-:W1:Y:S04]  /*0b80*/  LDS.128 R4, [UR4+0x10] ;  /* 0x00001004ff047984 */ /* 0x000e680008000c00 */
[----:B------:R-:W2:Y:S01]  /*0b90*/  LDS.64 R8, [UR4+0x20] ;  /* 0x00002004ff087984 */ /* 0x000ea20008000a00 */
[----:B0-----:R-:W-:-:S04]  /*0ba0*/  FADD R3, R0, R3 ;  /* 0x0000000300037221 */ /* 0x001fc80000000000 */
[----:B-1----:R-:W-:-:S04]  /*0bb0*/  FADD R4, R3, R4 ;  /* 0x0000000403047221 */ /* 0x002fc80000000000 */
[----:B------:R-:W-:-:S04]  /*0bc0*/  FADD R5, R4, R5 ;  /* 0x0000000504057221 */ /* 0x000fc80000000000 */
[----:B------:R-:W-:-:S04]  /*0bd0*/  FADD R6, R5, R6 ;  /* 0x0000000605067221 */ /* 0x000fc80000000000 */
[----:B------:R-:W-:-:S04]  /*0be0*/  FADD R7, R6, R7 ;  /* 0x0000000706077221 */ /* 0x000fc80000000000 */
[----:B--2---:R-:W-:-:S04]  /*0bf0*/  FADD R8, R7, R8 ;  /* 0x0000000807087221 */ /* 0x004fc80000000000 */
[----:B------:R-:W-:Y:S01]  /*0c00*/  FADD R0, R8, R9 ;  /* 0x0000000908007221 */ /* 0x000fe20000000000 */
[----:B------:R-:W-:Y:S06]  /*0c10*/  BRA `(.L_x_17) ;  /* 0x0000003000587947 */ /* 0x000fec0003800000 */
.L_x_16:
[----:B------:R-:W1:Y:S01]  /*0c20*/  S2R R4, SR_LANEID ;  /* 0x0000000000047919 */ /* 0x000e620000000000 */
[----:B------:R-:W-:-:S04]  /*0c30*/  LOP3.LUT R0, R9, 0x3e0, RZ, 0xc0, !PT ;  /* 0x000003e009007812 */ /* 0x000fc800078ec0ff */
[----:B0-----:R-:W-:Y:S02]  /*0c40*/  IADD3 R3, PT, PT, R0, 0x20, RZ ;  /* 0x0000002000037810 */ /* 0x001fe40007ffe0ff */
[----:B------:R-:W-:Y:S02]  /*0c50*/  LOP3.LUT R5, RZ, R0, RZ, 0x33, !PT ;  /* 0x00000000ff057212 */ /* 0x000fe400078e33ff */
[-C--:B------:R-:W-:Y:S02]  /*0c60*/  ISETP.GT.AND P0, PT, R3, R20.reuse, PT ;  /* 0x000000140300720c */ /* 0x080fe40003f04270 */
[----:B------:R-:W-:-:S04]  /*0c70*/  IADD3 R5, PT, PT, R5, R20, RZ ;  /* 0x0000001405057210 */ /* 0x000fc80007ffe0ff */
[----:B------:R-:W-:-:S05]  /*0c80*/  SEL R5, R5, 0x1f, P0 ;  /* 0x0000001f05057807 */ /* 0x000fca0000000000 */
[----:B------:R-:W0:Y:S01]  /*0c90*/  SHFL.DOWN PT, R0, R7, 0x1, R5 ;  /* 0x0820000007007989 */ /* 0x000e2200000e0005 */
[C---:B-1----:R-:W-:Y:S02]  /*0ca0*/  ISETP.GE.AND P0, PT, R4.reuse, R5, PT ;  /* 0x000000050400720c */ /* 0x042fe40003f06270 */
[C---:B------:R-:W-:Y:S02]  /*0cb0*/  IADD3 R2, PT, PT, R4.reuse, 0x2, RZ ;  /* 0x0000000204027810 */ /* 0x040fe40007ffe0ff */
[----:B------:R-:W-:-:S09]  /*0cc0*/  ISETP.NE.AND P1, PT, R4, RZ, PT ;  /* 0x000000ff0400720c */ /* 0x000fd20003f25270 */
[----:B0-----:R-:W-:Y:S01]  /*0cd0*/  @!P0 FADD R7, R0, R7 ;  /* 0x0000000700078221 */ /* 0x001fe20000000000 */
[-C--:B------:R-:W-:Y:S02]  /*0ce0*/  ISETP.GT.AND P0, PT, R2, R5.reuse, PT ;  /* 0x000000050200720c */ /* 0x080fe40003f04270 */
[----:B------:R-:W-:Y:S01]  /*0cf0*/  IADD3 R2, PT, PT, R4, 0x4, RZ ;  /* 0x0000000404027810 */ /* 0x000fe20007ffe0ff */
[----:B------:R-:W0:Y:S01]  /*0d00*/  @!P1 S2R R6, SR_CgaCtaId ;  /* 0x0000000000069919 */ /* 0x000e220000008800 */
[----:B------:R-:W-:Y:S01]  /*0d10*/  @!P1 MOV R3, 0x400 ;  /* 0x0000040000039802 */ /* 0x000fe20000000f00 */
[----:B------:R-:W1:Y:S08]  /*0d20*/  SHFL.DOWN PT, R0, R7, 0x2, R5 ;  /* 0x0840000007007989 */ /* 0x000e7000000e0005 */
[----:B-1----:R-:W-:Y:S01]  /*0d30*/  @!P0 FADD R7, R7, R0 ;  /* 0x0000000007078221 */ /* 0x002fe20000000000 */
[----:B------:R-:W-:-:S02]  /*0d40*/  ISETP.GT.AND P0, PT, R2, R5, PT ;  /* 0x000000050200720c */ /* 0x000fc40003f04270 */
[----:B------:R-:W-:Y:S02]  /*0d50*/  IADD3 R2, PT, PT, R4, 0x8, RZ ;  /* 0x0000000804027810 */ /* 0x000fe40007ffe0ff */
[----:B------:R-:W1:Y:S01]  /*0d60*/  SHFL.DOWN PT, R0, R7, 0x4, R5 ;  /* 0x0880000007007989 */ /* 0x000e6200000e0005 */
[----:B0-----:R-:W-:-:S08]  /*0d70*/  @!P1 LEA R3, R6, R3, 0x18 ;  /* 0x0000000306039211 */ /* 0x001fd000078ec0ff */
[----:B-1----:R-:W-:Y:S01]  /*0d80*/  @!P0 FADD R7, R7, R0 ;  /* 0x0000000007078221 */ /* 0x002fe20000000000 */
[----:B------:R-:W-:Y:S01]  /*0d90*/  ISETP.GT.AND P0, PT, R2, R5, PT ;  /* 0x000000050200720c */ /* 0x000fe20003f04270 */
[----:B------:R-:W-:-:S03]  /*0da0*/  VIADD R2, R4, 0x10 ;  /* 0x0000001004027836 */ /* 0x000fc60000000000 */
[----:B------:R-:W0:Y:S09]  /*0db0*/  SHFL.DOWN PT, R0, R7, 0x8, R5 ;  /* 0x0900000007007989 */ /* 0x000e3200000e0005 */
[----:B0-----:R-:W-:Y:S01]  /*0dc0*/  @!P0 FADD R7, R7, R0 ;  /* 0x0000000007078221 */ /* 0x001fe20000000000 */
[----:B------:R-:W-:-:S02]  /*0dd0*/  ISETP.GT.AND P0, PT, R2, R5, PT ;  /* 0x000000050200720c */ /* 0x000fc40003f04270 */
[----:B------:R-:W-:Y:S02]  /*0de0*/  @!P1 SHF.R.U32.HI R2, RZ, 0x3, R9 ;  /* 0x00000003ff029819 */ /* 0x000fe40000011609 */
[----:B------:R-:W0:Y:S02]  /*0df0*/  SHFL.DOWN PT, R0, R7, 0x10, R5 ;  /* 0x0a00000007007989 */ /* 0x000e2400000e0005 */
[----:B------:R-:W-:-:S04]  /*0e00*/  @!P1 LOP3.LUT R2, R2, 0x7c, RZ, 0xc0, !PT ;  /* 0x0000007c02029812 */ /* 0x000fc800078ec0ff */
[----:B------:R-:W-:-:S03]  /*0e10*/  @!P1 IADD3 R3, PT, PT, R2, R3, RZ ;  /* 0x0000000302039210 */ /* 0x000fc60007ffe0ff */
[----:B0-----:R-:W-:Y:S01]  /*0e20*/  @!P0 FADD R7, R7, R0 ;  /* 0x0000000007078221 */ /* 0x001fe20000000000 */
[----:B------:R-:W-:-:S04]  /*0e30*/  ISETP.NE.AND P0, PT, R9, RZ, PT ;  /* 0x000000ff0900720c */ /* 0x000fc80003f05270 */
[----:B------:R-:W-:-:S05]  /*0e40*/  MOV R0, R7 ;  /* 0x0000000700007202 */ /* 0x000fca0000000f00 */
[----:B------:R4:W-:Y:S01]  /*0e50*/  @!P1 STS [R3+0x8], R0 ;  /* 0x0000080003009388 */ /* 0x0009e20000000800 */
[----:B------:R-:W-:Y:S06]  /*0e60*/  BAR.SYNC.DEFER_BLOCKING 0x0 ;  /* 0x0000000000007b1d */ /* 0x000fec0000010000 */
[----:B------:R-:W-:Y:S05]  /*0e70*/  @P0 BRA `(.L_x_17) ;  /* 0x0000002c00c00947 */ /* 0x000fea0003800000 */
[----:B------:R-:W0:Y:S01]  /*0e80*/  S2UR UR5, SR_CgaCtaId ;  /* 0x00000000000579c3 */ /* 0x000e220000008800 */
[----:B------:R-:W-:Y:S01]  /*0e90*/  UMOV UR4, 0x400 ;  /* 0x0000040000047882 */ /* 0x000fe20000000000 */
[C---:B------:R-:W-:Y:S02]  /*0ea0*/  ISETP.GT.AND P2, PT, R20.reuse, 0x20, PT ;  /* 0x000000201400780c */ /* 0x040fe40003f44270 */
[C---:B------:R-:W-:Y:S02]  /*0eb0*/  ISETP.GT.AND P4, PT, R20.reuse, 0x40, PT ;  /* 0x000000401400780c */ /* 0x040fe40003f84270 */
[C---:B------:R-:W-:Y:S02]  /*0ec0*/  ISETP.GT.AND P3, PT, R20.reuse, 0x60, PT ;  /* 0x000000601400780c */ /* 0x040fe40003f64270 */
[----:B------:R-:W-:Y:S01]  /*0ed0*/  ISETP.GT.AND P1, PT, R20, 0x80, PT ;  /* 0x000000801400780c */ /* 0x000fe20003f24270 */
[----:B0-----:R-:W-:-:S09]  /*0ee0*/  ULEA UR4, UR5, UR4, 0x18 ;  /* 0x0000000405047291 */ /* 0x001fd2000f8ec0ff */
[----:B----4-:R-:W0:Y:S04]  /*0ef0*/  LDS R3, [UR4+0xc] ;  /* 0x00000c04ff037984 */ /* 0x010e280008000800 */
[----:B------:R-:W1:Y:S04]  /*0f00*/  LDS.128 R4, [UR4+0x10] ;  /* 0x00001004ff047984 */ /* 0x000e680008000c00 */
[----:B------:R-:W2:Y:S01]  /*0f10*/  LDS.64 R8, [UR4+0x20] ;  /* 0x00002004ff087984 */ /* 0x000ea20008000a00 */
[----:B0-----:R-:W-:Y:S01]  /*0f20*/  @P2 FADD R0, R0, R3 ;  /* 0x0000000300002221 */ /* 0x001fe20000000000 */
[----:B------:R-:W-:-:S03]  /*0f30*/  ISETP.GT.AND P2, PT, R20, 0xa0, PT ;  /* 0x000000a01400780c */ /* 0x000fc60003f44270 */
[----:B-1----:R-:W-:Y:S01]  /*0f40*/  @P4 FADD R0, R0, R4 ;  /* 0x0000000400004221 */ /* 0x002fe20000000000 */
[----:B------:R-:W-:-:S03]  /*0f50*/  ISETP.GT.AND P4, PT, R20, 0xc0, PT ;  /* 0x000000c01400780c */ /* 0x000fc60003f84270 */
[----:B------:R-:W-:Y:S01]  /*0f60*/  @P3 FADD R0, R0, R5 ;  /* 0x0000000500003221 */ /* 0x000fe20000000000 */
[----:B------:R-:W-:-:S03]  /*0f70*/  ISETP.GT.AND P3, PT, R20, 0xe0, PT ;  /* 0x000000e01400780c */ /* 0x000fc60003f64270 */
[----:B------:R-:W-:-:S04]  /*0f80*/  @P1 FADD R0, R0, R6 ;  /* 0x0000000600001221 */ /* 0x000fc80000000000 */
[----:B------:R-:W-:-:S04]  /*0f90*/  @P2 FADD R0, R0, R7 ;  /* 0x0000000700002221 */ /* 0x000fc80000000000 */
[----:B--2---:R-:W-:-:S04]  /*0fa0*/  @P4 FADD R0, R0, R8 ;  /* 0x0000000800004221 */ /* 0x004fc80000000000 */
[----:B------:R-:W-:Y:S01]  /*0fb0*/  @P3 FADD R0, R0, R9 ;  /* 0x0000000900003221 */ /* 0x000fe20000000000 */
[----:B------:R-:W-:Y:S06]  /*0fc0*/  BRA `(.L_x_17) ;  /* 0x0000002c006c7947 */ /* 0x000fec0003800000 */
.L_x_3:
[----:B------:R-:W0:Y:S01]  /*0fd0*/  S2R R0, SR_TID.X ;  /* 0x0000000000007919 */ /* 0x000e220000002100 */
[----:B------:R-:W1:Y:S01]  /*0fe0*/  LDC.64 R2, c[0x0][0x380] ;  /* 0x0000e000ff027b82 */ /* 0x000e620000000a00 */
[----:B0-----:R-:W-:-:S05]  /*0ff0*/  SHF.L.U32 R5, R0, 0x2, RZ ;  /* 0x0000000200057819 */ /* 0x001fca00000006ff */
[----:B-1----:R-:W-:-:S05]  /*1000*/  IMAD.WIDE.U32 R2, R5, 0x4, R2 ;  /* 0x0000000405027825 */ /* 0x002fca00078e0002 */
[----:B------:R-:W2:Y:S04]  /*1010*/  LDG.E.128.CONSTANT R4, desc[UR6][R2.64] ;  /* 0x0000000602047981 */ /* 0x000ea8000c1e9d00 */
[----:B------:R-:W3:Y:S04]  /*1020*/  LDG.E.128.CONSTANT R8, desc[UR6][R2.64+0x1000] ;  /* 0x0010000602087981 */ /* 0x000ee8000c1e9d00 */
[----:B------:R-:W4:Y:S04]  /*1030*/  LDG.E.128.CONSTANT R12, desc[UR6][R2.64+0x2000] ;  /* 0x00200006020c7981 */ /* 0x000f28000c1e9d00 */
[----:B------:R-:W5:Y:S01]  /*1040*/  LDG.E.128.CONSTANT R16, desc[UR6][R2.64+0x3000] ;  /* 0x0030000602107981 */ /* 0x000f62000c1e9d00 */
[----:B------:R-:W-:Y:S01]  /*1050*/  ISETP.GE.U32.AND P0, PT, R20, 0x2000, PT ;  /* 0x000020001400780c */ /* 0x000fe20003f06070 */
[----:B------:R-:W-:-:S02]  /*1060*/  HFMA2 R23, -RZ, RZ, 0, 0.00048828125 ;  /* 0x00001000ff177431 */ /* 0x000fc400000001ff */
[----:B--2---:R-:W-:Y:S01]  /*1070*/  FADD R4, R4, R5 ;  /* 0x0000000504047221 */ /* 0x004fe20000000000 */
[----:B------:R-:W-:Y:S01]  /*1080*/  FADD R7, R6, R7 ;  /* 0x0000000706077221 */ /* 0x000fe20000000000 */
[----:B---3--:R-:W-:Y:S01]  /*1090*/  FADD R8, R8, R9 ;  /* 0x0000000908087221 */ /* 0x008fe20000000000 */
[----:B------:R-:W-:Y:S02]  /*10a0*/  FADD R11, R10, R11 ;  /* 0x0000000b0a0b7221 */ /* 0x000fe40000000000 */
[----:B------:R-:W-:Y:S01]  /*10b0*/  FADD R4, R4, R7 ;  /* 0x0000000704047221 */ /* 0x000fe20000000000 */
[----:B----4-:R-:W-:Y:S01]  /*10c0*/  FADD R12, R12, R13 ;  /* 0x0000000d0c0c7221 */ /* 0x010fe20000000000 */
[----:B------:R-:W-:Y:S01]  /*10d0*/  FADD R15, R14, R15 ;  /* 0x0000000f0e0f7221 */ /* 0x000fe20000000000 */
[----:B------:R-:W-:Y:S01]  /*10e0*/  FADD R11, R8, R11 ;  /* 0x0000000b080b7221 */ /* 0x000fe20000000000 */
[----:B-----5:R-:W-:Y:S01]  /*10f0*/  FADD R16, R16, R17 ;  /* 0x0000001110107221 */ /* 0x020fe20000000000 */
[----:B------:R-:W-:Y:S01]  /*1100*/  FADD R19, R18, R19 ;  /* 0x0000001312137221 */ /* 0x000fe20000000000 */
[----:B------:R-:W-:Y:S01]  /*1110*/  FADD R12, R12, R15 ;  /* 0x0000000f0c0c7221 */ /* 0x000fe20000000000 */
[----:B------:R-:W-:-:S02]  /*1120*/  FADD R4, R4, R11 ;  /* 0x0000000b04047221 */ /* 0x000fc40000000000 */
[----:B------:R-:W-:-:S04]  /*1130*/  FADD R19, R16, R19 ;  /* 0x0000001310137221 */ /* 0x000fc80000000000 */
[----:B------:R-:W-:-:S04]  /*1140*/  FADD R19, R12, R19 ;  /* 0x000000130c137221 */ /* 0x000fc80000000000 */
[----:B------:R-:W-:Y:S01]  /*1150*/  FADD R21, R4, R19 ;  /* 0x0000001304157221 */ /* 0x000fe20000000000 */
[----:B------:R-:W-:Y:S06]  /*1160*/  @!P0 BRA `(.L_x_18) ;  /* 0x00000000007c8947 */ /* 0x000fec0003800000 */
[----:B------:R-:W0:Y:S01]  /*1170*/  LDC R24, c[0x0][0x390] ;  /* 0x0000e400ff187b82 */ /* 0x000e220000000800 */
[----:B------:R-:W-:Y:S02]  /*1180*/  IADD3 R22, PT, PT, R20, -0x1000, RZ ;  /* 0xfffff00014167810 */ /* 0x000fe40007ffe0ff */
[----:B------:R-:W-:-:S07]  /*1190*/  MOV R23, 0x1000 ;  /* 0x0000100000177802 */ /* 0x000fce0000000f00 */
.L_x_20:
[----:B------:R-:W-:-:S05]  /*11a0*/  IMAD.WIDE R26, R23, 0x4, R2 ;  /* 0x00000004171a7825 */ /* 0x000fca00078e0202 */
[----:B------:R-:W2:Y:S04]  /*11b0*/  LDG.E.128.CONSTANT R16, desc[UR6][R26.64+0x2000] ;  /* 0x002000061a107981 */ /* 0x000ea8000c1e9d00 */
[----:B------:R-:W3:Y:S04]  /*11c0*/  LDG.E.128.CONSTANT R4, desc[UR6][R26.64+0x3000] ;  /* 0x003000061a047981 */ /* 0x000ee8000c1e9d00 */
[----:B------:R-:W4:Y:S04]  /*11d0*/  LDG.E.128.CONSTANT R8, desc[UR6][R26.64] ;  /* 0x000000061a087981 */ /* 0x000f28000c1e9d00 */
[----:B------:R-:W5:Y:S01]  /*11e0*/  LDG.E.128.CONSTANT R12, desc[UR6][R26.64+0x1000] ;  /* 0x001000061a0c7981 */ /* 0x000f62000c1e9d00 */
[----:B0-----:R-:W-:Y:S01]  /*11f0*/  MOV R20, R24 ;  /* 0x0000001800147202 */ /* 0x001fe20000000f00 */
[----:B--2---:R-:W-:Y:S01]  /*1200*/  FADD R17, R17, R18 ;  /* 0x0000001211117221 */ /* 0x004fe20000000000 */
[----:B---3--:R-:W-:-:S02]  /*1210*/  FADD R18, R19, R4 ;  /* 0x0000000413127221 */ /* 0x008fc40000000000 */
[----:B------:R-:W-:Y:S01]  /*1220*/  IADD3 R4, PT, PT, -R23, R20, RZ ;  /* 0x0000001417047210 */ /* 0x000fe20007ffe1ff */
[----:B------:R-:W-:Y:S01]  /*1230*/  FADD R5, R5, R6 ;  /* 0x0000000605057221 */ /* 0x000fe20000000000 */
[----:B----4-:R-:W-:Y:S01]  /*1240*/  FADD R9, R9, R10 ;  /* 0x0000000a09097221 */ /* 0x010fe20000000000 */
[----:B------:R-:W-:Y:S01]  /*1250*/  FADD R8, R8, R21 ;  /* 0x0000001508087221 */ /* 0x000fe20000000000 */
[----:B------:R-:W-:Y:S01]  /*1260*/  ISETP.GE.AND P0, PT, R4, 0x1000, PT ;  /* 0x000010000400780c */ /* 0x000fe20003f06270 */
[----:B-----5:R-:W-:Y:S01]  /*1270*/  FADD R13, R13, R14 ;  /* 0x0000000e0d0d7221 */ /* 0x020fe20000000000 */
[----:B------:R-:W-:Y:S01]  /*1280*/  FADD R10, R11, R12 ;  /* 0x0000000c0b0a7221 */ /* 0x000fe20000000000 */
[----:B------:R-:W-:Y:S01]  /*1290*/  FADD R14, R15, R16 ;  /* 0x000000100f0e7221 */ /* 0x000fe20000000000 */
[----:B------:R-:W-:Y:S01]  /*12a0*/  FADD R8, R8, R9 ;  /* 0x0000000908087221 */ /* 0x000fe20000000000 */
[----:B------:R-:W-:Y:S01]  /*12b0*/  FADD R5, R18, R5 ;  /* 0x0000000512057221 */ /* 0x000fe20000000000 */
[----:B------:R-:W-:Y:S01]  /*12c0*/  FADD R13, R10, R13 ;  /* 0x0000000d0a0d7221 */ /* 0x000fe20000000000 */
[----:B------:R-:W-:-:S03]  /*12d0*/  FADD R14, R14, R17 ;  /* 0x000000110e0e7221 */ /* 0x000fc60000000000 */
[----:B------:R-:W-:Y:S01]  /*12e0*/  FADD R8, R8, R13 ;  /* 0x0000000d08087221 */ /* 0x000fe20000000000 */
[----:B------:R-:W-:-:S04]  /*12f0*/  FADD R5, R14, R5 ;  /* 0x000000050e057221 */ /* 0x000fc80000000000 */
[----:B------:R-:W-:-:S04]  /*1300*/  FADD R5, R8, R5 ;  /* 0x0000000508057221 */ /* 0x000fc80000000000 */
[----:B------:R-:W-:Y:S01]  /*1310*/  FADD R21, R7, R5 ;  /* 0x0000000507157221 */ /* 0x000fe20000000000 */
[----:B------:R-:W-:Y:S06]  /*1320*/  @!P0 BRA `(.L_x_19) ;  /* 0x0000000800308947 */ /* 0x000fec0003800000 */
[----:B------:R-:W-:-:S04]  /*1330*/  IADD3 R23, PT, PT, R23, 0x1000, RZ ;  /* 0x0000100017177810 */ /* 0x000fc80007ffe0ff */
[----:B------:R-:W-:-:S13]  /*1340*/  ISETP.GT.AND P0, PT, R23, R22, PT ;  /* 0x000000161700720c */ /* 0x000fda0003f04270 */
[----:B------:R-:W-:Y:S05]  /*1350*/  @!P0 BRA `(.L_x_20) ;  /* 0xfffffffc00908947 */ /* 0x000fea000383ffff */
.L_x_18:
[----:B------:R-:W-:-:S13]  /*1360*/  ISETP.GE.AND P0, PT, R23, R20, PT ;  /* 0x000000141700720c */ /* 0x000fda0003f06270 */
[----:B------:R-:W-:Y:S05]  /*1370*/  @P0 BRA `(.L_x_19) ;  /* 0x00000008001c0947 */ /* 0x000fea0003800000 */
[----:B------:R-:W-:Y:S01]  /*1380*/  IMAD.IADD R9, R20, 0x1, -R23 ;  /* 0x0000000114097824 */ /* 0x000fe200078e0a17 */
[----:B------:R-:W-:Y:S04]  /*1390*/  BSSY.RECONVERGENT B1, `(.L_x_19) ;  /* 0x0000085000017945 */ /* 0x000fe80003800200 */
[----:B------:R-:W-:-:S13]  /*13a0*/  ISETP.GE.AND P0, PT, R0, R9, PT ;  /* 0x000000090000720c */ /* 0x000fda0003f06270 */
[----:B------:R-:W-:Y:S05]  /*13b0*/  @P0 BRA `(.L_x_21) ;  /* 0x0000000800080947 */ /* 0x000fea0003800000 */
[-C--:B------:R-:W-:Y:S01]  /*13c0*/  LOP3.LUT R2, RZ, R0.reuse, RZ, 0x33, !PT ;  /* 0x00000000ff027212 */ /* 0x080fe200078e33ff */
[----:B------:R-:W-:Y:S01]  /*13d0*/  BSSY.RECONVERGENT B2, `(.L_x_22) ;  /* 0x0000015000027945 */ /* 0x000fe20003800200 */
[----:B------:R-:W-:Y:S02]  /*13e0*/  MOV R8, R0 ;  /* 0x0000000000087202 */ /* 0x000fe40000000f00 */
[----:B------:R-:W-:-:S04]  /*13f0*/  IADD3 R2, PT, PT, -R23, R20, R2 ;  /* 0x0000001417027210 */ /* 0x000fc80007ffe102 */
[C---:B------:R-:W-:Y:S02]  /*1400*/  LOP3.LUT R3, R2.reuse, 0x300, RZ, 0xc0, !PT ;  /* 0x0000030002037812 */ /* 0x040fe400078ec0ff */
[----:B------:R-:W-:Y:S02]  /*1410*/  ISETP.GE.U32.AND P1, PT, R2, 0x300, PT ;  /* 0x000003000200780c */ /* 0x000fe40003f26070 */
[----:B------:R-:W-:-:S13]  /*1420*/  ISETP.NE.AND P0, PT, R3, 0x300, PT ;  /* 0x000003000300780c */ /* 0x000fda0003f05270 */
[----:B------:R-:W-:Y:S05]  /*1430*/  @!P0 BRA `(.L_x_23) ;  /* 0x0000000000388947 */ /* 0x000fea0003800000 */
[----:B------:R-:W0:Y:S01]  /*1440*/  LDC.64 R4, c[0x0][0x380] ;  /* 0x0000e000ff047b82 */ /* 0x000e220000000a00 */
[----:B------:R-:W-:Y:S02]  /*1450*/  LEA.HI R2, R2, 0x1, RZ, 0x18 ;  /* 0x0000000102027811 */ /* 0x000fe400078fc0ff */
[----:B------:R-:W-:Y:S02]  /*1460*/  IADD3 R7, PT, PT, R0, R23, RZ ;  /* 0x0000001700077210 */ /* 0x000fe40007ffe0ff */
[----:B------:R-:W-:Y:S02]  /*1470*/  LOP3.LUT R2, R2, 0x3, RZ, 0xc0, !PT ;  /* 0x0000000302027812 */ /* 0x000fe400078ec0ff */
[----:B------:R-:W-:Y:S02]  /*1480*/  MOV R8, R0 ;  /* 0x0000000000087202 */ /* 0x000fe40000000f00 */
[----:B------:R-:W-:-:S07]  /*1490*/  IADD3 R6, PT, PT, -R2, RZ, RZ ;  /* 0x000000ff02067210 */ /* 0x000fce0007ffe1ff */
.L_x_24:
[----:B0-----:R-:W-:-:S06]  /*14a0*/  IMAD.WIDE.U32 R2, R7, 0x4, R4 ;  /* 0x0000000407027825 */ /* 0x001fcc00078e0004 */
[----:B------:R-:W2:Y:S01]  /*14b0*/  LDG.E.CONSTANT R2, desc[UR6][R2.64] ;  /* 0x0000000602027981 */ /* 0x000ea2000c1e9900 */
[----:B------:R-:W-:Y:S02]  /*14c0*/  IADD3 R6, PT, PT, R6, 0x1, RZ ;  /* 0x0000000106067810 */ /* 0x000fe40007ffe0ff */
[----:B------:R-:W-:Y:S02]  /*14d0*/  IADD3 R8, PT, PT, R8, 0x100, RZ ;  /* 0x0000010008087810 */ /* 0x000fe40007ffe0ff */
[----:B------:R-:W-:Y:S02]  /*14e0*/  ISETP.NE.AND P0, PT, R6, RZ, PT ;  /* 0x000000ff0600720c */ /* 0x000fe40003f05270 */
[----:B------:R-:W-:Y:S01]  /*14f0*/  IADD3 R7, PT, PT, R7, 0x100, RZ ;  /* 0x0000010007077810 */ /* 0x000fe20007ffe0ff */
[----:B--2---:R-:W-:-:S10]  /*1500*/  FADD R21, R2, R21 ;  /* 0x0000001502157221 */ /* 0x004fd40000000000 */
[----:B------:R-:W-:Y:S05]  /*1510*/  @P0 BRA `(.L_x_24) ;  /* 0xfffffffc00e00947 */ /* 0x000fea000383ffff */
.L_x_23:
[----:B------:R-:W-:Y:S05]  /*1520*/  BSYNC.RECONVERGENT B2 ;  /* 0x0000000000027941 */ /* 0x000fea0003800200 */
.L_x_22:
[----:B------:R-:W-:Y:S05]  /*1530*/  @!P1 BRA `(.L_x_21) ;  /* 0x0000000400a89947 */ /* 0x000fea0003800000 */
[----:B------:R-:W0:Y:S01]  /*1540*/  LDCU.64 UR4, c[0x0][0x380] ;  /* 0x00007000ff0477ac */ /* 0x000e220008000a00 */
[----:B------:R-:W-:Y:S01]  /*1550*/  IADD3 R5, PT, PT, R9, -R8, RZ ;  /* 0x8000000809057210 */ /* 0x000fe20007ffe0ff */
[----:B------:R-:W-:Y:S01]  /*1560*/  BSSY.RECONVERGENT B2, `(.L_x_25) ;  /* 0x000003b000027945 */ /* 0x000fe20003800200 */
[CC--:B------:R-:W-:Y:S02]  /*1570*/  IADD3 R3, P0, PT, R8.reuse, R23.reuse, RZ ;  /* 0x0000001708037210 */ /* 0x0c0fe40007f1e0ff */
[----:B------:R-:W-:Y:S02]  /*1580*/  ISETP.GT.AND P1, PT, R5, 0xc00, PT ;  /* 0x00000c000500780c */ /* 0x000fe40003f24270 */
[----:B------:R-:W-:Y:S02]  /*1590*/  IADD3.X R4, PT, PT, RZ, RZ, RZ, P0, !PT ;  /* 0x000000ffff047210 */ /* 0x000fe400007fe4ff */
[----:B------:R-:W-:Y:S02]  /*15a0*/  IADD3 R11, PT, PT, R8, R23, RZ ;  /* 0x00000017080b7210 */ /* 0x000fe40007ffe0ff */
[----:B0-----:R-:W-:-:S04]  /*15b0*/  LEA R2, P0, R3, UR4, 0x2 ;  /* 0x0000000403027c11 */ /* 0x001fc8000f8010ff */
[----:B------:R-:W-:Y:S02]  /*15c0*/  LEA.HI.X R3, R3, UR5, R4, 0x2, P0 ;  /* 0x0000000503037c11 */ /* 0x000fe400080f1404 */
[----:B------:R-:W-:-:S05]  /*15d0*/  IADD3 R2, P0, PT, R2, 0x800, RZ ;  /* 0x0000080002027810 */ /* 0x000fca0007f1e0ff */
[----:B------:R-:W-:Y:S01]  /*15e0*/  IMAD.X R3, RZ, RZ, R3, P0 ;  /* 0x000000ffff037224 */ /* 0x000fe200000e0603 */
[----:B------:R-:W-:Y:S01]  /*15f0*/  PLOP3.LUT P0, PT, PT, PT, PT, 0x80, 0x8 ;  /* 0x000000000008781c */ /* 0x000fe20003f0f070 */
[----:B------:R-:W-:-:S12]  /*1600*/  @!P1 BRA `(.L_x_26) ;  /* 0x0000000000c09947 */ /* 0x000fd80003800000 */
[----:B------:R-:W-:Y:S02]  /*1610*/  PLOP3.LUT P0, PT, PT, PT, PT, 0x8, 0x80 ;  /* 0x000000000080781c */ /* 0x000fe40003f0e170 */
[----:B------:R-:W-:-:S11]  /*1620*/  IADD3 R13, PT, PT, R9, -0xc00, RZ ;  /* 0xfffff400090d7810 */ /* 0x000fd60007ffe0ff */
.L_x_27:
[----:B------:R-:W0:Y:S01]  /*1630*/  LDC.64 R4, c[0x0][0x380] ;  /* 0x0000e000ff047b82 */ /* 0x000e220000000a00 */
[----:B------:R-:W2:Y:S01]  /*1640*/  LDG.E.CONSTANT R10, desc[UR6][R2.64+-0x400] ;  /* 0xfffc0006020a7981 */ /* 0x000ea2000c1e9900 */
[----:B------:R-:W-:-:S03]  /*1650*/  IADD3 R25, PT, PT, R11, 0x400, RZ ;  /* 0x000004000b197810 */ /* 0x000fc60007ffe0ff */
[----:B------:R-:W3:Y:S04]  /*1660*/  LDG.E.CONSTANT R19, desc[UR6][R2.64] ;  /* 0x0000000602137981 */ /* 0x000ee8000c1e9900 */
[----:B------:R-:W4:Y:S01]  /*1670*/  LDG.E.CONSTANT R18, desc[UR6][R2.64+0x400] ;  /* 0x0004000602127981 */ /* 0x000f22000c1e9900 */
[----:B------:R-:W-:-:S03]  /*1680*/  IADD3 R7, PT, PT, R11, 0x800, RZ ;  /* 0x000008000b077810 */ /* 0x000fc60007ffe0ff */
[----:B------:R-:W5:Y:S04]  /*1690*/  LDG.E.CONSTANT R16, desc[UR6][R2.64+0xc00] ;  /* 0x000c000602107981 */ /* 0x000f68000c1e9900 */
[----:B------:R-:W5:Y:S04]  /*16a0*/  LDG.E.CONSTANT R15, desc[UR6][R2.64+0x1000] ;  /* 0x00100006020f7981 */ /* 0x000f68000c1e9900 */
[----:B------:R-:W5:Y:S01]  /*16b0*/  LDG.E.CONSTANT R14, desc[UR6][R2.64+0x1400] ;  /* 0x00140006020e7981 */ /* 0x000f62000c1e9900 */
[----:B0-----:R-:W-:-:S03]  /*16c0*/  IMAD.WIDE.U32 R22, R11, 0x4, R4 ;  /* 0x000000040b167825 */ /* 0x001fc600078e0004 */
[----:B------:R-:W5:Y:S04]  /*16d0*/  LDG.E.CONSTANT R20, desc[UR6][R2.64+0x2000] ;  /* 0x0020000602147981 */ /* 0x000f68000c1e9900 */
[----:B------:R0:W2:Y:S01]  /*16e0*/  LDG.E.CONSTANT R12, desc[UR6][R22.64] ;  /* 0x00000006160c7981 */ /* 0x0000a2000c1e9900 */
[----:B------:R-:W-:-:S03]  /*16f0*/  IMAD.WIDE.U32 R24, R25, 0x4, R4 ;  /* 0x0000000419187825 */ /* 0x000fc600078e0004 */
[----:B------:R-:W5:Y:S04]  /*1700*/  LDG.E.CONSTANT R26, desc[UR6][R2.64+0x3000] ;  /* 0x00300006021a7981 */ /* 0x000f68000c1e9900 */
[----:B------:R-:W5:Y:S01]  /*1710*/  LDG.E.CONSTANT R17, desc[UR6][R24.64] ;  /* 0x0000000618117981 */ /* 0x000f62000c1e9900 */
[--C-:B------:R-:W-:Y:S01]  /*1720*/  IMAD.WIDE.U32 R6, R7, 0x4, R4.reuse ;  /* 0x0000000407067825 */ /* 0x100fe200078e0004 */
[----:B0-----:R-:W-:Y:S02]  /*1730*/  IADD3 R23, PT, PT, R11, 0xc00, RZ ;  /* 0x00000c000b177810 */ /* 0x001fe40007ffe0ff */
[----:B------:R-:W5:Y:S04]  /*1740*/  LDG.E.CONSTANT R22, desc[UR6][R2.64+0x1c00] ;  /* 0x001c000602167981 */ /* 0x000f68000c1e9900 */
[----:B------:R-:W5:Y:S01]  /*1750*/  LDG.E.CONSTANT R6, desc[UR6][R6.64] ;  /* 0x0000000606067981 */ /* 0x000f62000c1e9900 */
[----:B------:R-:W-:-:S03]  /*1760*/  IMAD.WIDE.U32 R4, R23, 0x4, R4 ;  /* 0x0000000417047825 */ /* 0x000fc600078e0004 */
[----:B------:R-:W5:Y:S04]  /*1770*/  LDG.E.CONSTANT R23, desc[UR6][R2.64+0x2400] ;  /* 0x0024000602177981 */ /* 0x000f68000c1e9900 */
[----:B------:R-:W5:Y:S04]  /*1780*/  LDG.E.CONSTANT R4, desc[UR6][R4.64] ;  /* 0x0000000604047981 */ /* 0x000f68000c1e9900 */
[----:B------:R-:W5:Y:S04]  /*1790*/  LDG.E.CONSTANT R24, desc[UR6][R2.64+0x2c00] ;  /* 0x002c000602187981 */ /* 0x000f68000c1e9900 */
[----:B------:R0:W5:Y:S01]  /*17a0*/  LDG.E.CONSTANT R25, desc[UR6][R2.64+0x3400] ;  /* 0x0034000602197981 */ /* 0x000162000c1e9900 */
[----:B------:R-:W-:-:S04]  /*17b0*/  IADD3 R8, PT, PT, R8, 0x1000, RZ ;  /* 0x0000100008087810 */ /* 0x000fc80007ffe0ff */
[----:B------:R-:W-:Y:S02]  /*17c0*/  ISETP.GE.AND P1, PT, R8, R13, PT ;  /* 0x0000000d0800720c */ /* 0x000fe40003f26270 */
[----:B0-----:R-:W-:Y:S02]  /*17d0*/  IADD3 R2, P2, PT, R2, 0x4000, RZ ;  /* 0x0000400002027810 */ /* 0x001fe40007f5e0ff */
[----:B------:R-:W-:Y:S02]  /*17e0*/  IADD3 R11, PT, PT, R11, 0x1000, RZ ;  /* 0x000010000b0b7810 */ /* 0x000fe40007ffe0ff */
[----:B------:R-:W-:Y:S01]  /*17f0*/  IADD3.X R3, PT, PT, RZ, R3, RZ, P2, !PT ;  /* 0x00000003ff037210 */ /* 0x000fe200017fe4ff */
[----:B--2---:R-:W-:-:S04]  /*1800*/  FADD R21, R12, R21 ;  /* 0x000000150c157221 */ /* 0x004fc80000000000 */
[----:B------:R-:W-:-:S04]  /*1810*/  FADD R10, R21, R10 ;  /* 0x0000000a150a7221 */ /* 0x000fc80000000000 */
[----:B---3--:R-:W-:-:S04]  /*1820*/  FADD R19, R10, R19 ;  /* 0x000000130a137221 */ /* 0x008fc80000000000 */
[----:B----4-:R-:W-:-:S04]  /*1830*/  FADD R18, R19, R18 ;  /* 0x0000001213127221 */ /* 0x010fc80000000000 */
[----:B-----5:R-:W-:-:S04]  /*1840*/  FADD R17, R18, R17 ;  /* 0x0000001112117221 */ /* 0x020fc80000000000 */
        /* <DEDUP_REMOVED lines=12> */
.L_x_26:
[----:B------:R-:W-:Y:S05]  /*1910*/  BSYNC.RECONVERGENT B2 ;  /* 0x0000000000027941 */ /* 0x000fea0003800200 */
.L_x_25:
[----:B------:R-:W-:Y:S01]  /*1920*/  IADD3 R4, PT, PT, R9, -R8, RZ ;  /* 0x8000000809047210 */ /* 0x000fe20007ffe0ff */
[----:B------:R-:W-:Y:S03]  /*1930*/  BSSY.RECONVERGENT B2, `(.L_x_28) ;  /* 0x000001e000027945 */ /* 0x000fe60003800200 */
[----:B------:R-:W-:-:S13]  /*1940*/  ISETP.GT.AND P1, PT, R4, 0x400, PT ;  /* 0x000004000400780c */ /* 0x000fda0003f24270 */
[----:B------:R-:W-:Y:S05]  /*1950*/  @!P1 BRA `(.L_x_29) ;  /* 0x00000000006c9947 */ /* 0x000fea0003800000 */
[----:B------:R-:W0:Y:S01]  /*1960*/  LDC.64 R6, c[0x0][0x380] ;  /* 0x0000e000ff067b82 */ /* 0x000e220000000a00 */
[----:B------:R-:W2:Y:S01]  /*1970*/  LDG.E.CONSTANT R10, desc[UR6][R2.64+-0x400] ;  /* 0xfffc0006020a7981 */ /* 0x000ea2000c1e9900 */
[----:B------:R-:W-:-:S03]  /*1980*/  VIADD R15, R11, 0x400 ;  /* 0x000004000b0f7836 */ /* 0x000fc60000000000 */
[----:B------:R-:W3:Y:S04]  /*1990*/  LDG.E.CONSTANT R13, desc[UR6][R2.64] ;  /* 0x00000006020d7981 */ /* 0x000ee8000c1e9900 */
[----:B------:R-:W4:Y:S04]  /*19a0*/  LDG.E.CONSTANT R17, desc[UR6][R2.64+0xc00] ;  /* 0x000c000602117981 */ /* 0x000f28000c1e9900 */
[----:B------:R-:W5:Y:S04]  /*19b0*/  LDG.E.CONSTANT R19, desc[UR6][R2.64+0x1000] ;  /* 0x0010000602137981 */ /* 0x000f68000c1e9900 */
[----:B------:R1:W5:Y:S01]  /*19c0*/  LDG.E.CONSTANT R23, desc[UR6][R2.64+0x1400] ;  /* 0x0014000602177981 */ /* 0x000362000c1e9900 */
[----:B0-----:R-:W-:-:S06]  /*19d0*/  IMAD.WIDE.U32 R4, R11, 0x4, R6 ;  /* 0x000000040b047825 */ /* 0x001fcc00078e0006 */
[----:B------:R-:W2:Y:S01]  /*19e0*/  LDG.E.CONSTANT R4, desc[UR6][R4.64] ;  /* 0x0000000604047981 */ /* 0x000ea2000c1e9900 */
[----:B------:R-:W-:-:S03]  /*19f0*/  IMAD.WIDE.U32 R6, R15, 0x4, R6 ;  /* 0x000000040f067825 */ /* 0x000fc600078e0006 */
[----:B------:R-:W4:Y:S04]  /*1a00*/  LDG.E.CONSTANT R15, desc[UR6][R2.64+0x400] ;  /* 0x00040006020f7981 */ /* 0x000f28000c1e9900 */
[----:B------:R-:W5:Y:S01]  /*1a10*/  LDG.E.CONSTANT R7, desc[UR6][R6.64] ;  /* 0x0000000606077981 */ /* 0x000f62000c1e9900 */
[----:B------:R-:W-:Y:S02]  /*1a20*/  PLOP3.LUT P0, PT, PT, PT, PT, 0x8, 0x80 ;  /* 0x000000000080781c */ /* 0x000fe40003f0e170 */
[----:B------:R-:W-:Y:S02]  /*1a30*/  IADD3 R8, PT, PT, R8, 0x800, RZ ;  /* 0x0000080008087810 */ /* 0x000fe40007ffe0ff */
[----:B------:R-:W-:Y:S01]  /*1a40*/  IADD3 R11, PT, PT, R11, 0x800, RZ ;  /* 0x000008000b0b7810 */ /* 0x000fe20007ffe0ff */
[----:B--2---:R-:W-:-:S04]  /*1a50*/  FADD R21, R21, R4 ;  /* 0x0000000415157221 */ /* 0x004fc80000000000 */
[----:B------:R-:W-:-:S04]  /*1a60*/  FADD R10, R21, R10 ;  /* 0x0000000a150a7221 */ /* 0x000fc80000000000 */
[----:B---3--:R-:W-:-:S04]  /*1a70*/  FADD R10, R10, R13 ;  /* 0x0000000d0a0a7221 */ /* 0x008fc80000000000 */
[----:B----4-:R-:W-:-:S04]  /*1a80*/  FADD R10, R10, R15 ;  /* 0x0000000f0a0a7221 */ /* 0x010fc80000000000 */
[----:B-----5:R-:W-:Y:S01]  /*1a90*/  FADD R10, R10, R7 ;  /* 0x000000070a0a7221 */ /* 0x020fe20000000000 */
[----:B------:R-:W-:-:S03]  /*1aa0*/  IADD3 R4, P1, PT, R2, 0x2000, RZ ;  /* 0x0000200002047810 */ /* 0x000fc60007f3e0ff */
[----:B------:R-:W-:Y:S01]  /*1ab0*/  FADD R10, R10, R17 ;  /* 0x000000110a0a7221 */ /* 0x000fe20000000000 */
[----:B------:R-:W-:-:S03]  /*1ac0*/  IADD3.X R5, PT, PT, RZ, R3, RZ, P1, !PT ;  /* 0x00000003ff057210 */ /* 0x000fc60000ffe4ff */
[----:B------:R-:W-:Y:S01]  /*1ad0*/  FADD R10, R10, R19 ;  /* 0x000000130a0a7221 */ /* 0x000fe20000000000 */
[----:B-1----:R-:W-:Y:S02]  /*1ae0*/  MOV R2, R4 ;  /* 0x0000000400027202 */ /* 0x002fe40000000f00 */
[----:B------:R-:W-:Y:S01]  /*1af0*/  MOV R3, R5 ;  /* 0x0000000500037202 */ /* 0x000fe20000000f00 */
[----:B------:R-:W-:-:S07]  /*1b00*/  FADD R21, R10, R23 ;  /* 0x000000170a157221 */ /* 0x000fce0000000000 */
.L_x_29:
[----:B------:R-:W-:Y:S05]  /*1b10*/  BSYNC.RECONVERGENT B2 ;  /* 0x0000000000027941 */ /* 0x000fea0003800200 */
.L_x_28:
[----:B------:R-:W-:-:S13]  /*1b20*/  ISETP.LT.OR P0, PT, R8, R9, P0 ;  /* 0x000000090800720c */ /* 0x000fda0000701670 */
[----:B------:R-:W-:Y:S05]  /*1b30*/  @!P0 BRA `(.L_x_21) ;  /* 0x0000000000288947 */ /* 0x000fea0003800000 */
[----:B------:R-:W0:Y:S01]  /*1b40*/  LDC.64 R4, c[0x0][0x380] ;  /* 0x0000e000ff047b82 */ /* 0x000e220000000a00 */
[----:B------:R-:W2:Y:S04]  /*1b50*/  LDG.E.CONSTANT R6, desc[UR6][R2.64+-0x400] ;  /* 0xfffc000602067981 */ /* 0x000ea8000c1e9900 */
[----:B------:R-:W3:Y:S04]  /*1b60*/  LDG.E.CONSTANT R7, desc[UR6][R2.64] ;  /* 0x0000000602077981 */ /* 0x000ee8000c1e9900 */
[----:B------:R-:W4:Y:S01]  /*1b70*/  LDG.E.CONSTANT R9, desc[UR6][R2.64+0x400] ;  /* 0x0004000602097981 */ /* 0x000f22000c1e9900 */
[----:B0-----:R-:W-:-:S06]  /*1b80*/  IMAD.WIDE.U32 R4, R11, 0x4, R4 ;  /* 0x000000040b047825 */ /* 0x001fcc00078e0004 */
[----:B------:R-:W5:Y:S02]  /*1b90*/  LDG.E.CONSTANT R4, desc[UR6][R4.64] ;  /* 0x0000000604047981 */ /* 0x000f64000c1e9900 */
[----:B-----5:R-:W-:-:S04]  /*1ba0*/  FADD R21, R21, R4 ;  /* 0x0000000415157221 */ /* 0x020fc80000000000 */
[----:B--2---:R-:W-:-:S04]  /*1bb0*/  FADD R6, R21, R6 ;  /* 0x0000000615067221 */ /* 0x004fc80000000000 */
[----:B---3--:R-:W-:-:S04]  /*1bc0*/  FADD R6, R6, R7 ;  /* 0x0000000706067221 */ /* 0x008fc80000000000 */
[----:B----4-:R-:W-:-:S07]  /*1bd0*/  FADD R21, R6, R9 ;  /* 0x0000000906157221 */ /* 0x010fce0000000000 */
.L_x_21:
[----:B------:R-:W-:Y:S05]  /*1be0*/  BSYNC.RECONVERGENT B1 ;  /* 0x0000000000017941 */ /* 0x000fea0003800200 */
.L_x_19:
[----:B------:R-:W0:Y:S01]  /*1bf0*/  S2R R6, SR_LANEID ;  /* 0x0000000000067919 */ /* 0x000e220000000000 */
[----:B------:R-:W1:Y:S01]  /*1c00*/  SHFL.DOWN PT, R2, R21, 0x1, 0x1f ;  /* 0x08201f0015027f89 */ /* 0x000e6200000e0000 */
[C---:B0-----:R-:W-:Y:S02]  /*1c10*/  ISETP.GT.AND P0, PT, R6.reuse, 0x1e, PT ;  /* 0x0000001e0600780c */ /* 0x041fe40003f04270 */
[----:B------:R-:W-:-:S11]  /*1c20*/  ISETP.NE.AND P1, PT, R6, RZ, PT ;  /* 0x000000ff0600720c */ /* 0x000fd60003f25270 */
[----:B-1----:R-:W-:Y:S01]  /*1c30*/  @!P0 FADD R21, R2, R21 ;  /* 0x0000001502158221 */ /* 0x002fe20000000000 */
[----:B------:R-:W-:Y:S01]  /*1c40*/  ISETP.GT.AND P0, PT, R6, 0x1d, PT ;  /* 0x0000001d0600780c */ /* 0x000fe20003f04270 */
[----:B------:R-:W0:Y:S01]  /*1c50*/  @!P1 S2R R5, SR_CgaCtaId ;  /* 0x0000000000059919 */ /* 0x000e220000008800 */
[----:B------:R-:W-:Y:S02]  /*1c60*/  @!P1 MOV R4, 0x400 ;  /* 0x0000040000049802 */ /* 0x000fe40000000f00 */
[----:B------:R-:W-:Y:S01]  /*1c70*/  @!P1 SHF.R.U32.HI R3, RZ, 0x3, R0 ;  /* 0x00000003ff039819 */ /* 0x000fe20000011600 */
[----:B------:R-:W1:Y:S03]  /*1c80*/  SHFL.DOWN PT, R2, R21, 0x2, 0x1f ;  /* 0x08401f0015027f89 */ /* 0x000e6600000e0000 */
[----:B------:R-:W-:-:S05]  /*1c90*/  @!P1 LOP3.LUT R3, R3, 0x7c, RZ, 0xc0, !PT ;  /* 0x0000007c03039812 */ /* 0x000fca00078ec0ff */
[----:B-1----:R-:W-:Y:S01]  /*1ca0*/  @!P0 FADD R21, R21, R2 ;  /* 0x0000000215158221 */ /* 0x002fe20000000000 */
[----:B------:R-:W-:Y:S02]  /*1cb0*/  ISETP.GT.AND P0, PT, R6, 0x1b, PT ;  /* 0x0000001b0600780c */ /* 0x000fe40003f04270 */
[----:B0-----:R-:W-:Y:S02]  /*1cc0*/  @!P1 LEA R4, R5, R4, 0x18 ;  /* 0x0000000405049211 */ /* 0x001fe400078ec0ff */
[----:B------:R-:W0:Y:S02]  /*1cd0*/  SHFL.DOWN PT, R2, R21, 0x4, 0x1f ;  /* 0x08801f0015027f89 */ /* 0x000e2400000e0000 */
[----:B------:R-:W-:-:S07]  /*1ce0*/  @!P1 IADD3 R3, PT, PT, R3, R4, RZ ;  /* 0x0000000403039210 */ /* 0x000fce0007ffe0ff */
        /* <DEDUP_REMOVED lines=12> */
[----:B------:R-:W0:Y:S01]  /*1db0*/  S2UR UR5, SR_CgaCtaId ;  /* 0x00000000000579c3 */ /* 0x000e220000008800 */
[----:B------:R-:W-:Y:S02]  /*1dc0*/  UMOV UR4, 0x400 ;  /* 0x0000040000047882 */ /* 0x000fe40000000000 */
[----:B0-----:R-:W-:-:S09]  /*1dd0*/  ULEA UR4, UR5, UR4, 0x18 ;  /* 0x0000000405047291 */ /* 0x001fd2000f8ec0ff */
[----:B---3--:R-:W0:Y:S04]  /*1de0*/  LDS R3, [UR4+0xc] ;  /* 0x00000c04ff037984 */ /* 0x008e280008000800 */
        /* <DEDUP_REMOVED lines=10> */
.L_x_2:
        /* <DEDUP_REMOVED lines=12> */
.L_x_32:
[----:B------:R-:W-:Y:S05]  /*1f50*/  BSYNC.RECONVERGENT B1 ;  /* 0x0000000000017941 */ /* 0x000fea0003800200 */
.L_x_31:
[----:B------:R-:W-:Y:S01]  /*1f60*/  ISETP.GE.AND P0, PT, R11, R20, PT ;  /* 0x000000140b00720c */ /* 0x000fe20003f06270 */
[----:B------:R-:W-:-:S12]  /*1f70*/  BSSY.RECONVERGENT B1, `(.L_x_33) ;  /* 0x0000074000017945 */ /* 0x000fd80003800200 */
[----:B------:R-:W-:Y:S05]  /*1f80*/  @P0 BRA `(.L_x_34) ;  /* 0x0000000400c80947 */ /* 0x000fea0003800000 */
[----:B0-----:R-:W-:Y:S01]  /*1f90*/  LOP3.LUT R3, RZ, R11, RZ, 0x33, !PT ;  /* 0x0000000bff037212 */ /* 0x001fe200078e33ff */
[----:B------:R-:W-:Y:S04]  /*1fa0*/  BSSY.RECONVERGENT B2, `(.L_x_35) ;  /* 0x0000015000027945 */ /* 0x000fe80003800200 */
[----:B------:R-:W-:-:S05]  /*1fb0*/  IMAD.IADD R4, R3, 0x1, R20 ;  /* 0x0000000103047824 */ /* 0x000fca00078e0214 */
        /* <DEDUP_REMOVED lines=10> */
.L_x_37:
[----:B------:R-:W-:-:S06]  /*2060*/  MOV R3, R5 ;  /* 0x0000000500037202 */ /* 0x000fcc0000000f00 */
[----:B------:R0:W2:Y:S01]  /*2070*/  LDG.E.CONSTANT R3, desc[UR6][R2.64] ;  /* 0x0000000602037981 */ /* 0x0000a2000c1e9900 */
[----:B------:R-:W-:Y:S02]  /*2080*/  IADD3 R4, PT, PT, R4, 0x1, RZ ;  /* 0x0000000104047810 */ /* 0x000fe40007ffe0ff */
[----:B------:R-:W-:Y:S02]  /*2090*/  IADD3 R11, PT, PT, R11, 0x100, RZ ;  /* 0x000001000b0b7810 */ /* 0x000fe40007ffe0ff */
[----:B------:R-:W-:Y:S02]  /*20a0*/  ISETP.NE.AND P0, PT, R4, RZ, PT ;  /* 0x000000ff0400720c */ /* 0x000fe40003f05270 */
[----:B0-----:R-:W-:-:S04]  /*20b0*/  IADD3 R2, P2, PT, R2, 0x400, RZ ;  /* 0x0000040002027810 */ /* 0x001fc80007f5e0ff */
[----:B------:R-:W-:Y:S01]  /*20c0*/  IADD3.X R5, PT, PT, RZ, R5, RZ, P2, !PT ;  /* 0x00000005ff057210 */ /* 0x000fe200017fe4ff */
[----:B--2--5:R-:W-:-:S06]  /*20d0*/  FADD R0, R3, R0 ;  /* 0x0000000003007221 */ /* 0x024fcc0000000000 */
[----:B------:R-:W-:Y:S05]  /*20e0*/  @P0 BRA `(.L_x_37) ;  /* 0xfffffffc00dc0947 */ /* 0x000fea000383ffff */
.L_x_36:
[----:B------:R-:W-:Y:S05]  /*20f0*/  BSYNC.RECONVERGENT B2 ;  /* 0x0000000000027941 */ /* 0x000fea0003800200 */
.L_x_35:
        /* <DEDUP_REMOVED lines=8> */
.L_x_40:
        /* <DEDUP_REMOVED lines=9> */
[----:B------:R-:W-:-:S03]  /*2210*/  VIADD R3, R11, 0x800 ;  /* 0x000008000b037836 */ /* 0x000fc60000000000 */
[----:B------:R-:W4:Y:S01]  /*2220*/  LDG.E.CONSTANT R15, desc[UR6][R4.64+0x400] ;  /* 0x00040006040f7981 */ /* 0x000f22000c1e9900 */
        /* <DEDUP_REMOVED lines=32> */
.L_x_39:
[----:B------:R-:W-:Y:S05]  /*2430*/  BSYNC.RECONVERGENT B2 ;  /* 0x0000000000027941 */ /* 0x000fea0003800200 */
.L_x_38:
[----:B------:R-:W-:Y:S01]  /*2440*/  IADD3 R2, PT, PT, -R11, R20, RZ ;  /* 0x000000140b027210 */ /* 0x000fe20007ffe1ff */
[----:B------:R-:W-:Y:S03]  /*2450*/  BSSY.RECONVERGENT B2, `(.L_x_41) ;  /* 0x0000019000027945 */ /* 0x000fe60003800200 */
[----:B------:R-:W-:-:S13]  /*2460*/  ISETP.GT.AND P1, PT, R2, 0x400, PT ;  /* 0x000004000200780c */ /* 0x000fda0003f24270 */
[----:B------:R-:W-:Y:S05]  /*2470*/  @!P1 BRA `(.L_x_42) ;  /* 0x0000000000589947 */ /* 0x000fea0003800000 */
        /* <DEDUP_REMOVED lines=22> */
.L_x_42:
[----:B------:R-:W-:Y:S05]  /*25e0*/  BSYNC.RECONVERGENT B2 ;  /* 0x0000000000027941 */ /* 0x000fea0003800200 */
.L_x_41:
        /* <DEDUP_REMOVED lines=12> */
.L_x_34:
[----:B------:R-:W-:Y:S05]  /*26b0*/  BSYNC.RECONVERGENT B1 ;  /* 0x0000000000017941 */ /* 0x000fea0003800200 */
.L_x_33:
        /* <DEDUP_REMOVED lines=35> */
[----:B--2---:R-:W0:Y:S04]  /*28f0*/  LDS R3, [UR4+0xc] ;  /* 0x00000c04ff037984 */ /* 0x004e280008000800 */
        /* <DEDUP_REMOVED lines=10> */
.L_x_43:
[----:B0-----:R-:W0:Y:S01]  /*29a0*/  S2R R2, SR_LANEID ;  /* 0x0000000000027919 */ /* 0x001e220000000000 */
[----:B------:R-:W-:-:S04]  /*29b0*/  LOP3.LUT R0, R9, 0x3e0, RZ, 0xc0, !PT ;  /* 0x000003e009007812 */ /* 0x000fc800078ec0ff */
[----:B------:R-:W-:Y:S02]  /*29c0*/  IADD3 R3, PT, PT, R0, 0x20, RZ ;  /* 0x0000002000037810 */ /* 0x000fe40007ffe0ff */
[----:B------:R-:W-:Y:S02]  /*29d0*/  LOP3.LUT R7, RZ, R0, RZ, 0x33, !PT ;  /* 0x00000000ff077212 */ /* 0x000fe400078e33ff */
[-C--:B------:R-:W-:Y:S02]  /*29e0*/  ISETP.GT.AND P0, PT, R3, R20.reuse, PT ;  /* 0x000000140300720c */ /* 0x080fe40003f04270 */
[----:B------:R-:W-:-:S04]  /*29f0*/  IADD3 R7, PT, PT, R7, R20, RZ ;  /* 0x0000001407077210 */ /* 0x000fc80007ffe0ff */
[----:B------:R-:W-:-:S05]  /*2a00*/  SEL R4, R7, 0x1f, P0 ;  /* 0x0000001f07047807 */ /* 0x000fca0000000000 */
[----:B------:R-:W1:Y:S01]  /*2a10*/  SHFL.DOWN PT, R0, R5, 0x1, R4 ;  /* 0x0820000005007989 */ /* 0x000e6200000e0004 */
[C---:B0-----:R-:W-:Y:S01]  /*2a20*/  ISETP.GE.AND P0, PT, R2.reuse, R4, PT ;  /* 0x000000040200720c */ /* 0x041fe20003f06270 */
[C---:B------:R-:W-:Y:S01]  /*2a30*/  VIADD R3, R2.reuse, 0x2 ;  /* 0x0000000202037836 */ /* 0x040fe20000000000 */
[----:B------:R-:W-:-:S11]  /*2a40*/  ISETP.NE.AND P1, PT, R2, RZ, PT ;  /* 0x000000ff0200720c */ /* 0x000fd60003f25270 */
[----:B-1----:R-:W-:Y:S01]  /*2a50*/  @!P0 FADD R5, R0, R5 ;  /* 0x0000000500058221 */ /* 0x002fe20000000000 */
[-C--:B------:R-:W-:Y:S01]  /*2a60*/  ISETP.GT.AND P0, PT, R3, R4.reuse, PT ;  /* 0x000000040300720c */ /* 0x080fe20003f04270 */
[----:B------:R-:W0:Y:S01]  /*2a70*/  @!P1 S2R R6, SR_CgaCtaId ;  /* 0x0000000000069919 */ /* 0x000e220000008800 */
[----:B------:R-:W-:Y:S02]  /*2a80*/  IADD3 R3, PT, PT, R2, 0x4, RZ ;  /* 0x0000000402037810 */ /* 0x000fe40007ffe0ff */
[----:B------:R-:W1:Y:S09]  /*2a90*/  SHFL.DOWN PT, R0, R5, 0x2, R4 ;  /* 0x0840000005007989 */ /* 0x000e7200000e0004 */
[----:B-1----:R-:W-:Y:S01]  /*2aa0*/  @!P0 FADD R5, R5, R0 ;  /* 0x0000000005058221 */ /* 0x002fe20000000000 */
[----:B------:R-:W-:-:S02]  /*2ab0*/  ISETP.GT.AND P0, PT, R3, R4, PT ;  /* 0x000000040300720c */ /* 0x000fc40003f04270 */
[----:B------:R-:W-:Y:S02]  /*2ac0*/  IADD3 R3, PT, PT, R2, 0x8, RZ ;  /* 0x0000000802037810 */ /* 0x000fe40007ffe0ff */
[----:B------:R-:W1:Y:S09]  /*2ad0*/  SHFL.DOWN PT, R0, R5, 0x4, R4 ;  /* 0x0880000005007989 */ /* 0x000e7200000e0004 */
[----:B-1----:R-:W-:Y:S01]  /*2ae0*/  @!P0 FADD R5, R5, R0 ;  /* 0x0000000005058221 */ /* 0x002fe20000000000 */
[----:B------:R-:W-:-:S02]  /*2af0*/  ISETP.GT.AND P0, PT, R3, R4, PT ;  /* 0x000000040300720c */ /* 0x000fc40003f04270 */
[----:B------:R-:W-:Y:S02]  /*2b00*/  IADD3 R3, PT, PT, R2, 0x10, RZ ;  /* 0x0000001002037810 */ /* 0x000fe40007ffe0ff */
[----:B------:R-:W1:Y:S01]  /*2b10*/  SHFL.DOWN PT, R0, R5, 0x8, R4 ;  /* 0x0900000005007989 */ /* 0x000e6200000e0004 */
[----:B------:R-:W-:-:S04]  /*2b20*/  @!P1 SHF.R.U32.HI R2, RZ, 0x3, R9 ;  /* 0x00000003ff029819 */ /* 0x000fc80000011609 */
[----:B------:R-:W-:-:S04]  /*2b30*/  @!P1 LOP3.LUT R2, R2, 0x7c, RZ, 0xc0, !PT ;  /* 0x0000007c02029812 */ /* 0x000fc800078ec0ff */
[----:B-1----:R-:W-:Y:S01]  /*2b40*/  @!P0 FADD R5, R5, R0 ;  /* 0x0000000005058221 */ /* 0x002fe20000000000 */
[----:B------:R-:W-:Y:S02]  /*2b50*/  ISETP.GT.AND P0, PT, R3, R4, PT ;  /* 0x000000040300720c */ /* 0x000fe40003f04270 */
[----:B------:R-:W-:Y:S02]  /*2b60*/  @!P1 MOV R3, 0x400 ;  /* 0x0000040000039802 */ /* 0x000fe40000000f00 */
[----:B------:R-:W1:Y:S02]  /*2b70*/  SHFL.DOWN PT, R0, R5, 0x10, R4 ;  /* 0x0a00000005007989 */ /* 0x000e6400000e0004 */
[----:B0-----:R-:W-:-:S04]  /*2b80*/  @!P1 LEA R3, R6, R3, 0x18 ;  /* 0x0000000306039211 */ /* 0x001fc800078ec0ff */
[----:B------:R-:W-:-:S03]  /*2b90*/  @!P1 IADD3 R3, PT, PT, R2, R3, RZ ;  /* 0x0000000302039210 */ /* 0x000fc60007ffe0ff */
[----:B-1----:R-:W-:Y:S01]  /*2ba0*/  @!P0 FADD R5, R5, R0 ;  /* 0x0000000005058221 */ /* 0x002fe20000000000 */
        /* <DEDUP_REMOVED lines=12> */
[----:B-1----:R-:W0:Y:S04]  /*2c70*/  LDS R3, [UR4+0xc] ;  /* 0x00000c04ff037984 */ /* 0x002e280008000800 */
        /* <DEDUP_REMOVED lines=13> */
.L_x_30:
[----:B------:R-:W0:Y:S01]  /*2d50*/  S2R R8, SR_TID.X ;  /* 0x0000000000087919 */ /* 0x000e220000002100 */
[----:B------:R-:W0:Y:S02]  /*2d60*/  LDC.64 R2, c[0x0][0x380] ;  /* 0x0000e000ff027b82 */ /* 0x000e240000000a00 */
[----:B0-----:R-:W-:-:S05]  /*2d70*/  IMAD.WIDE.U32 R2, R8, 0x4, R2 ;  /* 0x0000000408027825 */ /* 0x001fca00078e0002 */
[----:B------:R-:W2:Y:S04]  /*2d80*/  LDG.E.CONSTANT R19, desc[UR6][R2.64] ;  /* 0x0000000602137981 */ /* 0x000ea8000c1e9900 */
[----:B------:R-:W2:Y:S04]  /*2d90*/  LDG.E.CONSTANT R0, desc[UR6][R2.64+0x400] ;  /* 0x0004000602007981 */ /* 0x000ea8000c1e9900 */
[----:B------:R-:W3:Y:S04]  /*2da0*/  LDG.E.CONSTANT R4, desc[UR6][R2.64+0x800] ;  /* 0x0008000602047981 */ /* 0x000ee8000c1e9900 */
[----:B------:R-:W3:Y:S04]  /*2db0*/  LDG.E.CONSTANT R5, desc[UR6][R2.64+0xc00] ;  /* 0x000c000602057981 */ /* 0x000ee8000c1e9900 */
[----:B------:R-:W4:Y:S04]  /*2dc0*/  LDG.E.CONSTANT R6, desc[UR6][R2.64+0x1000] ;  /* 0x0010000602067981 */ /* 0x000f28000c1e9900 */
[----:B------:R-:W4:Y:S04]  /*2dd0*/  LDG.E.CONSTANT R7, desc[UR6][R2.64+0x1400] ;  /* 0x0014000602077981 */ /* 0x000f28000c1e9900 */
[----:B------:R-:W5:Y:S04]  /*2de0*/  LDG.E.CONSTANT R9, desc[UR6][R2.64+0x1800] ;  /* 0x0018000602097981 */ /* 0x000f68000c1e9900 */
        /* <DEDUP_REMOVED lines=8> */
[----:B------:R-:W5:Y:S01]  /*2e70*/  LDG.E.CONSTANT R18, desc[UR6][R2.64+0x3c00] ;  /* 0x003c000602127981 */ /* 0x000f62000c1e9900 */
[----:B------:R-:W-:Y:S01]  /*2e80*/  ISETP.GE.U32.AND P0, PT, R20, 0x2000, PT ;  /* 0x000020001400780c */ /* 0x000fe20003f06070 */
[----:B--2---:R-:W-:Y:S01]  /*2e90*/  FADD R0, R19, R0 ;  /* 0x0000000013007221 */ /* 0x004fe20000000000 */
[----:B---3--:R-:W-:-:S04]  /*2ea0*/  FADD R5, R4, R5 ;  /* 0x0000000504057221 */ /* 0x008fc80000000000 */
[----:B------:R-:W-:Y:S01]  /*2eb0*/  FADD R0, R0, R5 ;  /* 0x0000000500007221 */ /* 0x000fe20000000000 */
[----:B----4-:R-:W-:Y:S01]  /*2ec0*/  FADD R6, R6, R7 ;  /* 0x0000000706067221 */ /* 0x010fe20000000000 */
[----:B-----5:R-:W-:-:S04]  /*2ed0*/  FADD R9, R9, R10 ;  /* 0x0000000a09097221 */ /* 0x020fc80000000000 */
[----:B------:R-:W-:Y:S01]  /*2ee0*/  FADD R9, R6, R9 ;  /* 0x0000000906097221 */ /* 0x000fe20000000000 */
[----:B------:R-:W-:-:S03]  /*2ef0*/  FADD R11, R11, R12 ;  /* 0x0000000c0b0b7221 */ /* 0x000fc60000000000 */
[----:B------:R-:W-:Y:S01]  /*2f00*/  FADD R0, R0, R9 ;  /* 0x0000000900007221 */ /* 0x000fe20000000000 */
[----:B------:R-:W-:-:S04]  /*2f10*/  FADD R14, R13, R14 ;  /* 0x0000000e0d0e7221 */ /* 0x000fc80000000000 */
[----:B------:R-:W-:Y:S01]  /*2f20*/  FADD R11, R11, R14 ;  /* 0x0000000e0b0b7221 */ /* 0x000fe20000000000 */
[----:B------:R-:W-:Y:S01]  /*2f30*/  FADD R15, R15, R16 ;  /* 0x000000100f0f7221 */ /* 0x000fe20000000000 */
[----:B------:R-:W-:-:S04]  /*2f40*/  FADD R18, R17, R18 ;  /* 0x0000001211127221 */ /* 0x000fc80000000000 */
[----:B------:R-:W-:-:S04]  /*2f50*/  FADD R18, R15, R18 ;  /* 0x000000120f127221 */ /* 0x000fc80000000000 */
[----:B------:R-:W-:Y:S01]  /*2f60*/  FADD R5, R11, R18 ;  /* 0x000000120b057221 */ /* 0x000fe20000000000 */
[----:B------:R-:W-:-:S03]  /*2f70*/  HFMA2 R11, -RZ, RZ, 0, 0.00048828125 ;  /* 0x00001000ff0b7431 */ /* 0x000fc600000001ff */
[----:B------:R-:W-:Y:S01]  /*2f80*/  FADD R0, R0, R5 ;  /* 0x0000000500007221 */ /* 0x000fe20000000000 */
[----:B------:R-:W-:Y:S06]  /*2f90*/  @!P0 BRA `(.L_x_44) ;  /* 0x0000000000ac8947 */ /* 0x000fec0003800000 */
[----:B------:R-:W0:Y:S01]  /*2fa0*/  LDC R7, c[0x0][0x390] ;  /* 0x0000e400ff077b82 */ /* 0x000e220000000800 */
[----:B------:R-:W-:Y:S02]  /*2fb0*/  IADD3 R6, PT, PT, R20, -0x1000, RZ ;  /* 0xfffff00014067810 */ /* 0x000fe40007ffe0ff */
[----:B------:R-:W-:-:S07]  /*2fc0*/  MOV R11, 0x1000 ;  /* 0x00001000000b7802 */ /* 0x000fce0000000f00 */
.L_x_46:
[----:B------:R-:W-:-:S05]  /*2fd0*/  IMAD.WIDE R4, R11, 0x4, R2 ;  /* 0x000000040b047825 */ /* 0x000fca00078e0202 */
[----:B------:R-:W2:Y:S04]  /*2fe0*/  LDG.E.CONSTANT R20, desc[UR6][R4.64+0x400] ;  /* 0x0004000604147981 */ /* 0x000ea8000c1e9900 */
[----:B------:R-:W2:Y:S04]  /*2ff0*/  LDG.E.CONSTANT R21, desc[UR6][R4.64+0x800] ;  /* 0x0008000604157981 */ /* 0x000ea8000c1e9900 */
        /* <DEDUP_REMOVED lines=13> */
[----:B------:R1:W5:Y:S01]  /*30d0*/  LDG.E.CONSTANT R18, desc[UR6][R4.64+0x3c00] ;  /* 0x003c000604127981 */ /* 0x000362000c1e9900 */
[----:B--2---:R-:W-:Y:S01]  /*30e0*/  FADD R21, R20, R21 ;  /* 0x0000001514157221 */ /* 0x004fe20000000000 */
[----:B0-----:R-:W-:-:S05]  /*30f0*/  MOV R20, R7 ;  /* 0x0000000700147202 */ /* 0x001fca0000000f00 */
[----:B-1----:R-:W-:Y:S02]  /*3100*/  IMAD.IADD R4, R20, 0x1, -R11 ;  /* 0x0000000114047824 */ /* 0x002fe400078e0a0b */
[----:B---3--:R-:W-:-:S03]  /*3110*/  FADD R0, R19, R0 ;  /* 0x0000000013007221 */ /* 0x008fc60000000000 */
[----:B------:R-:W-:Y:S01]  /*3120*/  ISETP.GE.AND P0, PT, R4, 0x1000, PT ;  /* 0x000010000400780c */ /* 0x000fe20003f06270 */
[----:B----4-:R-:W-:Y:S01]  /*3130*/  FADD R22, R22, R23 ;  /* 0x0000001716167221 */ /* 0x010fe20000000000 */
[----:B------:R-:W-:Y:S01]  /*3140*/  FADD R0, R0, R21 ;  /* 0x0000001500007221 */ /* 0x000fe20000000000 */
[----:B-----5:R-:W-:-:S04]  /*3150*/  FADD R25, R24, R25 ;  /* 0x0000001918197221 */ /* 0x020fc80000000000 */
[----:B------:R-:W-:Y:S01]  /*3160*/  FADD R25, R22, R25 ;  /* 0x0000001916197221 */ /* 0x000fe20000000000 */
[----:B------:R-:W-:Y:S01]  /*3170*/  FADD R16, R16, R17 ;  /* 0x0000001110107221 */ /* 0x000fe20000000000 */
[----:B------:R-:W-:-:S04]  /*3180*/  FADD R15, R15, R10 ;  /* 0x0000000a0f0f7221 */ /* 0x000fc80000000000 */
[----:B------:R-:W-:Y:S01]  /*3190*/  FADD R15, R16, R15 ;  /* 0x0000000f100f7221 */ /* 0x000fe20000000000 */
[----:B------:R-:W-:Y:S01]  /*31a0*/  FADD R9, R14, R9 ;  /* 0x000000090e097221 */ /* 0x000fe20000000000 */
[----:B------:R-:W-:-:S04]  /*31b0*/  FADD R12, R13, R12 ;  /* 0x0000000c0d0c7221 */ /* 0x000fc80000000000 */
[----:B------:R-:W-:Y:S01]  /*31c0*/  FADD R12, R9, R12 ;  /* 0x0000000c090c7221 */ /* 0x000fe20000000000 */
[----:B------:R-:W-:-:S03]  /*31d0*/  FADD R0, R0, R25 ;  /* 0x0000001900007221 */ /* 0x000fc60000000000 */
[----:B------:R-:W-:-:S04]  /*31e0*/  FADD R15, R15, R12 ;  /* 0x0000000c0f0f7221 */ /* 0x000fc80000000000 */
[----:B------:R-:W-:-:S04]  /*31f0*/  FADD R15, R0, R15 ;  /* 0x0000000f000f7221 */ /* 0x000fc80000000000 */
[----:B------:R-:W-:Y:S01]  /*3200*/  FADD R0, R18, R15 ;  /* 0x0000000f12007221 */ /* 0x000fe20000000000 */
[----:B------:R-:W-:Y:S06]  /*3210*/  @!P0 BRA `(.L_x_45) ;  /* 0x0000000800308947 */ /* 0x000fec0003800000 */
[----:B------:R-:W-:-:S04]  /*3220*/  IADD3 R11, PT, PT, R11, 0x1000, RZ ;  /* 0x000010000b0b7810 */ /* 0x000fc80007ffe0ff */
[----:B------:R-:W-:-:S13]  /*3230*/  ISETP.GT.AND P0, PT, R11, R6, PT ;  /* 0x000000060b00720c */ /* 0x000fda0003f04270 */
[----:B------:R-:W-:Y:S05]  /*3240*/  @!P0 BRA `(.L_x_46) ;  /* 0xfffffffc00608947 */ /* 0x000fea000383ffff */
.L_x_44:
[----:B------:R-:W-:-:S13]  /*3250*/  ISETP.GE.AND P0, PT, R11, R20, PT ;  /* 0x000000140b00720c */ /* 0x000fda0003f06270 */
[----:B------:R-:W-:Y:S05]  /*3260*/  @P0 BRA `(.L_x_45) ;  /* 0x00000008001c0947 */ /* 0x000fea0003800000 */
[----:B------:R-:W-:Y:S01]  /*3270*/  IADD3 R9, PT, PT, -R11, R20, RZ ;  /* 0x000000140b097210 */ /* 0x000fe20007ffe1ff */
[----:B------:R-:W-:Y:S03]  /*3280*/  BSSY.RECONVERGENT B1, `(.L_x_45) ;  /* 0x0000085000017945 */ /* 0x000fe60003800200 */
        /* <DEDUP_REMOVED lines=16> */
.L_x_50:
        /* <DEDUP_REMOVED lines=8> */
.L_x_49:
[----:B------:R-:W-:Y:S05]  /*3410*/  BSYNC.RECONVERGENT B2 ;  /* 0x0000000000027941 */ /* 0x000fea0003800200 */
.L_x_48:
[----:B------:R-:W-:Y:S05]  /*3420*/  @!P1 BRA `(.L_x_47) ;  /* 0x0000000400a89947 */ /* 0x000fea0003800000 */
[----:B------:R-:W0:Y:S01]  /*3430*/  LDCU.64 UR4, c[0x0][0x380] ;  /* 0x00007000ff0477ac */ /* 0x000e220008000a00 */
[----:B------:R-:W-:Y:S01]  /*3440*/  IADD3 R5, PT, PT, R9, -R10, RZ ;  /* 0x8000000a09057210 */ /* 0x000fe20007ffe0ff */
[----:B------:R-:W-:Y:S01]  /*3450*/  BSSY.RECONVERGENT B2, `(.L_x_51) ;  /* 0x000003b000027945 */ /* 0x000fe20003800200 */
[CC--:B------:R-:W-:Y:S02]  /*3460*/  IADD3 R3, P0, PT, R10.reuse, R11.reuse, RZ ;  /* 0x0000000b0a037210 */ /* 0x0c0fe40007f1e0ff */
[----:B------:R-:W-:Y:S02]  /*3470*/  ISETP.GT.AND P1, PT, R5, 0xc00, PT ;  /* 0x00000c000500780c */ /* 0x000fe40003f24270 */
[----:B------:R-:W-:Y:S01]  /*3480*/  IADD3 R11, PT, PT, R10, R11, RZ ;  /* 0x0000000b0a0b7210 */ /* 0x000fe20007ffe0ff */
[----:B------:R-:W-:Y:S01]  /*3490*/  IMAD.X R4, RZ, RZ, RZ, P0 ;  /* 0x000000ffff047224 */ /* 0x000fe200000e06ff */
[----:B0-----:R-:W-:-:S04]  /*34a0*/  LEA R2, P0, R3, UR4, 0x2 ;  /* 0x0000000403027c11 */ /* 0x001fc8000f8010ff */
[----:B------:R-:W-:Y:S02]  /*34b0*/  LEA.HI.X R3, R3, UR5, R4, 0x2, P0 ;  /* 0x0000000503037c11 */ /* 0x000fe400080f1404 */
[----:B------:R-:W-:-:S04]  /*34c0*/  IADD3 R2, P0, PT, R2, 0x800, RZ ;  /* 0x0000080002027810 */ /* 0x000fc80007f1e0ff */
[----:B------:R-:W-:Y:S02]  /*34d0*/  IADD3.X R3, PT, PT, RZ, R3, RZ, P0, !PT ;  /* 0x00000003ff037210 */ /* 0x000fe400007fe4ff */
[----:B------:R-:W-:Y:S01]  /*34e0*/  PLOP3.LUT P0, PT, PT, PT, PT, 0x80, 0x8 ;  /* 0x000000000008781c */ /* 0x000fe20003f0f070 */
[----:B------:R-:W-:-:S12]  /*34f0*/  @!P1 BRA `(.L_x_52) ;  /* 0x0000000000c09947 */ /* 0x000fd80003800000 */
[----:B------:R-:W-:Y:S02]  /*3500*/  PLOP3.LUT P0, PT, PT, PT, PT, 0x8, 0x80 ;  /* 0x000000000080781c */ /* 0x000fe40003f0e170 */
[----:B------:R-:W-:-:S11]  /*3510*/  IADD3 R13, PT, PT, R9, -0xc00, RZ ;  /* 0xfffff400090d7810 */ /* 0x000fd60007ffe0ff */
.L_x_53:
[----:B------:R-:W0:Y:S01]  /*3520*/  LDC.64 R4, c[0x0][0x380] ;  /* 0x0000e000ff047b82 */ /* 0x000e220000000a00 */
[----:B------:R-:W2:Y:S01]  /*3530*/  LDG.E.CONSTANT R12, desc[UR6][R2.64+-0x400] ;  /* 0xfffc0006020c7981 */ /* 0x000ea2000c1e9900 */
[----:B------:R-:W-:-:S03]  /*3540*/  IADD3 R25, PT, PT, R11, 0x400, RZ ;  /* 0x000004000b197810 */ /* 0x000fc60007ffe0ff */
[----:B------:R-:W3:Y:S04]  /*3550*/  LDG.E.CONSTANT R20, desc[UR6][R2.64] ;  /* 0x0000000602147981 */ /* 0x000ee8000c1e9900 */
[----:B------:R-:W4:Y:S01]  /*3560*/  LDG.E.CONSTANT R19, desc[UR6][R2.64+0x400] ;  /* 0x0004000602137981 */ /* 0x000f22000c1e9900 */
[----:B------:R-:W-:-:S03]  /*3570*/  IADD3 R7, PT, PT, R11, 0x800, RZ ;  /* 0x000008000b077810 */ /* 0x000fc60007ffe0ff */
[----:B------:R-:W5:Y:S04]  /*3580*/  LDG.E.CONSTANT R17, desc[UR6][R2.64+0xc00] ;  /* 0x000c000602117981 */ /* 0x000f68000c1e9900 */
[----:B------:R-:W5:Y:S01]  /*3590*/  LDG.E.CONSTANT R16, desc[UR6][R2.64+0x1000] ;  /* 0x0010000602107981 */ /* 0x000f62000c1e9900 */
[----:B------:R-:W-:-:S03]  /*35a0*/  IADD3 R23, PT, PT, R11, 0xc00, RZ ;  /* 0x00000c000b177810 */ /* 0x000fc60007ffe0ff */
[----:B------:R-:W5:Y:S01]  /*35b0*/  LDG.E.CONSTANT R22, desc[UR6][R2.64+0x1c00] ;  /* 0x001c000602167981 */ /* 0x000f62000c1e9900 */
[----:B0-----:R-:W-:-:S03]  /*35c0*/  IMAD.WIDE.U32 R14, R11, 0x4, R4 ;  /* 0x000000040b0e7825 */ /* 0x001fc600078e0004 */
[----:B------:R-:W5:Y:S04]  /*35d0*/  LDG.E.CONSTANT R21, desc[UR6][R2.64+0x2000] ;  /* 0x0020000602157981 */ /* 0x000f68000c1e9900 */
[----:B------:R-:W5:Y:S04]  /*35e0*/  LDG.E.CONSTANT R26, desc[UR6][R2.64+0x3000] ;  /* 0x00300006021a7981 */ /* 0x000f68000c1e9900 */
[----:B------:R-:W2:Y:S01]  /*35f0*/  LDG.E.CONSTANT R15, desc[UR6][R14.64] ;  /* 0x000000060e0f7981 */ /* 0x000ea2000c1e9900 */
[----:B------:R-:W-:-:S05]  /*3600*/  IMAD.WIDE.U32 R24, R25, 0x4, R4 ;  /* 0x0000000419187825 */ /* 0x000fca00078e0004 */
[----:B------:R-:W5:Y:S01]  /*3610*/  LDG.E.CONSTANT R18, desc[UR6][R24.64] ;  /* 0x0000000618127981 */ /* 0x000f62000c1e9900 */
[----:B------:R-:W-:-:S03]  /*3620*/  IMAD.WIDE.U32 R6, R7, 0x4, R4 ;  /* 0x0000000407067825 */ /* 0x000fc600078e0004 */
        /* <DEDUP_REMOVED lines=8> */
[----:B------:R-:W-:Y:S01]  /*36b0*/  ISETP.GE.AND P1, PT, R10, R13, PT ;  /* 0x0000000d0a00720c */ /* 0x000fe20003f26270 */
[----:B------:R-:W-:Y:S01]  /*36c0*/  VIADD R11, R11, 0x1000 ;  /* 0x000010000b0b7836 */ /* 0x000fe20000000000 */
[----:B0-----:R-:W-:-:S04]  /*36d0*/  IADD3 R2, P2, PT, R2, 0x4000, RZ ;  /* 0x0000400002027810 */ /* 0x001fc80007f5e0ff */
        /* <DEDUP_REMOVED lines=18> */
.L_x_52:
[----:B------:R-:W-:Y:S05]  /*3800*/  BSYNC.RECONVERGENT B2 ;  /* 0x0000000000027941 */ /* 0x000fea0003800200 */
.L_x_51:
[----:B------:R-:W-:Y:S01]  /*3810*/  IADD3 R4, PT, PT, R9, -R10, RZ ;  /* 0x8000000a09047210 */ /* 0x000fe20007ffe0ff */
[----:B------:R-:W-:Y:S03]  /*3820*/  BSSY.RECONVERGENT B2, `(.L_x_54) ;  /* 0x000001e000027945 */ /* 0x000fe60003800200 */
[----:B------:R-:W-:-:S13]  /*3830*/  ISETP.GT.AND P1, PT, R4, 0x400, PT ;  /* 0x000004000400780c */ /* 0x000fda0003f24270 */
[----:B------:R-:W-:Y:S05]  /*3840*/  @!P1 BRA `(.L_x_55) ;  /* 0x00000000006c9947 */ /* 0x000fea0003800000 */
[----:B------:R-:W0:Y:S01]  /*3850*/  LDC.64 R6, c[0x0][0x380] ;  /* 0x0000e000ff067b82 */ /* 0x000e220000000a00 */
[----:B------:R-:W2:Y:S01]  /*3860*/  LDG.E.CONSTANT R13, desc[UR6][R2.64+-0x400] ;  /* 0xfffc0006020d7981 */ /* 0x000ea2000c1e9900 */
[----:B------:R-:W-:-:S03]  /*3870*/  IADD3 R17, PT, PT, R11, 0x400, RZ ;  /* 0x000004000b117810 */ /* 0x000fc60007ffe0ff */
[----:B------:R-:W3:Y:S04]  /*3880*/  LDG.E.CONSTANT R15, desc[UR6][R2.64] ;  /* 0x00000006020f7981 */ /* 0x000ee8000c1e9900 */
[----:B------:R-:W4:Y:S04]  /*3890*/  LDG.E.CONSTANT R19, desc[UR6][R2.64+0xc00] ;  /* 0x000c000602137981 */ /* 0x000f28000c1e9900 */
[----:B------:R-:W5:Y:S04]  /*38a0*/  LDG.E.CONSTANT R21, desc[UR6][R2.64+0x1000] ;  /* 0x0010000602157981 */ /* 0x000f68000c1e9900 */
[----:B------:R-:W5:Y:S01]  /*38b0*/  LDG.E.CONSTANT R23, desc[UR6][R2.64+0x1400] ;  /* 0x0014000602177981 */ /* 0x000f62000c1e9900 */
[----:B0-----:R-:W-:-:S06]  /*38c0*/  IMAD.WIDE.U32 R4, R11, 0x4, R6 ;  /* 0x000000040b047825 */ /* 0x001fcc00078e0006 */
[----:B------:R0:W2:Y:S01]  /*38d0*/  LDG.E.CONSTANT R5, desc[UR6][R4.64] ;  /* 0x0000000604057981 */ /* 0x0000a2000c1e9900 */
[----:B------:R-:W-:-:S03]  /*38e0*/  IMAD.WIDE.U32 R6, R17, 0x4, R6 ;  /* 0x0000000411067825 */ /* 0x000fc600078e0006 */
[----:B------:R1:W4:Y:S04]  /*38f0*/  LDG.E.CONSTANT R17, desc[UR6][R2.64+0x400] ;  /* 0x0004000602117981 */ /* 0x000328000c1e9900 */
[----:B------:R-:W5:Y:S01]  /*3900*/  LDG.E.CONSTANT R7, desc[UR6][R6.64] ;  /* 0x0000000606077981 */ /* 0x000f62000c1e9900 */
[----:B0-----:R-:W-:Y:S02]  /*3910*/  IADD3 R4, P1, PT, R2, 0x2000, RZ ;  /* 0x0000200002047810 */ /* 0x001fe40007f3e0ff */
[----:B------:R-:W-:Y:S02]  /*3920*/  PLOP3.LUT P0, PT, PT, PT, PT, 0x8, 0x80 ;  /* 0x000000000080781c */ /* 0x000fe40003f0e170 */
[----:B------:R-:W-:Y:S02]  /*3930*/  IADD3 R10, PT, PT, R10, 0x800, RZ ;  /* 0x000008000a0a7810 */ /* 0x000fe40007ffe0ff */
[----:B------:R-:W-:-:S02]  /*3940*/  IADD3 R11, PT, PT, R11, 0x800, RZ ;  /* 0x000008000b0b7810 */ /* 0x000fc40007ffe0ff */
[----:B-1----:R-:W-:Y:S01]  /*3950*/  MOV R2, R4 ;  /* 0x0000000400027202 */ /* 0x002fe20000000f00 */
[----:B--2---:R-:W-:-:S04]  /*3960*/  FADD R0, R0, R5 ;  /* 0x0000000500007221 */ /* 0x004fc80000000000 */
[----:B------:R-:W-:-:S04]  /*3970*/  FADD R0, R0, R13 ;  /* 0x0000000d00007221 */ /* 0x000fc80000000000 */
[----:B---3--:R-:W-:-:S04]  /*3980*/  FADD R0, R0, R15 ;  /* 0x0000000f00007221 */ /* 0x008fc80000000000 */
[----:B----4-:R-:W-:-:S04]  /*3990*/  FADD R0, R0, R17 ;  /* 0x0000001100007221 */ /* 0x010fc80000000000 */
[----:B-----5:R-:W-:-:S04]  /*39a0*/  FADD R0, R0, R7 ;  /* 0x0000000700007221 */ /* 0x020fc80000000000 */
[----:B------:R-:W-:Y:S01]  /*39b0*/  FADD R0, R0, R19 ;  /* 0x0000001300007221 */ /* 0x000fe20000000000 */
[----:B------:R-:W-:-:S03]  /*39c0*/  IADD3.X R5, PT, PT, RZ, R3, RZ, P1, !PT ;  /* 0x00000003ff057210 */ /* 0x000fc60000ffe4ff */
[----:B------:R-:W-:Y:S01]  /*39d0*/  FADD R0, R0, R21 ;  /* 0x0000001500007221 */ /* 0x000fe20000000000 */
[----:B------:R-:W-:-:S03]  /*39e0*/  MOV R3, R5 ;  /* 0x0000000500037202 */ /* 0x000fc60000000f00 */
[----:B------:R-:W-:-:S07]  /*39f0*/  FADD R0, R0, R23 ;  /* 0x0000001700007221 */ /* 0x000fce0000000000 */
.L_x_55:
[----:B------:R-:W-:Y:S05]  /*3a00*/  BSYNC.RECONVERGENT B2 ;  /* 0x0000000000027941 */ /* 0x000fea0003800200 */
.L_x_54:
[----:B------:R-:W-:-:S13]  /*3a10*/  ISETP.LT.OR P0, PT, R10, R9, P0 ;  /* 0x000000090a00720c */ /* 0x000fda0000701670 */
[----:B------:R-:W-:Y:S05]  /*3a20*/  @!P0 BRA `(.L_x_47) ;  /* 0x0000000000288947 */ /* 0x000fea0003800000 */
[----:B------:R-:W0:Y:S01]  /*3a30*/  LDC.64 R4, c[0x0][0x380] ;  /* 0x0000e000ff047b82 */ /* 0x000e220000000a00 */
[----:B------:R-:W2:Y:S04]  /*3a40*/  LDG.E.CONSTANT R7, desc[UR6][R2.64+-0x400] ;  /* 0xfffc000602077981 */ /* 0x000ea8000c1e9900 */
[----:B------:R-:W3:Y:S01]  /*3a50*/  LDG.E.CONSTANT R9, desc[UR6][R2.64] ;  /* 0x0000000602097981 */ /* 0x000ee2000c1e9900 */
[----:B0-----:R-:W-:-:S03]  /*3a60*/  IMAD.WIDE.U32 R4, R11, 0x4, R4 ;  /* 0x000000040b047825 */ /* 0x001fc600078e0004 */
[----:B------:R-:W4:Y:S04]  /*3a70*/  LDG.E.CONSTANT R11, desc[UR6][R2.64+0x400] ;  /* 0x00040006020b7981 */ /* 0x000f28000c1e9900 */
[----:B------:R-:W5:Y:S02]  /*3a80*/  LDG.E.CONSTANT R5, desc[UR6][R4.64] ;  /* 0x0000000604057981 */ /* 0x000f64000c1e9900 */
[----:B-----5:R-:W-:-:S04]  /*3a90*/  FADD R0, R0, R5 ;  /* 0x0000000500007221 */ /* 0x020fc80000000000 */
[----:B--2---:R-:W-:-:S04]  /*3aa0*/  FADD R0, R0, R7 ;  /* 0x0000000700007221 */ /* 0x004fc80000000000 */
[----:B---3--:R-:W-:-:S04]  /*3ab0*/  FADD R0, R0, R9 ;  /* 0x0000000900007221 */ /* 0x008fc80000000000 */
[----:B----4-:R-:W-:-:S07]  /*3ac0*/  FADD R0, R0, R11 ;  /* 0x0000000b00007221 */ /* 0x010fce0000000000 */
.L_x_47:
[----:B------:R-:W-:Y:S05]  /*3ad0*/  BSYNC.RECONVERGENT B1 ;  /* 0x0000000000017941 */ /* 0x000fea0003800200 */
.L_x_45:
[----:B------:R-:W0:Y:S01]  /*3ae0*/  S2R R6, SR_LANEID ;  /* 0x0000000000067919 */ /* 0x000e220000000000 */
[----:B------:R-:W-:-:S05]  /*3af0*/  MOV R3, R0 ;  /* 0x0000000000037202 */ /* 0x000fca0000000f00 */
        /* <DEDUP_REMOVED lines=30> */
[----:B------:R-:W1:Y:S04]  /*3ce0*/  LDS R3, [UR4+0xc] ;  /* 0x00000c04ff037984 */ /* 0x000e680008000800 */
[----:B0-----:R-:W0:Y:S04]  /*3cf0*/  LDS.128 R4, [UR4+0x10] ;  /* 0x00001004ff047984 */ /* 0x001e280008000c00 */
[----:B------:R-:W2:Y:S01]  /*3d00*/  LDS.64 R8, [UR4+0x20] ;  /* 0x00002004ff087984 */ /* 0x000ea20008000a00 */
[----:B-1----:R-:W-:-:S04]  /*3d10*/  FADD R3, R0, R3 ;  /* 0x0000000300037221 */ /* 0x002fc80000000000 */
[----:B0-----:R-:W-:-:S04]  /*3d20*/  FADD R4, R3, R4 ;  /* 0x0000000403047221 */ /* 0x001fc80000000000 */
[----:B------:R-:W-:-:S04]  /*3d30*/  FADD R5, R4, R5 ;  /* 0x0000000504057221 */ /* 0x000fc80000000000 */
[----:B------:R-:W-:-:S04]  /*3d40*/  FADD R6, R5, R6 ;  /* 0x0000000605067221 */ /* 0x000fc80000000000 */
[----:B------:R-:W-:-:S04]  /*3d50*/  FADD R7, R6, R7 ;  /* 0x0000000706077221 */ /* 0x000fc80000000000 */
[----:B--2---:R-:W-:-:S04]  /*3d60*/  FADD R8, R7, R8 ;  /* 0x0000000807087221 */ /* 0x004fc80000000000 */
[----:B------:R-:W-:-:S07]  /*3d70*/  FADD R0, R8, R9 ;  /* 0x0000000908007221 */ /* 0x000fce0000000000 */
.L_x_17:
[----:B------:R-:W-:Y:S05]  /*3d80*/  BSYNC.RECONVERGENT B0 ;  /* 0x0000000000007941 */ /* 0x000fea0003800200 */
.L_x_1:
[----:B------:R-:W-:Y:S05]  /*3d90*/  @P0 EXIT ;  /* 0x000000000000094d */ /* 0x000fea0003800000 */
[----:B01234-:R-:W0:Y:S01]  /*3da0*/  LDC.64 R2, c[0x0][0x388] ;  /* 0x0000e200ff027b82 */ /* 0x01fe220000000a00 */
[----:B------:R-:W1:Y:S02]  /*3db0*/  LDCU UR4, c[0x0][0x398] ;  /* 0x00007300ff0477ac */ /* 0x000e640008000800 */
[----:B-1----:R-:W-:-:S05]  /*3dc0*/  FADD R5, R0, UR4 ;  /* 0x0000000400057e21 */ /* 0x002fca0008000000 */
[----:B0-----:R-:W-:Y:S01]  /*3dd0*/  STG.E desc[UR6][R2.64], R5 ;  /* 0x0000000502007986 */ /* 0x001fe2000c101906 */
[----:B------:R-:W-:Y:S05]  /*3de0*/  EXIT ;  /* 0x000000000000794d */ /* 0x000fea0003800000 */
.L_x_56:
[----:B------:R-:W-:-:S00]  /*3df0*/  BRA `(.L_x_56) ;  /* 0xfffffffc00fc7947 */ /* 0x000fc0000383ffff */
[----:B------:R-:W-:-:S00]  /*3e00*/  NOP ;  /* 0x0000000000007918 */ /* 0x000fc00000000000 */
[----:B------:R-:W-:-:S00]  /*3e10*/  NOP ;  /* 0x0000000000007918 */ /* 0x000fc00000000000 */
[----:B------:R-:W-:-:S00]  /*3e20*/  NOP ;  /* 0x0000000000007918 */ /* 0x000fc00000000000 */
[----:B------:R-:W-:-:S00]  /*3e30*/  NOP ;  /* 0x0000000000007918 */ /* 0x000fc00000000000 */
[----:B------:R-:W-:-:S00]  /*3e40*/  NOP ;  /* 0x0000000000007918 */ /* 0x000fc00000000000 */
[----:B------:R-:W-:-:S00]  /*3e50*/  NOP ;  /* 0x0000000000007918 */ /* 0x000fc00000000000 */
[----:B------:R-:W-:-:S00]  /*3e60*/  NOP ;  /* 0x0000000000007918 */ /* 0x000fc00000000000 */
[----:B------:R-:W-:-:S00]  /*3e70*/  NOP ;  /* 0x0000000000007918 */ /* 0x000fc00000000000 */
.L_x_515:


//--------------------- .text._ZN3cub18CUB_300001_SM_10006detail6reduce18DeviceReduceKernelINS2_10policy_hubIfyN4cuda3std3__44plusIfEEE10Policy1000EN6thrust24THRUST_300001_SM_1000_NS10device_ptrIfEEyS9_fNS7_10__identityEEEvT0_PT3_T1_NS0_13GridEvenShareISK_EET2_T4_ --------------------------
	.section	.text._ZN3cub18CUB_300001_SM_10006detail6reduce18DeviceReduceKernelINS2_10policy_hubIfyN4cuda3std3__44plusIfEEE10Policy1000EN6thrust24THRUST_300001_SM_1000_NS10device_ptrIfEEyS9_fNS7_10__identityEEEvT0_PT3_T1_NS0_13GridEvenShareISK_EET2_T4_,"ax",@progbits
	.align	128
        .global         _ZN3cub18CUB_300001_SM_10006detail6reduce18DeviceReduceKernelINS2_10policy_hubIfyN4cuda3std3__44plusIfEEE10Policy1000EN6thrust24THRUST_300001_SM_1000_NS10device_ptrIfEEyS9_fNS7_10__identityEEEvT0_PT3_T1_NS0_13GridEvenShareISK_EET2_T4_
        .type           _ZN3cub18CUB_300001_SM_10006detail6reduce18DeviceReduceKernelINS2_10policy_hubIfyN4cuda3std3__44plusIfEEE10Policy1000EN6thrust24THRUST_300001_SM_1000_NS10device_ptrIfEEyS9_fNS7_10__identityEEEvT0_PT3_T1_NS0_13GridEvenShareISK_EET2_T4_,@function
        .size           _ZN3cub18CUB_300001_SM_10006detail6reduce18DeviceReduceKernelINS2_10policy_hubIfyN4cuda3std3__44plusIfEEE10Policy1000EN6thrust24THRUST_300001_SM_1000_NS10device_ptrIfEEyS9_fNS7_10__identityEEEvT0_PT3_T1_NS0_13GridEvenShareISK_EET2_T4_,(.L_x_516 - _ZN3cub18CUB_300001_SM_10006detail6reduce18DeviceReduceKernelINS2_10policy_hubIfyN4cuda3std3__44plusIfEEE10Policy1000EN6thrust24THRUST_300001_SM_1000_NS10device_ptrIfEEyS9_fNS7_10__identityEEEvT0_PT3_T1_NS0_13GridEvenShareISK_EET2_T4_)
        .other          _ZN3cub18CUB_300001_SM_10006detail6reduce18DeviceReduceKernelINS2_10policy_hubIfyN4cuda3std3__44plusIfEEE10Policy1000EN6thrust24THRUST_300001_SM_1000_NS10device_ptrIfEEyS9_fNS7_10__identityEEEvT0_PT3_T1_NS0_13GridEvenShareISK_EET2_T4_,@"STO_CUDA_ENTRY STV_DEFAULT"
_ZN3cub18CUB_300001_SM_10006detail6reduce18DeviceReduceKernelINS2_10policy_hubIfyN4cuda3std3__44plusIfEEE10Policy1000EN6thrust24THRUST_300001_SM_1000_NS10device_ptrIfEEyS9_fNS7_10__identityEEEvT0_PT3_T1_NS0_13GridEvenShareISK_EET2_T4_:
.text._ZN3cub18CUB_300001_SM_10006detail6reduce18DeviceReduceKernelINS2_10policy_hubIfyN4cuda3std3__44plusIfEEE10Policy1000EN6thrust24THRUST_300001_SM_1000_NS10device_ptrIfEEyS9_fNS7_10__identityEEEvT0_PT3_T1_NS0_13GridEvenShareISK_EET2_T4_:
[----:B------:R-:W-:Y:S08]  /*0000*/  LDC R1, c[0x0][0x37c] ;  /* 0x0000df00ff017b82 */ /* 0x000ff00000000800 */
[----:B------:R-:W0:Y:S01]  /*0010*/  S2UR UR16, SR_CTAID.X ;  /* 0x00000000001079c3 */ /* 0x000e220000002500 */
[----:B------:R-:W1:Y:S01]  /*0020*/  LDCU.64 UR8, c[0x0][0x3b8] ;  /* 0x00007700ff0877ac */ /* 0x000e620008000a00 */
[----:B------:R-:W-:Y:S01]  /*0030*/  BSSY.RECONVERGENT B0, `(.L_x_57) ;  /* 0x0000229000007945 */ /* 0x000fe20003800200 */
[----:B------:R-:W2:Y:S01]  /*0040*/  LDCU UR5, c[0x0][0x3c0] ;  /* 0x00007800ff0577ac */ /* 0x000ea20008000800 */
[----:B------:R-:W3:Y:S01]  /*0050*/  LDCU.64 UR14, c[0x0][0x358] ;  /* 0x00006b00ff0e77ac */ /* 0x000ee20008000a00 */
[----:B-1----:R-:W-:-:S02]  /*0060*/  IMAD.U32 R2, RZ, RZ, UR8 ;  /* 0x00000008ff027e24 */ /* 0x002fc4000f8e00ff */
[----:B------:R-:W-:Y:S01]  /*0070*/  IMAD.U32 R3, RZ, RZ, UR9 ;  /* 0x00000009ff037e24 */ /* 0x000fe2000f8e00ff */
[----:B--2---:R-:W-:Y:S02]  /*0080*/  USHF.L.U32 UR5, UR5, 0xc, URZ ;  /* 0x0000000c05057899 */ /* 0x004fe400080006ff */
[----:B0-----:R-:W-:Y:S02]  /*0090*/  USHF.L.U32 UR7, UR16, 0xc, URZ ;  /* 0x0000000c10077899 */ /* 0x001fe400080006ff */
[----:B------:R-:W-:-:S04]  /*00a0*/  USHF.R.S32.HI UR4, URZ, 0x1f, UR5 ;  /* 0x0000001fff047899 */ /* 0x000fc80008011405 */
[----:B------:R-:W-:-:S04]  /*00b0*/  IADD3 R23, P1, PT, R2, -UR7, RZ ;  /* 0x8000000702177c10 */ /* 0x000fc8000ff3e0ff */
[----:B------:R-:W-:Y:S02]  /*00c0*/  ISETP.GT.U32.AND P0, PT, R23, 0xfff, PT ;  /* 0x00000fff1700780c */ /* 0x000fe40003f04070 */
[----:B------:R-:W-:-:S04]  /*00d0*/  IADD3.X R22, PT, PT, R3, -0x1, RZ, P1, !PT ;  /* 0xffffffff03167810 */ /* 0x000fc80000ffe4ff */
[----:B------:R-:W-:-:S13]  /*00e0*/  ISETP.GT.U32.AND.EX P0, PT, R22, RZ, PT, P0 ;  /* 0x000000ff1600720c */ /* 0x000fda0003f04100 */
[----:B---3--:R-:W-:Y:S05]  /*00f0*/  @P0 BRA `(.L_x_58) ;  /* 0x0000000c00c40947 */ /* 0x008fea0003800000 */
[----:B------:R-:W0:Y:S01]  /*0100*/  S2R R0, SR_TID.X ;  /* 0x0000000000007919 */ /* 0x000e220000002100 */
[----:B------:R-:W-:Y:S01]  /*0110*/  IADD3 R5, PT, PT, R2, -UR7, RZ ;  /* 0x8000000702057c10 */ /* 0x000fe2000fffe0ff */
[----:B------:R-:W-:Y:S01]  /*0120*/  BSSY.RECONVERGENT B1, `(.L_x_59) ;  /* 0x000000a000017945 */ /* 0x000fe20003800200 */
[----:B------:R-:W-:Y:S02]  /*0130*/  IMAD.MOV.U32 R4, RZ, RZ, RZ ;  /* 0x000000ffff047224 */ /* 0x000fe400078e00ff */
[----:B0-----:R-:W-:Y:S02]  /*0140*/  ISETP.GE.AND P0, PT, R0, R5, PT ;  /* 0x000000050000720c */ /* 0x001fe40003f06270 */
[----:B------:R-:W-:-:S11]  /*0150*/  MOV R6, R0 ;  /* 0x0000000000067202 */ /* 0x000fd60000000f00 */
[----:B------:R-:W-:Y:S05]  /*0160*/  @P0 BRA `(.L_x_60) ;  /* 0x0000000000140947 */ /* 0x000fea0003800000 */
[----:B------:R-:W0:Y:S01]  /*0170*/  LDC.64 R8, c[0x0][0x380] ;  /* 0x0000e000ff087b82 */ /* 0x000e220000000a00 */
[----:B------:R-:W-:-:S04]  /*0180*/  VIADD R3, R0, UR7 ;  /* 0x0000000700037c36 */ /* 0x000fc80008000000 */
[----:B0-----:R-:W-:-:S05]  /*0190*/  IMAD.WIDE.U32 R8, R3, 0x4, R8 ;  /* 0x0000000403087825 */ /* 0x001fca00078e0008 */
[----:B------:R0:W5:Y:S01]  /*01a0*/  LDG.E R4, desc[UR14][R8.64] ;  /* 0x0000000e08047981 */ /* 0x000162000c1e1900 */
[----:B------:R-:W-:-:S07]  /*01b0*/  IADD3 R6, PT, PT, R0, 0x100, RZ ;  /* 0x0000010000067810 */ /* 0x000fce0007ffe0ff */
.L_x_60:
[----:B------:R-:W-:Y:S05]  /*01c0*/  BSYNC.RECONVERGENT B1 ;  /* 0x0000000000017941 */ /* 0x000fea0003800200 */
.L_x_59:
[----:B------:R-:W-:Y:S01]  /*01d0*/  ISETP.GE.AND P0, PT, R6, R5, PT ;  /* 0x000000050600720c */ /* 0x000fe20003f06270 */
[----:B------:R-:W-:-:S12]  /*01e0*/  BSSY.RECONVERGENT B1, `(.L_x_61) ;  /* 0x0000079000017945 */ /* 0x000fd80003800200 */
[----:B------:R-:W-:Y:S05]  /*01f0*/  @P0 BRA `(.L_x_62) ;  /* 0x0000000400dc0947 */ /* 0x000fea0003800000 */
[----:B------:R-:W-:Y:S01]  /*0200*/  LOP3.LUT R3, RZ, R6, RZ, 0x33, !PT ;  /* 0x00000006ff037212 */ /* 0x000fe200078e33ff */
[----:B------:R-:W-:Y:S03]  /*0210*/  BSSY.RECONVERGENT B2, `(.L_x_63) ;  /* 0x0000037000027945 */ /* 0x000fe60003800200 */
[----:B------:R-:W-:-:S04]  /*0220*/  IADD3 R3, PT, PT, R2, -UR7, R3 ;  /* 0x8000000702037c10 */ /* 0x000fc8000fffe003 */
[C---:B------:R-:W-:Y:S02]  /*0230*/  ISETP.GE.U32.AND P1, PT, R3.reuse, 0xf00, PT ;  /* 0x00000f000300780c */ /* 0x040fe40003f26070 */
[----:B------:R-:W-:-:S04]  /*0240*/  LEA.HI R7, R3, 0x1, RZ, 0x18 ;  /* 0x0000000103077811 */ /* 0x000fc800078fc0ff */
[----:B------:R-:W-:-:S04]  /*0250*/  LOP3.LUT R22, R7, 0xf, RZ, 0xc0, !PT ;  /* 0x0000000f07167812 */ /* 0x000fc800078ec0ff */
[----:B------:R-:W-:-:S03]  /*0260*/  ISETP.NE.AND P0, PT, R22, RZ, PT ;  /* 0x000000ff1600720c */ /* 0x000fc60003f05270 */
[----:B------:R-:W-:Y:S10]  /*0270*/  @!P1 BRA `(.L_x_64) ;  /* 0x0000000000c09947 */ /* 0x000ff40003800000 */
[----:B------:R-:W1:Y:S01]  /*0280*/  LDCU.64 UR8, c[0x0][0x380] ;  /* 0x00007000ff0877ac */ /* 0x000e620008000a00 */
[----:B------:R-:W-:Y:S01]  /*0290*/  IMAD.WIDE.U32 R2, R6, 0x4, RZ ;  /* 0x0000000406027825 */ /* 0x000fe200078e00ff */
[----:B------:R-:W-:Y:S01]  /*02a0*/  LOP3.LUT R11, R7, 0x1fffff0, RZ, 0xc0, !PT ;  /* 0x01fffff0070b7812 */ /* 0x000fe200078ec0ff */
[----:B------:R-:W-:-:S04]  /*02b0*/  UIMAD.WIDE.U32 UR4, UR16, 0x4000, URZ ;  /* 0x00004000100478a5 */ /* 0x000fc8000f8e00ff */
[----:B------:R-:W-:Y:S02]  /*02c0*/  IMAD.MOV R11, RZ, RZ, -R11 ;  /* 0x000000ffff0b7224 */ /* 0x000fe400078e0a0b */
[----:B------:R-:W-:Y:S02]  /*02d0*/  LOP3.LUT R2, R2, UR4, RZ, 0xfc, !PT ;  /* 0x0000000402027c12 */ /* 0x000fe4000f8efcff */
[----:B------:R-:W-:Y:S02]  /*02e0*/  LOP3.LUT R3, R3, UR5, RZ, 0xfc, !PT ;  /* 0x0000000503037c12 */ /* 0x000fe4000f8efcff */
[----:B-1----:R-:W-:-:S04]  /*02f0*/  IADD3 R2, P1, PT, R2, UR8, RZ ;  /* 0x0000000802027c10 */ /* 0x002fc8000ff3e0ff */
[----:B------:R-:W-:-:S04]  /*0300*/  IADD3 R2, P2, PT, R2, 0x2000, RZ ;  /* 0x0000200002027810 */ /* 0x000fc80007f5e0ff */
[----:B------:R-:W-:-:S09]  /*0310*/  IADD3.X R3, PT, PT, RZ, UR9, R3, P2, P1 ;  /* 0x00000009ff037c10 */ /* 0x000fd200097e2403 */
.L_x_65:
[----:B------:R-:W2:Y:S04]  /*0320*/  LDG.E R21, desc[UR14][R2.64+-0x2000] ;  /* 0xffe0000e02157981 */ /* 0x000ea8000c1e1900 */
[----:B------:R-:W3:Y:S04]  /*0330*/  LDG.E R20, desc[UR14][R2.64+-0x1c00] ;  /* 0xffe4000e02147981 */ /* 0x000ee8000c1e1900 */
[----:B------:R-:W4:Y:S04]  /*0340*/  LDG.E R23, desc[UR14][R2.64+-0x1800] ;  /* 0xffe8000e02177981 */ /* 0x000f28000c1e1900 */
        /* <DEDUP_REMOVED lines=11> */
[----:B0-----:R-:W4:Y:S04]  /*0400*/  LDG.E R9, desc[UR14][R2.64+0x1800] ;  /* 0x0018000e02097981 */ /* 0x001f28000c1e1900 */
[----:B------:R0:W4:Y:S01]  /*0410*/  LDG.E R8, desc[UR14][R2.64+0x1c00] ;  /* 0x001c000e02087981 */ /* 0x000122000c1e1900 */
[----:B------:R-:W-:-:S02]  /*0420*/  IADD3 R11, PT, PT, R11, 0x10, RZ ;  /* 0x000000100b0b7810 */ /* 0x000fc40007ffe0ff */
[----:B------:R-:W-:Y:S02]  /*0430*/  IADD3 R6, PT, PT, R6, 0x1000, RZ ;  /* 0x0000100006067810 */ /* 0x000fe40007ffe0ff */
[----:B------:R-:W-:Y:S02]  /*0440*/  ISETP.NE.AND P1, PT, R11, RZ, PT ;  /* 0x000000ff0b00720c */ /* 0x000fe40003f25270 */
[----:B0-----:R-:W-:-:S05]  /*0450*/  IADD3 R2, P2, PT, R2, 0x4000, RZ ;  /* 0x0000400002027810 */ /* 0x001fca0007f5e0ff */
[----:B------:R-:W-:Y:S02]  /*0460*/  IMAD.X R3, RZ, RZ, R3, P2 ;  /* 0x000000ffff037224 */ /* 0x000fe400010e0603 */
        /* <DEDUP_REMOVED lines=16> */
[----:B------:R-:W-:Y:S06]  /*0570*/  @P1 BRA `(.L_x_65) ;  /* 0xfffffffc00681947 */ /* 0x000fec000383ffff */
.L_x_64:
[----:B------:R-:W-:Y:S05]  /*0580*/  BSYNC.RECONVERGENT B2 ;  /* 0x0000000000027941 */ /* 0x000fea0003800200 */
.L_x_63:
[----:B------:R-:W-:Y:S05]  /*0590*/  @!P0 BRA `(.L_x_62) ;  /* 0x0000000000f48947 */ /* 0x000fea0003800000 */
[----:B------:R-:W-:Y:S01]  /*05a0*/  ISETP.GE.U32.AND P0, PT, R22, 0x8, PT ;  /* 0x000000081600780c */ /* 0x000fe20003f06070 */
[----:B------:R-:W-:Y:S01]  /*05b0*/  BSSY.RECONVERGENT B2, `(.L_x_66) ;  /* 0x000001a000027945 */ /* 0x000fe20003800200 */
[----:B------:R-:W-:-:S04]  /*05c0*/  LOP3.LUT R10, R7, 0x7, RZ, 0xc0, !PT ;  /* 0x00000007070a7812 */ /* 0x000fc800078ec0ff */
[----:B------:R-:W-:-:S07]  /*05d0*/  ISETP.NE.AND P1, PT, R10, RZ, PT ;  /* 0x000000ff0a00720c */ /* 0x000fce0003f25270 */
[----:B------:R-:W-:Y:S06]  /*05e0*/  @!P0 BRA `(.L_x_67) ;  /* 0x0000000000588947 */ /* 0x000fec0003800000 */
[----:B------:R-:W1:Y:S01]  /*05f0*/  LDCU.64 UR4, c[0x0][0x380] ;  /* 0x00007000ff0477ac */ /* 0x000e620008000a00 */
[----:B------:R-:W-:-:S04]  /*0600*/  IADD3 R3, P0, PT, R6, UR7, RZ ;  /* 0x0000000706037c10 */ /* 0x000fc8000ff1e0ff */
[----:B0-----:R-:W-:Y:S02]  /*0610*/  LEA.HI.X.SX32 R8, R6, RZ, 0x1, P0 ;  /* 0x000000ff06087211 */ /* 0x001fe400000f0eff */
[----:B-1----:R-:W-:-:S04]  /*0620*/  LEA R2, P0, R3, UR4, 0x2 ;  /* 0x0000000403027c11 */ /* 0x002fc8000f8010ff */
[----:B------:R-:W-:-:S05]  /*0630*/  LEA.HI.X R3, R3, UR5, R8, 0x2, P0 ;  /* 0x0000000503037c11 */ /* 0x000fca00080f1408 */
[----:B------:R-:W2:Y:S04]  /*0640*/  LDG.E R9, desc[UR14][R2.64] ;  /* 0x0000000e02097981 */ /* 0x000ea8000c1e1900 */
[----:B------:R-:W3:Y:S04]  /*0650*/  LDG.E R8, desc[UR14][R2.64+0x400] ;  /* 0x0004000e02087981 */ /* 0x000ee8000c1e1900 */
[----:B------:R-:W4:Y:S04]  /*0660*/  LDG.E R11, desc[UR14][R2.64+0x800] ;  /* 0x0008000e020b7981 */ /* 0x000f28000c1e1900 */
[----:B------:R-:W4:Y:S04]  /*0670*/  LDG.E R13, desc[UR14][R2.64+0xc00] ;  /* 0x000c000e020d7981 */ /* 0x000f28000c1e1900 */
[----:B------:R-:W4:Y:S04]  /*0680*/  LDG.E R15, desc[UR14][R2.64+0x1000] ;  /* 0x0010000e020f7981 */ /* 0x000f28000c1e1900 */
[----:B------:R-:W4:Y:S04]  /*0690*/  LDG.E R17, desc[UR14][R2.64+0x1400] ;  /* 0x0014000e02117981 */ /* 0x000f28000c1e1900 */
[----:B------:R-:W4:Y:S04]  /*06a0*/  LDG.E R19, desc[UR14][R2.64+0x1800] ;  /* 0x0018000e02137981 */ /* 0x000f28000c1e1900 */
[----:B------:R-:W4:Y:S01]  /*06b0*/  LDG.E R21, desc[UR14][R2.64+0x1c00] ;  /* 0x001c000e02157981 */ /* 0x000f22000c1e1900 */
[----:B------:R-:W-:-:S02]  /*06c0*/  VIADD R6, R6, 0x800 ;  /* 0x0000080006067836 */ /* 0x000fc40000000000 */
        /* <DEDUP_REMOVED lines=8> */
.L_x_67:
[----:B------:R-:W-:Y:S05]  /*0750*/  BSYNC.RECONVERGENT B2 ;  /* 0x0000000000027941 */ /* 0x000fea0003800200 */
.L_x_66:
        /* <DEDUP_REMOVED lines=14> */
[----:B------:R-:W4:Y:S01]  /*0840*/  LDG.E R13, desc[UR14][R2.64+0xc00] ;  /* 0x000c000e020d7981 */ /* 0x000f22000c1e1900 */
[----:B------:R-:W-:Y:S01]  /*0850*/  IADD3 R6, PT, PT, R6, 0x400, RZ ;  /* 0x0000040006067810 */ /* 0x000fe20007ffe0ff */
[----:B--2--5:R-:W-:-:S04]  /*0860*/  FADD R9, R4, R9 ;  /* 0x0000000904097221 */ /* 0x024fc80000000000 */
[----:B---3--:R-:W-:-:S04]  /*0870*/  FADD R8, R9, R8 ;  /* 0x0000000809087221 */ /* 0x008fc80000000000 */
[----:B----4-:R-:W-:-:S04]  /*0880*/  FADD R8, R8, R11 ;  /* 0x0000000b08087221 */ /* 0x010fc80000000000 */
[----:B------:R-:W-:-:S07]  /*0890*/  FADD R4, R8, R13 ;  /* 0x0000000d08047221 */ /* 0x000fce0000000000 */
.L_x_69:
[----:B------:R-:W-:Y:S05]  /*08a0*/  BSYNC.RECONVERGENT B2 ;  /* 0x0000000000027941 */ /* 0x000fea0003800200 */
.L_x_68:
[----:B------:R-:W-:Y:S05]  /*08b0*/  @!P1 BRA `(.L_x_62) ;  /* 0x00000000002c9947 */ /* 0x000fea0003800000 */
[----:B------:R-:W1:Y:S01]  /*08c0*/  LDC.64 R2, c[0x0][0x380] ;  /* 0x0000e000ff027b82 */ /* 0x000e620000000a00 */
[----:B0-----:R-:W-:Y:S01]  /*08d0*/  IMAD.U32 R9, RZ, RZ, UR16 ;  /* 0x00000010ff097e24 */ /* 0x001fe2000f8e00ff */
[----:B------:R-:W-:-:S03]  /*08e0*/  IADD3 R7, PT, PT, -R7, RZ, RZ ;  /* 0x000000ff07077210 */ /* 0x000fc60007ffe1ff */
[----:B-1----:R-:W-:-:S07]  /*08f0*/  IMAD.WIDE.U32 R2, R9, 0x4000, R2 ;  /* 0x0000400009027825 */ /* 0x002fce00078e0002 */
.L_x_70:
[----:B------:R-:W-:-:S06]  /*0900*/  IMAD.WIDE R8, R6, 0x4, R2 ;  /* 0x0000000406087825 */ /* 0x000fcc00078e0202 */
[----:B------:R-:W2:Y:S01]  /*0910*/  LDG.E R9, desc[UR14][R8.64] ;  /* 0x0000000e08097981 */ /* 0x000ea2000c1e1900 */
[----:B------:R-:W-:Y:S01]  /*0920*/  VIADD R7, R7, 0x1 ;  /* 0x0000000107077836 */ /* 0x000fe20000000000 */
[----:B------:R-:W-:-:S04]  /*0930*/  IADD3 R6, PT, PT, R6, 0x100, RZ ;  /* 0x0000010006067810 */ /* 0x000fc80007ffe0ff */
[----:B------:R-:W-:Y:S01]  /*0940*/  ISETP.NE.AND P0, PT, R7, RZ, PT ;  /* 0x000000ff0700720c */ /* 0x000fe20003f05270 */
[----:B--2--5:R-:W-:-:S12]  /*0950*/  FADD R4, R9, R4 ;  /* 0x0000000409047221 */ /* 0x024fd80000000000 */
[----:B------:R-:W-:Y:S05]  /*0960*/  @P0 BRA `(.L_x_70) ;  /* 0xfffffffc00e40947 */ /* 0x000fea000383ffff */
.L_x_62:
[----:B------:R-:W-:Y:S05]  /*0970*/  BSYNC.RECONVERGENT B1 ;  /* 0x0000000000017941 */ /* 0x000fea0003800200 */
.L_x_61:
[----:B------:R-:W-:Y:S01]  /*0980*/  ISETP.GE.AND P0, PT, R5, 0x100, PT ;  /* 0x000001000500780c */ /* 0x000fe20003f06270 */
[----:B-----5:R-:W-:-:S12]  /*0990*/  IMAD.MOV.U32 R11, RZ, RZ, R4 ;  /* 0x000000ffff0b7224 */ /* 0x020fd800078e0004 */
[----:B------:R-:W-:Y:S05]  /*09a0*/  @!P0 BRA `(.L_x_71) ;  /* 0x0000000000ac8947 */ /* 0x000fea0003800000 */
[----:B------:R-:W1:Y:S01]  /*09b0*/  S2R R7, SR_LANEID ;  /* 0x0000000000077919 */ /* 0x000e620000000000 */
[----:B------:R-:W2:Y:S02]  /*09c0*/  SHFL.DOWN PT, R2, R11, 0x1, 0x1f ;  /* 0x08201f000b027f89 */ /* 0x000ea400000e0000 */
[----:B--2---:R-:W-:Y:S01]  /*09d0*/  FADD R2, R2, R11 ;  /* 0x0000000b02027221 */ /* 0x004fe20000000000 */
[C---:B-1----:R-:W-:Y:S02]  /*09e0*/  ISETP.GT.AND P0, PT, R7.reuse, 0x1e, PT ;  /* 0x0000001e0700780c */ /* 0x042fe40003f04270 */
[----:B------:R-:W-:Y:S02]  /*09f0*/  ISETP.NE.AND P1, PT, R7, RZ, PT ;  /* 0x000000ff0700720c */ /* 0x000fe40003f25270 */
[----:B------:R-:W-:Y:S02]  /*0a00*/  FSEL R2, R11, R2, P0 ;  /* 0x000000020b027208 */ /* 0x000fe40000000000 */
[----:B------:R-:W-:-:S03]  /*0a10*/  ISETP.GT.AND P0, PT, R7, 0x1d, PT ;  /* 0x0000001d0700780c */ /* 0x000fc60003f04270 */
[----:B------:R-:W1:Y:S06]  /*0a20*/  SHFL.DOWN PT, R3, R2, 0x2, 0x1f ;  /* 0x08401f0002037f89 */ /* 0x000e6c00000e0000 */
[----:B------:R-:W2:Y:S01]  /*0a30*/  @!P1 S2R R6, SR_CgaCtaId ;  /* 0x0000000000069919 */ /* 0x000ea20000008800 */
[----:B------:R-:W-:Y:S02]  /*0a40*/  @!P1 MOV R5, 0x400 ;  /* 0x0000040000059802 */ /* 0x000fe40000000f00 */
[----:B------:R-:W-:-:S04]  /*0a50*/  @!P1 SHF.R.U32.HI R4, RZ, 0x3, R0 ;  /* 0x00000003ff049819 */ /* 0x000fc80000011600 */
[----:B------:R-:W-:Y:S01]  /*0a60*/  @!P1 LOP3.LUT R4, R4, 0x7c, RZ, 0xc0, !PT ;  /* 0x0000007c04049812 */ /* 0x000fe200078ec0ff */
[----:B-1----:R-:W-:Y:S01]  /*0a70*/  @!P0 FADD R2, R2, R3 ;  /* 0x0000000302028221 */ /* 0x002fe20000000000 */
[----:B------:R-:W-:-:S04]  /*0a80*/  ISETP.GT.AND P0, PT, R7, 0x1b, PT ;  /* 0x0000001b0700780c */ /* 0x000fc80003f04270 */
[----:B------:R-:W1:Y:S01]  /*0a90*/  SHFL.DOWN PT, R3, R2, 0x4, 0x1f ;  /* 0x08801f0002037f89 */ /* 0x000e6200000e0000 */
[----:B--2---:R-:W-:-:S04]  /*0aa0*/  @!P1 LEA R5, R6, R5, 0x18 ;  /* 0x0000000506059211 */ /* 0x004fc800078ec0ff */
[----:B------:R-:W-:-:S04]  /*0ab0*/  @!P1 IADD3 R4, PT, PT, R4, R5, RZ ;  /* 0x0000000504049210 */ /* 0x000fc80007ffe0ff */
[----:B-1----:R-:W-:Y:S01]  /*0ac0*/  @!P0 FADD R2, R2, R3 ;  /* 0x0000000302028221 */ /* 0x002fe20000000000 */
[----:B------:R-:W-:-:S04]  /*0ad0*/  ISETP.GT.AND P0, PT, R7, 0x17, PT ;  /* 0x000000170700780c */ /* 0x000fc80003f04270 */
[----:B------:R-:W1:Y:S09]  /*0ae0*/  SHFL.DOWN PT, R3, R2, 0x8, 0x1f ;  /* 0x09001f0002037f89 */ /* 0x000e7200000e0000 */
[----:B-1----:R-:W-:Y:S01]  /*0af0*/  @!P0 FADD R2, R2, R3 ;  /* 0x0000000302028221 */ /* 0x002fe20000000000 */
[----:B------:R-:W-:-:S04]  /*0b00*/  ISETP.NE.AND P0, PT, R0, RZ, PT ;  /* 0x000000ff0000720c */ /* 0x000fc80003f05270 */
[----:B------:R-:W1:Y:S02]  /*0b10*/  SHFL.DOWN PT, R3, R2, 0x10, 0x1f ;  /* 0x0a001f0002037f89 */ /* 0x000e6400000e0000 */
[----:B-1----:R-:W-:-:S05]  /*0b20*/  FADD R3, R2, R3 ;  /* 0x0000000302037221 */ /* 0x002fca0000000000 */
[----:B------:R2:W-:Y:S01]  /*0b30*/  @!P1 STS [R4+0x8], R3 ;  /* 0x0000080304009388 */ /* 0x0005e20000000800 */
[----:B------:R-:W-:Y:S01]  /*0b40*/  BAR.SYNC.DEFER_BLOCKING 0x0 ;  /* 0x0000000000007b1d */ /* 0x000fe20000010000 */
[----:B------:R-:W-:-:S04]  /*0b50*/  ISETP.GT.AND P1, PT, R7, 0xf, PT ;  /* 0x0000000f0700780c */ /* 0x000fc80003f24270 */
[----:B0-----:R-:W-:Y:S01]  /*0b60*/  FSEL R9, R2, R3, P1 ;  /* 0x0000000302097208 */ /* 0x001fe20000800000 */
[----:B------:R-:W-:Y:S08]  /*0b70*/  @P0 BRA `(.L_x_72) ;  /* 0x0000001400d00947 */ /* 0x000ff00003800000 */
[----:B------:R-:W0:Y:S01]  /*0b80*/  S2UR UR5, SR_CgaCtaId ;  /* 0x00000000000579c3 */ /* 0x000e220000008800 */
[----:B------:R-:W-:Y:S02]  /*0b90*/  UMOV UR4, 0x400 ;  /* 0x0000040000047882 */ /* 0x000fe40000000000 */
[----:B0-----:R-:W-:-:S09]  /*0ba0*/  ULEA UR4, UR5, UR4, 0x18 ;  /* 0x0000000405047291 */ /* 0x001fd2000f8ec0ff */
[----:B------:R-:W0:Y:S04]  /*0bb0*/  LDS R0, [UR4+0xc] ;  /* 0x00000c04ff007984 */ /* 0x000e280008000800 */
[----:B--2---:R-:W1:Y:S04]  /*0bc0*/  LDS.128 R4, [UR4+0x10] ;  /* 0x00001004ff047984 */ /* 0x004e680008000c00 */
        /* <DEDUP_REMOVED lines=9> */
.L_x_71:
[----:B0-----:R-:W0:Y:S01]  /*0c60*/  S2R R9, SR_LANEID ;  /* 0x0000000000097919 */ /* 0x001e220000000000 */
[----:B------:R-:W-:-:S05]  /*0c70*/  LOP3.LUT R2, R0, 0x3e0, RZ, 0xc0, !PT ;  /* 0x000003e000027812 */ /* 0x000fca00078ec0ff */
[----:B------:R-:W-:Y:S01]  /*0c80*/  VIADD R4, R2, 0x20 ;  /* 0x0000002002047836 */ /* 0x000fe20000000000 */
[----:B------:R-:W-:-:S04]  /*0c90*/  LOP3.LUT R2, RZ, R2, RZ, 0x33, !PT ;  /* 0x00000002ff027212 */ /* 0x000fc800078e33ff */
[----:B------:R-:W-:Y:S02]  /*0ca0*/  ISETP.GT.AND P0, PT, R4, R5, PT ;  /* 0x000000050400720c */ /* 0x000fe40003f04270 */
[----:B------:R-:W-:-:S04]  /*0cb0*/  IADD3 R2, PT, PT, R5, R2, RZ ;  /* 0x0000000205027210 */ /* 0x000fc80007ffe0ff */
[----:B------:R-:W-:-:S05]  /*0cc0*/  SEL R2, R2, 0x1f, P0 ;  /* 0x0000001f02027807 */ /* 0x000fca0000000000 */
[----:B------:R-:W1:Y:S01]  /*0cd0*/  SHFL.DOWN PT, R3, R11, 0x1, R2 ;  /* 0x082000000b037989 */ /* 0x000e6200000e0002 */
[C---:B0-----:R-:W-:Y:S01]  /*0ce0*/  ISETP.GE.AND P0, PT, R9.reuse, R2, PT ;  /* 0x000000020900720c */ /* 0x041fe20003f06270 */
[C---:B------:R-:W-:Y:S01]  /*0cf0*/  VIADD R7, R9.reuse, 0x2 ;  /* 0x0000000209077836 */ /* 0x040fe20000000000 */
[----:B------:R-:W-:-:S11]  /*0d00*/  ISETP.NE.AND P1, PT, R9, RZ, PT ;  /* 0x000000ff0900720c */ /* 0x000fd60003f25270 */
[----:B-1----:R-:W-:Y:S01]  /*0d10*/  @!P0 FADD R11, R3, R11 ;  /* 0x0000000b030b8221 */ /* 0x002fe20000000000 */
[----:B------:R-:W-:Y:S01]  /*0d20*/  ISETP.GT.AND P0, PT, R7, R2, PT ;  /* 0x000000020700720c */ /* 0x000fe20003f04270 */
[----:B------:R-:W0:Y:S01]  /*0d30*/  @!P1 S2R R13, SR_CgaCtaId ;  /* 0x00000000000d9919 */ /* 0x000e220000008800 */
[----:B------:R-:W-:Y:S02]  /*0d40*/  IADD3 R7, PT, PT, R9, 0x4, RZ ;  /* 0x0000000409077810 */ /* 0x000fe40007ffe0ff */
[----:B------:R-:W-:Y:S01]  /*0d50*/  @!P1 MOV R6, 0x400 ;  /* 0x0000040000069802 */ /* 0x000fe20000000f00 */
[----:B------:R-:W1:Y:S01]  /*0d60*/  SHFL.DOWN PT, R3, R11, 0x2, R2 ;  /* 0x084000000b037989 */ /* 0x000e6200000e0002 */
[----:B------:R-:W-:-:S04]  /*0d70*/  @!P1 SHF.R.U32.HI R4, RZ, 0x3, R0 ;  /* 0x00000003ff049819 */ /* 0x000fc80000011600 */
[----:B------:R-:W-:-:S03]  /*0d80*/  @!P1 LOP3.LUT R4, R4, 0x7c, RZ, 0xc0, !PT ;  /* 0x0000007c04049812 */ /* 0x000fc600078ec0ff */
[----:B-1----:R-:W-:Y:S01]  /*0d90*/  @!P0 FADD R11, R11, R3 ;  /* 0x000000030b0b8221 */ /* 0x002fe20000000000 */
[----:B------:R-:W-:Y:S01]  /*0da0*/  ISETP.GT.AND P0, PT, R7, R2, PT ;  /* 0x000000020700720c */ /* 0x000fe20003f04270 */
[----:B------:R-:W-:Y:S01]  /*0db0*/  VIADD R7, R9, 0x8 ;  /* 0x0000000809077836 */ /* 0x000fe20000000000 */
[----:B0-----:R-:W-:Y:S02]  /*0dc0*/  @!P1 LEA R13, R13, R6, 0x18 ;  /* 0x000000060d0d9211 */ /* 0x001fe400078ec0ff */
[----:B------:R-:W0:Y:S03]  /*0dd0*/  SHFL.DOWN PT, R3, R11, 0x4, R2 ;  /* 0x088000000b037989 */ /* 0x000e2600000e0002 */
[----:B------:R-:W-:-:S06]  /*0de0*/  @!P1 IMAD.IADD R4, R4, 0x1, R13 ;  /* 0x0000000104049824 */ /* 0x000fcc00078e020d */
[----:B0-----:R-:W-:Y:S01]  /*0df0*/  @!P0 FADD R11, R11, R3 ;  /* 0x000000030b0b8221 */ /* 0x001fe20000000000 */
[-C--:B------:R-:W-:Y:S02]  /*0e00*/  ISETP.GT.AND P0, PT, R7, R2.reuse, PT ;  /* 0x000000020700720c */ /* 0x080fe40003f04270 */
[----:B------:R-:W-:Y:S02]  /*0e10*/  IADD3 R7, PT, PT, R9, 0x10, RZ ;  /* 0x0000001009077810 */ /* 0x000fe40007ffe0ff */
[----:B------:R-:W0:Y:S09]  /*0e20*/  SHFL.DOWN PT, R3, R11, 0x8, R2 ;  /* 0x090000000b037989 */ /* 0x000e3200000e0002 */
[----:B0-----:R-:W-:Y:S01]  /*0e30*/  @!P0 FADD R11, R11, R3 ;  /* 0x000000030b0b8221 */ /* 0x001fe20000000000 */
[----:B------:R-:W-:-:S04]  /*0e40*/  ISETP.GT.AND P0, PT, R7, R2, PT ;  /* 0x000000020700720c */ /* 0x000fc80003f04270 */
[----:B------:R-:W0:Y:S09]  /*0e50*/  SHFL.DOWN PT, R3, R11, 0x10, R2 ;  /* 0x0a0000000b037989 */ /* 0x000e3200000e0002 */
        /* <DEDUP_REMOVED lines=13> */
[----:B------:R-:W1:Y:S04]  /*0f30*/  LDS R0, [UR4+0xc] ;  /* 0x00000c04ff007984 */ /* 0x000e680008000800 */
[----:B------:R-:W0:Y:S04]  /*0f40*/  LDS.128 R12, [UR4+0x10] ;  /* 0x00001004ff0c7984 */ /* 0x000e280008000c00 */
[----:B------:R-:W2:Y:S01]  /*0f50*/  LDS.64 R2, [UR4+0x20] ;  /* 0x00002004ff027984 */ /* 0x000ea20008000a00 */
[----:B-1----:R-:W-:Y:S01]  /*0f60*/  @P2 FADD R9, R9, R0 ;  /* 0x0000000009092221 */ /* 0x002fe20000000000 */
[----:B------:R-:W-:-:S03]  /*0f70*/  ISETP.GT.AND P2, PT, R5, 0xa0, PT ;  /* 0x000000a00500780c */ /* 0x000fc60003f44270 */
[----:B0-----:R-:W-:Y:S01]  /*0f80*/  @P4 FADD R9, R9, R12 ;  /* 0x0000000c09094221 */ /* 0x001fe20000000000 */
        /* <DEDUP_REMOVED lines=8> */
.L_x_58:
[----:B------:R-:W0:Y:S01]  /*1010*/  S2R R0, SR_TID.X ;  /* 0x0000000000007919 */ /* 0x000e220000002100 */
[----:B------:R-:W1:Y:S01]  /*1020*/  LDC.64 R4, c[0x0][0x380] ;  /* 0x0000e000ff047b82 */ /* 0x000e620000000a00 */
[----:B0-----:R-:W-:-:S04]  /*1030*/  VIADD R7, R0, UR7 ;  /* 0x0000000700077c36 */ /* 0x001fc80008000000 */
[----:B-1----:R-:W-:-:S05]  /*1040*/  IMAD.WIDE.U32 R4, R7, 0x4, R4 ;  /* 0x0000000407047825 */ /* 0x002fca00078e0004 */
[----:B------:R-:W2:Y:S04]  /*1050*/  LDG.E R7, desc[UR14][R4.64] ;  /* 0x0000000e04077981 */ /* 0x000ea8000c1e1900 */
[----:B------:R-:W2:Y:S04]  /*1060*/  LDG.E R8, desc[UR14][R4.64+0x400] ;  /* 0x0004000e04087981 */ /* 0x000ea8000c1e1900 */
[----:B------:R-:W3:Y:S04]  /*1070*/  LDG.E R9, desc[UR14][R4.64+0x800] ;  /* 0x0008000e04097981 */ /* 0x000ee8000c1e1900 */
[----:B------:R-:W3:Y:S04]  /*1080*/  LDG.E R10, desc[UR14][R4.64+0xc00] ;  /* 0x000c000e040a7981 */ /* 0x000ee8000c1e1900 */
[----:B------:R-:W4:Y:S04]  /*1090*/  LDG.E R11, desc[UR14][R4.64+0x1000] ;  /* 0x0010000e040b7981 */ /* 0x000f28000c1e1900 */
[----:B------:R-:W4:Y:S04]  /*10a0*/  LDG.E R12, desc[UR14][R4.64+0x1400] ;  /* 0x0014000e040c7981 */ /* 0x000f28000c1e1900 */
[----:B------:R-:W5:Y:S04]  /*10b0*/  LDG.E R13, desc[UR14][R4.64+0x1800] ;  /* 0x0018000e040d7981 */ /* 0x000f68000c1e1900 */
        /* <DEDUP_REMOVED lines=8> */
[----:B------:R-:W5:Y:S01]  /*1140*/  LDG.E R21, desc[UR14][R4.64+0x3c00] ;  /* 0x003c000e04157981 */ /* 0x000f62000c1e1900 */
[----:B------:R-:W-:-:S04]  /*1150*/  ISETP.GE.U32.AND P0, PT, R23, UR5, PT ;  /* 0x0000000517007c0c */ /* 0x000fc8000bf06070 */
[----:B------:R-:W-:Y:S01]  /*1160*/  ISETP.GE.U32.AND.EX P0, PT, R22, UR4, PT, P0 ;  /* 0x0000000416007c0c */ /* 0x000fe2000bf06100 */
        /* <DEDUP_REMOVED lines=13> */
[----:B------:R-:W-:-:S04]  /*1240*/  FADD R6, R15, R6 ;  /* 0x000000060f067221 */ /* 0x000fc80000000000 */
[----:B------:R-:W-:Y:S01]  /*1250*/  FADD R7, R7, R6 ;  /* 0x0000000607077221 */ /* 0x000fe20000000000 */
[----:B------:R-:W-:Y:S06]  /*1260*/  @!P0 BRA `(.L_x_73) ;  /* 0x0000000c006c8947 */ /* 0x000fec0003800000 */
[----:B------:R-:W-:Y:S01]  /*1270*/  UIADD3 UR8, UP0, UPT, UR5, UR7, URZ ;  /* 0x0000000705087290 */ /* 0x000fe2000ff1e0ff */
[----:B------:R-:W-:Y:S01]  /*1280*/  IADD3 R23, P2, PT, R2, -0x1000, RZ ;  /* 0xfffff00002177810 */ /* 0x000fe20007f5e0ff */
[----:B------:R-:W0:Y:S01]  /*1290*/  LDCU.64 UR12, c[0x0][0x380] ;  /* 0x00007000ff0c77ac */ /* 0x000e220008000a00 */
[----:B------:R-:W-:Y:S02]  /*12a0*/  LOP3.LUT R5, RZ, R0, RZ, 0x33, !PT ;  /* 0x00000000ff057212 */ /* 0x000fe400078e33ff */
[----:B------:R-:W-:Y:S01]  /*12b0*/  IADD3.X R8, PT, PT, R3, -0x1, RZ, P2, !PT ;  /* 0xffffffff03087810 */ /* 0x000fe200017fe4ff */
[----:B------:R-:W-:Y:S01]  /*12c0*/  UIADD3.X UR9, UPT, UPT, URZ, UR4, URZ, UP0, !UPT ;  /* 0x00000004ff097290 */ /* 0x000fe200087fe4ff */
[----:B------:R-:W-:Y:S01]  /*12d0*/  ISETP.LT.U32.AND P0, PT, R23, UR8, PT ;  /* 0x0000000817007c0c */ /* 0x000fe2000bf01070 */
[----:B------:R-:W-:Y:S01]  /*12e0*/  UMOV UR6, UR5 ;  /* 0x0000000500067c82 */ /* 0x000fe20008000000 */
[----:B------:R-:W-:Y:S01]  /*12f0*/  IADD3 R9, P1, PT, R0, UR8, RZ ;  /* 0x0000000800097c10 */ /* 0x000fe2000ff3e0ff */
[----:B------:R-:W-:Y:S01]  /*1300*/  UMOV UR4, URZ ;  /* 0x000000ff00047c82 */ /* 0x000fe20008000000 */
[----:B------:R-:W-:Y:S01]  /*1310*/  IADD3 R5, PT, PT, R2, -UR5, R5 ;  /* 0x8000000502057c10 */ /* 0x000fe2000fffe005 */
[----:B------:R-:W-:Y:S01]  /*1320*/  UMOV UR10, UR8 ;  /* 0x00000008000a7c82 */ /* 0x000fe20008000000 */
[----:B------:R-:W-:Y:S01]  /*1330*/  MOV R11, UR9 ;  /* 0x00000009000b7c02 */ /* 0x000fe20008000f00 */
[----:B------:R-:W-:-:S03]  /*1340*/  IMAD.X R0, RZ, RZ, UR9, P1 ;  /* 0x00000009ff007e24 */ /* 0x000fc600088e06ff */
[----:B------:R-:W-:Y:S02]  /*1350*/  ISETP.GT.U32.AND.EX P0, PT, R11, R8, PT, P0 ;  /* 0x000000080b00720c */ /* 0x000fe40003f04100 */
[----:B0-----:R-:W-:-:S04]  /*1360*/  LEA R6, P2, R9, UR12, 0x2 ;  /* 0x0000000c09067c11 */ /* 0x001fc8000f8410ff */
[----:B------:R-:W-:Y:S02]  /*1370*/  IADD3 R6, P1, PT, R6, 0x2000, RZ ;  /* 0x0000200006067810 */ /* 0x000fe40007f3e0ff */
[----:B------:R-:W-:Y:S02]  /*1380*/  LEA.HI.X R9, R9, UR13, R0, 0x2, P2 ;  /* 0x0000000d09097c11 */ /* 0x000fe400090f1400 */
[----:B------:R-:W-:Y:S01]  /*1390*/  IADD3 R0, PT, PT, R5, -UR7, RZ ;  /* 0x8000000705007c10 */ /* 0x000fe2000fffe0ff */
[----:B------:R-:W-:Y:S02]  /*13a0*/  UMOV UR7, UR9 ;  /* 0x0000000900077c82 */ /* 0x000fe40008000000 */
[----:B------:R-:W-:Y:S01]  /*13b0*/  IMAD.X R9, RZ, RZ, R9, P1 ;  /* 0x000000ffff097224 */ /* 0x000fe200008e0609 */
[----:B------:R-:W-:Y:S06]  /*13c0*/  @P0 BRA `(.L_x_74) ;  /* 0x0000000400000947 */ /* 0x000fec0003800000 */
[----:B------:R-:W0:Y:S01]  /*13d0*/  LDC.64 R2, c[0x0][0x3b8] ;  /* 0x0000ee00ff027b82 */ /* 0x000e220000000a00 */
[----:B------:R-:W1:Y:S01]  /*13e0*/  LDCU.64 UR12, c[0x0][0x380] ;  /* 0x00007000ff0c77ac */ /* 0x000e620008000a00 */
[----:B------:R-:W-:Y:S01]  /*13f0*/  NOP ;  /* 0x0000000000007918 */ /* 0x000fe20000000000 */
.L_x_75:
[----:B------:R-:W2:Y:S02]  /*1400*/  S2R R5, SR_TID.X ;  /* 0x0000000000057919 */ /* 0x000ea40000002100 */
[----:B--2---:R-:W-:-:S04]  /*1410*/  IADD3 R5, P0, PT, R5, UR8, RZ ;  /* 0x0000000805057c10 */ /* 0x004fc8000ff1e0ff */
[----:B------:R-:W-:Y:S02]  /*1420*/  IADD3.X R10, PT, PT, RZ, UR9, RZ, P0, !PT ;  /* 0x00000009ff0a7c10 */ /* 0x000fe400087fe4ff */
[----:B-1----:R-:W-:-:S04]  /*1430*/  LEA R4, P0, R5, UR12, 0x2 ;  /* 0x0000000c05047c11 */ /* 0x002fc8000f8010ff */
[----:B------:R-:W-:-:S05]  /*1440*/  LEA.HI.X R5, R5, UR13, R10, 0x2, P0 ;  /* 0x0000000d05057c11 */ /* 0x000fca00080f140a */
        /* <DEDUP_REMOVED lines=15> */
[----:B------:R1:W5:Y:S01]  /*1540*/  LDG.E R22, desc[UR14][R4.64+0x3c00] ;  /* 0x003c000e04167981 */ /* 0x000362000c1e1900 */
[----:B------:R-:W-:-:S02]  /*1550*/  USHF.R.S32.HI UR11, URZ, 0x1f, UR5 ;  /* 0x0000001fff0b7899 */ /* 0x000fc40008011405 */
[----:B------:R-:W-:-:S04]  /*1560*/  UIADD3 UR6, UP0, UPT, UR5, UR10, URZ ;  /* 0x0000000a05067290 */ /* 0x000fc8000ff1e0ff */
[----:B------:R-:W-:Y:S01]  /*1570*/  UIADD3.X UR7, UPT, UPT, UR11, UR7, URZ, UP0, !UPT ;  /* 0x000000070b077290 */ /* 0x000fe200087fe4ff */
[----:B--2---:R-:W-:Y:S01]  /*1580*/  FADD R7, R24, R7 ;  /* 0x0000000718077221 */ /* 0x004fe20000000000 */
[----:B0-----:R-:W-:-:S04]  /*1590*/  IADD3 R24, P1, PT, R2, -UR8, RZ ;  /* 0x8000000802187c10 */ /* 0x001fc8000ff3e0ff */
[----:B------:R-:W-:Y:S02]  /*15a0*/  ISETP.GE.U32.AND P0, PT, R24, UR5, PT ;  /* 0x0000000518007c0c */ /* 0x000fe4000bf06070 */
[----:B-1----:R-:W-:Y:S01]  /*15b0*/  IADD3.X R4, PT, PT, R3, ~UR9, RZ, P1, !PT ;  /* 0x8000000903047c10 */ /* 0x002fe20008ffe4ff */
[----:B---3--:R-:W-:-:S03]  /*15c0*/  FADD R26, R25, R26 ;  /* 0x0000001a191a7221 */ /* 0x008fc60000000000 */
[----:B------:R-:W-:Y:S01]  /*15d0*/  ISETP.GE.U32.AND.EX P0, PT, R4, UR11, PT, P0 ;  /* 0x0000000b04007c0c */ /* 0x000fe2000bf06100 */
        /* <DEDUP_REMOVED lines=12> */
[----:B------:R-:W-:-:S04]  /*16a0*/  FADD R7, R7, R10 ;  /* 0x0000000a07077221 */ /* 0x000fc80000000000 */
[----:B------:R-:W-:Y:S01]  /*16b0*/  FADD R7, R22, R7 ;  /* 0x0000000716077221 */ /* 0x000fe20000000000 */
[----:B------:R-:W-:Y:S06]  /*16c0*/  @!P0 BRA `(.L_x_73) ;  /* 0x0000000800548947 */ /* 0x000fec0003800000 */
[----:B------:R-:W-:Y:S01]  /*16d0*/  UIADD3 UR8, UP0, UPT, UR5, UR8, URZ ;  /* 0x0000000805087290 */ /* 0x000fe2000ff1e0ff */
[----:B------:R-:W-:Y:S01]  /*16e0*/  MOV R5, R9 ;  /* 0x0000000900057202 */ /* 0x000fe20000000f00 */
[----:B------:R-:W-:Y:S01]  /*16f0*/  IMAD.U32 R11, RZ, RZ, UR5 ;  /* 0x00000005ff0b7e24 */ /* 0x000fe2000f8e00ff */
[----:B------:R-:W-:Y:S01]  /*1700*/  UIADD3 UR4, UPT, UPT, UR4, 0x1, URZ ;  /* 0x0000000104047890 */ /* 0x000fe2000fffe0ff */
[----:B------:R-:W-:Y:S01]  /*1710*/  IMAD.MOV.U32 R4, RZ, RZ, R6 ;  /* 0x000000ffff047224 */ /* 0x000fe200078e0006 */
[----:B------:R-:W-:Y:S01]  /*1720*/  UIADD3.X UR9, UPT, UPT, UR11, UR9, URZ, UP0, !UPT ;  /* 0x000000090b097290 */ /* 0x000fe200087fe4ff */
[----:B------:R-:W-:Y:S01]  /*1730*/  ISETP.LT.U32.AND P0, PT, R23, UR8, PT ;  /* 0x0000000817007c0c */ /* 0x000fe2000bf01070 */
[----:B------:R-:W-:Y:S01]  /*1740*/  VIADD R0, R0, -UR5 ;  /* 0x8000000500007c36 */ /* 0x000fe20008000000 */
[----:B------:R-:W-:Y:S01]  /*1750*/  UMOV UR10, UR6 ;  /* 0x00000006000a7c82 */ /* 0x000fe20008000000 */
[----:B------:R-:W-:Y:S02]  /*1760*/  IMAD.WIDE R4, R11, 0x4, R4 ;  /* 0x000000040b047825 */ /* 0x000fe400078e0204 */
[----:B------:R-:W-:-:S02]  /*1770*/  MOV R13, UR9 ;  /* 0x00000009000d7c02 */ /* 0x000fc40008000f00 */
[----:B------:R-:W-:Y:S01]  /*1780*/  IMAD.MOV.U32 R6, RZ, RZ, R4 ;  /* 0x000000ffff067224 */ /* 0x000fe200078e0004 */
[----:B------:R-:W-:Y:S02]  /*1790*/  MOV R9, R5 ;  /* 0x0000000500097202 */ /* 0x000fe40000000f00 */
[----:B------:R-:W-:-:S13]  /*17a0*/  ISETP.GT.U32.AND.EX P0, PT, R13, R8, PT, P0 ;  /* 0x000000080d00720c */ /* 0x000fda0003f04100 */
[----:B------:R-:W-:Y:S05]  /*17b0*/  @!P0 BRA `(.L_x_75) ;  /* 0xfffffffc00108947 */ /* 0x000fea000383ffff */
[----:B------:R-:W-:-:S05]  /*17c0*/  UMOV UR6, UR5 ;  /* 0x0000000500067c82 */ /* 0x000fca0008000000 */
.L_x_74:
[----:B------:R-:W0:Y:S01]  /*17d0*/  S2R R5, SR_TID.X ;  /* 0x0000000000057919 */ /* 0x000e220000002100 */
[C---:B------:R-:W-:Y:S01]  /*17e0*/  IADD3 R4, PT, PT, R2.reuse, -UR8, RZ ;  /* 0x8000000802047c10 */ /* 0x040fe2000fffe0ff */
[----:B------:R-:W-:Y:S01]  /*17f0*/  IMAD.U32 R8, RZ, RZ, UR9 ;  /* 0x00000009ff087e24 */ /* 0x000fe2000f8e00ff */
[----:B------:R-:W-:Y:S01]  /*1800*/  ISETP.LE.U32.AND P1, PT, R2, UR8, PT ;  /* 0x0000000802007c0c */ /* 0x000fe2000bf23070 */
[----:B------:R-:W-:Y:S01]  /*1810*/  BSSY.RECONVERGENT B1, `(.L_x_73) ;  /* 0x0000080000017945 */ /* 0x000fe20003800200 */
[----:B0-----:R-:W-:-:S04]  /*1820*/  ISETP.GE.AND P0, PT, R5, R4, PT ;  /* 0x000000040500720c */ /* 0x001fc80003f06270 */
[----:B------:R-:W-:-:S13]  /*1830*/  ISETP.GE.U32.OR.EX P0, PT, R8, R3, P0, P1 ;  /* 0x000000030800720c */ /* 0x000fda0000706510 */
[----:B------:R-:W-:Y:S05]  /*1840*/  @P0 BRA `(.L_x_76) ;  /* 0x0000000400f00947 */ /* 0x000fea0003800000 */
[----:B------:R-:W0:Y:S01]  /*1850*/  LDC R4, c[0x0][0x3c0] ;  /* 0x0000f000ff047b82 */ /* 0x000e220000000800 */
[----:B------:R-:W-:Y:S01]  /*1860*/  USHF.L.U32 UR5, UR16, 0xc, URZ ;  /* 0x0000000c10057899 */ /* 0x000fe200080006ff */
[----:B------:R-:W-:Y:S01]  /*1870*/  LOP3.LUT R3, RZ, R5, RZ, 0x33, !PT ;  /* 0x00000005ff037212 */ /* 0x000fe200078e33ff */
[----:B------:R-:W-:Y:S02]  /*1880*/  BSSY.RECONVERGENT B2, `(.L_x_77) ;  /* 0x0000037000027945 */ /* 0x000fe40003800200 */
[----:B------:R-:W-:-:S06]  /*1890*/  UIADD3 UR5, UPT, UPT, UR5, UR6, URZ ;  /* 0x0000000605057290 */ /* 0x000fcc000fffe0ff */
[----:B------:R-:W-:Y:S01]  /*18a0*/  IADD3 R2, PT, PT, R2, -UR5, R3 ;  /* 0x8000000502027c10 */ /* 0x000fe2000fffe003 */
[----:B0-----:R-:W-:Y:S01]  /*18b0*/  IMAD R3, R4, UR4, RZ ;  /* 0x0000000404037c24 */ /* 0x001fe2000f8e02ff */
[----:B------:R-:W-:-:S03]  /*18c0*/  MOV R4, R5 ;  /* 0x0000000500047202 */ /* 0x000fc60000000f00 */
[----:B------:R-:W-:-:S05]  /*18d0*/  IMAD R2, R3, -0x1000, R2 ;  /* 0xfffff00003027824 */ /* 0x000fca00078e0202 */
[C---:B------:R-:W-:Y:S02]  /*18e0*/  ISETP.GE.U32.AND P0, PT, R2.reuse, 0xf00, PT ;  /* 0x00000f000200780c */ /* 0x040fe40003f06070 */
[----:B------:R-:W-:-:S04]  /*18f0*/  LEA.HI R19, R2, 0x1, RZ, 0x18 ;  /* 0x0000000102137811 */ /* 0x000fc800078fc0ff */
[----:B------:R-:W-:-:S04]  /*1900*/  LOP3.LUT R21, R19, 0xf, RZ, 0xc0, !PT ;  /* 0x0000000f13157812 */ /* 0x000fc800078ec0ff */
[----:B------:R-:W-:-:S03]  /*1910*/  ISETP.NE.AND P1, PT, R21, RZ, PT ;  /* 0x000000ff1500720c */ /* 0x000fc60003f25270 */
[----:B------:R-:W-:Y:S10]  /*1920*/  @!P0 BRA `(.L_x_78) ;  /* 0x0000000000b08947 */ /* 0x000ff40003800000 */
[----:B------:R-:W-:Y:S01]  /*1930*/  LEA.HI R2, R0, 0x1, RZ, 0x18 ;  /* 0x0000000100027811 */ /* 0x000fe200078fc0ff */
[----:B------:R-:W-:-:S03]  /*1940*/  IMAD.MOV.U32 R4, RZ, RZ, R5 ;  /* 0x000000ffff047224 */ /* 0x000fc600078e0005 */
[----:B------:R-:W-:-:S04]  /*1950*/  LOP3.LUT R2, R2, 0x1fffff0, RZ, 0xc0, !PT ;  /* 0x01fffff002027812 */ /* 0x000fc800078ec0ff */
[----:B------:R-:W-:-:S07]  /*1960*/  IADD3 R8, PT, PT, -R2, RZ, RZ ;  /* 0x000000ff02087210 */ /* 0x000fce0007ffe1ff */
.L_x_79:
[----:B------:R-:W-:Y:S01]  /*1970*/  IMAD.MOV.U32 R2, RZ, RZ, R6 ;  /* 0x000000ffff027224 */ /* 0x000fe200078e0006 */
[----:B------:R-:W-:-:S05]  /*1980*/  MOV R3, R9 ;  /* 0x0000000900037202 */ /* 0x000fca0000000f00 */
[----:B------:R-:W2:Y:S04]  /*1990*/  LDG.E R18, desc[UR14][R2.64+-0x2000] ;  /* 0xffe0000e02127981 */ /* 0x000ea8000c1e1900 */
[----:B------:R-:W3:Y:S04]  /*19a0*/  LDG.E R17, desc[UR14][R2.64+-0x1c00] ;  /* 0xffe4000e02117981 */ /* 0x000ee8000c1e1900 */
        /* <DEDUP_REMOVED lines=14> */
[----:B------:R-:W-:-:S02]  /*1a90*/  VIADD R8, R8, 0x10 ;  /* 0x0000001008087836 */ /* 0x000fc40000000000 */
[----:B------:R-:W-:-:S03]  /*1aa0*/  VIADD R4, R4, 0x1000 ;  /* 0x0000100004047836 */ /* 0x000fc60000000000 */
[----:B------:R-:W-:Y:S01]  /*1ab0*/  ISETP.NE.AND P0, PT, R8, RZ, PT ;  /* 0x000000ff0800720c */ /* 0x000fe20003f05270 */
[----:B--2---:R-:W-:-:S04]  /*1ac0*/  FADD R18, R18, R7 ;  /* 0x0000000712127221 */ /* 0x004fc80000000000 */
        /* <DEDUP_REMOVED lines=13> */
[----:B------:R-:W-:-:S03]  /*1ba0*/  IADD3 R6, P2, PT, R2, 0x4000, RZ ;  /* 0x0000400002067810 */ /* 0x000fc60007f5e0ff */
[----:B------:R-:W-:Y:S01]  /*1bb0*/  FADD R10, R10, R9 ;  /* 0x000000090a0a7221 */ /* 0x000fe20000000000 */
[----:B------:R-:W-:-:S03]  /*1bc0*/  IADD3.X R9, PT, PT, RZ, R3, RZ, P2, !PT ;  /* 0x00000003ff097210 */ /* 0x000fc600017fe4ff */
[----:B------:R-:W-:Y:S01]  /*1bd0*/  FADD R7, R10, R5 ;  /* 0x000000050a077221 */ /* 0x000fe20000000000 */
[----:B------:R-:W-:Y:S06]  /*1be0*/  @P0 BRA `(.L_x_79) ;  /* 0xfffffffc00600947 */ /* 0x000fec000383ffff */
.L_x_78:
[----:B------:R-:W-:Y:S05]  /*1bf0*/  BSYNC.RECONVERGENT B2 ;  /* 0x0000000000027941 */ /* 0x000fea0003800200 */
.L_x_77:
[----:B------:R-:W-:Y:S05]  /*1c00*/  @!P1 BRA `(.L_x_76) ;  /* 0x0000000400009947 */ /* 0x000fea0003800000 */
[----:B------:R-:W-:Y:S01]  /*1c10*/  ISETP.GE.U32.AND P0, PT, R21, 0x8, PT ;  /* 0x000000081500780c */ /* 0x000fe20003f06070 */
[----:B------:R-:W-:Y:S01]  /*1c20*/  BSSY.RECONVERGENT B2, `(.L_x_80) ;  /* 0x0000019000027945 */ /* 0x000fe20003800200 */
[----:B------:R-:W-:-:S04]  /*1c30*/  LOP3.LUT R9, R19, 0x7, RZ, 0xc0, !PT ;  /* 0x0000000713097812 */ /* 0x000fc800078ec0ff */
[----:B------:R-:W-:-:S07]  /*1c40*/  ISETP.NE.AND P1, PT, R9, RZ, PT ;  /* 0x000000ff0900720c */ /* 0x000fce0003f25270 */
[----:B------:R-:W-:Y:S06]  /*1c50*/  @!P0 BRA `(.L_x_81) ;  /* 0x0000000000548947 */ /* 0x000fec0003800000 */
[----:B------:R-:W-:-:S04]  /*1c60*/  IADD3 R3, P0, PT, R4, UR8, RZ ;  /* 0x0000000804037c10 */ /* 0x000fc8000ff1e0ff */
[----:B------:R-:W-:Y:S02]  /*1c70*/  IADD3.X R6, PT, PT, RZ, UR9, RZ, P0, !PT ;  /* 0x00000009ff067c10 */ /* 0x000fe400087fe4ff */
[----:B------:R-:W-:-:S04]  /*1c80*/  LEA R2, P0, R3, UR12, 0x2 ;  /* 0x0000000c03027c11 */ /* 0x000fc8000f8010ff */
[----:B------:R-:W-:-:S05]  /*1c90*/  LEA.HI.X R3, R3, UR13, R6, 0x2, P0 ;  /* 0x0000000d03037c11 */ /* 0x000fca00080f1406 */
[----:B------:R-:W2:Y:S04]  /*1ca0*/  LDG.E R6, desc[UR14][R2.64] ;  /* 0x0000000e02067981 */ /* 0x000ea8000c1e1900 */
[----:B------:R-:W3:Y:S04]  /*1cb0*/  LDG.E R5, desc[UR14][R2.64+0x400] ;  /* 0x0004000e02057981 */ /* 0x000ee8000c1e1900 */
[----:B------:R-:W4:Y:S04]  /*1cc0*/  LDG.E R8, desc[UR14][R2.64+0x800] ;  /* 0x0008000e02087981 */ /* 0x000f28000c1e1900 */
[----:B------:R-:W5:Y:S04]  /*1cd0*/  LDG.E R10, desc[UR14][R2.64+0xc00] ;  /* 0x000c000e020a7981 */ /* 0x000f68000c1e1900 */
[----:B------:R-:W5:Y:S04]  /*1ce0*/  LDG.E R12, desc[UR14][R2.64+0x1000] ;  /* 0x0010000e020c7981 */ /* 0x000f68000c1e1900 */
[----:B------:R-:W5:Y:S04]  /*1cf0*/  LDG.E R14, desc[UR14][R2.64+0x1400] ;  /* 0x0014000e020e7981 */ /* 0x000f68000c1e1900 */
[----:B------:R-:W5:Y:S04]  /*1d00*/  LDG.E R16, desc[UR14][R2.64+0x1800] ;  /* 0x0018000e02107981 */ /* 0x000f68000c1e1900 */
[----:B------:R-:W5:Y:S01]  /*1d10*/  LDG.E R18, desc[UR14][R2.64+0x1c00] ;  /* 0x001c000e02127981 */ /* 0x000f62000c1e1900 */
[----:B------:R-:W-:-:S02]  /*1d20*/  VIADD R4, R4, 0x800 ;  /* 0x0000080004047836 */ /* 0x000fc40000000000 */
[----:B--2---:R-:W-:-:S04]  /*1d30*/  FADD R6, R7, R6 ;  /* 0x0000000607067221 */ /* 0x004fc80000000000 */
[----:B---3--:R-:W-:-:S04]  /*1d40*/  FADD R5, R6, R5 ;  /* 0x0000000506057221 */ /* 0x008fc80000000000 */
[----:B----4-:R-:W-:-:S04]  /*1d50*/  FADD R5, R5, R8 ;  /* 0x0000000805057221 */ /* 0x010fc80000000000 */
[----:B-----5:R-:W-:-:S04]  /*1d60*/  FADD R5, R5, R10 ;  /* 0x0000000a05057221 */ /* 0x020fc80000000000 */
[----:B------:R-:W-:-:S04]  /*1d70*/  FADD R5, R5, R12 ;  /* 0x0000000c05057221 */ /* 0x000fc80000000000 */
[----:B------:R-:W-:-:S04]  /*1d80*/  FADD R5, R5, R14 ;  /* 0x0000000e05057221 */ /* 0x000fc80000000000 */
[----:B------:R-:W-:-:S04]  /*1d90*/  FADD R5, R5, R16 ;  /* 0x0000001005057221 */ /* 0x000fc80000000000 */
[----:B------:R-:W-:-:S07]  /*1da0*/  FADD R7, R5, R18 ;  /* 0x0000001205077221 */ /* 0x000fce0000000000 */
.L_x_81:
[----:B------:R-:W-:Y:S05]  /*1db0*/  BSYNC.RECONVERGENT B2 ;  /* 0x0000000000027941 */ /* 0x000fea0003800200 */
.L_x_80:
[----:B------:R-:W-:Y:S05]  /*1dc0*/  @!P1 BRA `(.L_x_76) ;  /* 0x0000000000909947 */ /* 0x000fea0003800000 */
[----:B------:R-:W-:Y:S01]  /*1dd0*/  ISETP.GE.U32.AND P0, PT, R9, 0x4, PT ;  /* 0x000000040900780c */ /* 0x000fe20003f06070 */
[----:B------:R-:W-:Y:S01]  /*1de0*/  BSSY.RECONVERGENT B2, `(.L_x_82) ;  /* 0x0000010000027945 */ /* 0x000fe20003800200 */
[----:B------:R-:W-:-:S11]  /*1df0*/  LOP3.LUT P1, RZ, R19, 0x3, RZ, 0xc0, !PT ;  /* 0x0000000313ff7812 */ /* 0x000fd6000782c0ff */
[----:B------:R-:W-:Y:S05]  /*1e00*/  @!P0 BRA `(.L_x_83) ;  /* 0x0000000000348947 */ /* 0x000fea0003800000 */
[----:B------:R-:W-:-:S04]  /*1e10*/  IADD3 R3, P0, PT, R4, UR8, RZ ;  /* 0x0000000804037c10 */ /* 0x000fc8000ff1e0ff */
[----:B------:R-:W-:Y:S02]  /*1e20*/  IADD3.X R6, PT, PT, RZ, UR9, RZ, P0, !PT ;  /* 0x00000009ff067c10 */ /* 0x000fe400087fe4ff */
[----:B------:R-:W-:-:S04]  /*1e30*/  LEA R2, P0, R3, UR12, 0x2 ;  /* 0x0000000c03027c11 */ /* 0x000fc8000f8010ff */
[----:B------:R-:W-:-:S05]  /*1e40*/  LEA.HI.X R3, R3, UR13, R6, 0x2, P0 ;  /* 0x0000000d03037c11 */ /* 0x000fca00080f1406 */
[----:B------:R-:W2:Y:S04]  /*1e50*/  LDG.E R6, desc[UR14][R2.64] ;  /* 0x0000000e02067981 */ /* 0x000ea8000c1e1900 */
[----:B------:R-:W3:Y:S04]  /*1e60*/  LDG.E R5, desc[UR14][R2.64+0x400] ;  /* 0x0004000e02057981 */ /* 0x000ee8000c1e1900 */
[----:B------:R-:W4:Y:S04]  /*1e70*/  LDG.E R8, desc[UR14][R2.64+0x800] ;  /* 0x0008000e02087981 */ /* 0x000f28000c1e1900 */
[----:B------:R-:W5:Y:S01]  /*1e80*/  LDG.E R10, desc[UR14][R2.64+0xc00] ;  /* 0x000c000e020a7981 */ /* 0x000f62000c1e1900 */
[----:B------:R-:W-:-:S02]  /*1e90*/  VIADD R4, R4, 0x400 ;  /* 0x0000040004047836 */ /* 0x000fc40000000000 */
[----:B--2---:R-:W-:-:S04]  /*1ea0*/  FADD R6, R7, R6 ;  /* 0x0000000607067221 */ /* 0x004fc80000000000 */
[----:B---3--:R-:W-:-:S04]  /*1eb0*/  FADD R5, R6, R5 ;  /* 0x0000000506057221 */ /* 0x008fc80000000000 */
[----:B----4-:R-:W-:-:S04]  /*1ec0*/  FADD R5, R5, R8 ;  /* 0x0000000805057221 */ /* 0x010fc80000000000 */
[----:B-----5:R-:W-:-:S07]  /*1ed0*/  FADD R7, R5, R10 ;  /* 0x0000000a05077221 */ /* 0x020fce0000000000 */
.L_x_83:
[----:B------:R-:W-:Y:S05]  /*1ee0*/  BSYNC.RECONVERGENT B2 ;  /* 0x0000000000027941 */ /* 0x000fea0003800200 */
.L_x_82:
[----:B------:R-:W-:Y:S05]  /*1ef0*/  @!P1 BRA `(.L_x_76) ;  /* 0x0000000000449947 */ /* 0x000fea0003800000 */
[----:B------:R-:W-:Y:S02]  /*1f00*/  LOP3.LUT R0, R0, 0xffff, RZ, 0xc0, !PT ;  /* 0x0000ffff00007812 */ /* 0x000fe400078ec0ff */
[----:B------:R-:W-:Y:S02]  /*1f10*/  IADD3 R5, P0, PT, R4, UR10, RZ ;  /* 0x0000000a04057c10 */ /* 0x000fe4000ff1e0ff */
[----:B------:R-:W-:Y:S02]  /*1f20*/  LEA.HI R0, R0, 0x1, RZ, 0x18 ;  /* 0x0000000100007811 */ /* 0x000fe400078fc0ff */
[----:B------:R-:W-:Y:S02]  /*1f30*/  LEA R4, P1, R5, UR12, 0x2 ;  /* 0x0000000c05047c11 */ /* 0x000fe4000f8210ff */
[----:B------:R-:W-:Y:S02]  /*1f40*/  LOP3.LUT R0, R0, 0x3, RZ, 0xc0, !PT ;  /* 0x0000000300007812 */ /* 0x000fe400078ec0ff */
[----:B------:R-:W-:-:S03]  /*1f50*/  IADD3.X R2, PT, PT, RZ, UR7, RZ, P0, !PT ;  /* 0x00000007ff027c10 */ /* 0x000fc600087fe4ff */
[----:B------:R-:W-:Y:S01]  /*1f60*/  IMAD.MOV R0, RZ, RZ, -R0 ;  /* 0x000000ffff007224 */ /* 0x000fe200078e0a00 */
[----:B------:R-:W-:-:S07]  /*1f70*/  LEA.HI.X R5, R5, UR13, R2, 0x2, P1 ;  /* 0x0000000d05057c11 */ /* 0x000fce00088f1402 */
.L_x_84:
[----:B------:R-:W-:Y:S01]  /*1f80*/  MOV R2, R4 ;  /* 0x0000000400027202 */ /* 0x000fe20000000f00 */
[----:B------:R-:W-:-:S05]  /*1f90*/  IMAD.MOV.U32 R3, RZ, RZ, R5 ;  /* 0x000000ffff037224 */ /* 0x000fca00078e0005 */
[----:B------:R-:W2:Y:S01]  /*1fa0*/  LDG.E R2, desc[UR14][R2.64] ;  /* 0x0000000e02027981 */ /* 0x000ea2000c1e1900 */
[----:B------:R-:W-:Y:S02]  /*1fb0*/  IADD3 R0, PT, PT, R0, 0x1, RZ ;  /* 0x0000000100007810 */ /* 0x000fe40007ffe0ff */
[----:B------:R-:W-:Y:S02]  /*1fc0*/  IADD3 R4, P1, PT, R4, 0x400, RZ ;  /* 0x0000040004047810 */ /* 0x000fe40007f3e0ff */
[----:B------:R-:W-:-:S03]  /*1fd0*/  ISETP.NE.AND P0, PT, R0, RZ, PT ;  /* 0x000000ff0000720c */ /* 0x000fc60003f05270 */
[----:B------:R-:W-:Y:S02]  /*1fe0*/  IMAD.X R5, RZ, RZ, R5, P1 ;  /* 0x000000ffff057224 */ /* 0x000fe400008e0605 */
[----:B--2---:R-:W-:-:S08]  /*1ff0*/  FADD R7, R2, R7 ;  /* 0x0000000702077221 */ /* 0x004fd00000000000 */
[----:B------:R-:W-:Y:S05]  /*2000*/  @P0 BRA `(.L_x_84) ;  /* 0xfffffffc00dc0947 */ /* 0x000fea000383ffff */
.L_x_76:
[----:B------:R-:W-:Y:S05]  /*2010*/  BSYNC.RECONVERGENT B1 ;  /* 0x0000000000017941 */ /* 0x000fea0003800200 */
.L_x_73:
[----:B------:R-:W0:Y:S01]  /*2020*/  S2R R6, SR_LANEID ;  /* 0x0000000000067919 */ /* 0x000e220000000000 */
[----:B------:R-:W1:Y:S01]  /*2030*/  SHFL.DOWN PT, R0, R7, 0x1, 0x1f ;  /* 0x08201f0007007f89 */ /* 0x000e6200000e0000 */
[----:B------:R-:W2:Y:S01]  /*2040*/  S2R R5, SR_TID.X ;  /* 0x0000000000057919 */ /* 0x000ea20000002100 */
[C---:B0-----:R-:W-:Y:S02]  /*2050*/  ISETP.GT.AND P0, PT, R6.reuse, 0x1e, PT ;  /* 0x0000001e0600780c */ /* 0x041fe40003f04270 */
[----:B------:R-:W-:-:S11]  /*2060*/  ISETP.NE.AND P1, PT, R6, RZ, PT ;  /* 0x000000ff0600720c */ /* 0x000fd60003f25270 */
[----:B-1----:R-:W-:Y:S01]  /*2070*/  @!P0 FADD R7, R0, R7 ;  /* 0x0000000700078221 */ /* 0x002fe20000000000 */
[----:B------:R-:W-:Y:S01]  /*2080*/  ISETP.GT.AND P0, PT, R6, 0x1d, PT ;  /* 0x0000001d0600780c */ /* 0x000fe20003f04270 */
[----:B------:R-:W0:Y:S01]  /*2090*/  @!P1 S2R R4, SR_CgaCtaId ;  /* 0x0000000000049919 */ /* 0x000e220000008800 */
[----:B------:R-:W-:Y:S02]  /*20a0*/  @!P1 MOV R3, 0x400 ;  /* 0x0000040000039802 */ /* 0x000fe40000000f00 */
[----:B--2---:R-:W-:Y:S01]  /*20b0*/  @!P1 SHF.R.U32.HI R2, RZ, 0x3, R5 ;  /* 0x00000003ff029819 */ /* 0x004fe20000011605 */
        /* <DEDUP_REMOVED lines=31> */
[----:B------:R-:W-:-:S07]  /*22b0*/  FADD R9, R2, R3 ;  /* 0x0000000302097221 */ /* 0x000fce0000000000 */
.L_x_72:
[----:B------:R-:W-:Y:S05]  /*22c0*/  BSYNC.RECONVERGENT B0 ;  /* 0x0000000000007941 */ /* 0x000fea0003800200 */
.L_x_57:
[----:B------:R-:W-:Y:S05]  /*22d0*/  @P0 EXIT ;  /* 0x000000000000094d */ /* 0x000fea0003800000 */
[----:B------:R-:W3:Y:S02]  /*22e0*/  LDCU.64 UR4, c[0x0][0x388] ;  /* 0x00007100ff0477ac */ /* 0x000ee40008000a00 */
[----:B---3--:R-:W-:-:S06]  /*22f0*/  UIMAD.WIDE.U32 UR4, UR16, 0x4, UR4 ;  /* 0x00000004100478a5 */ /* 0x008fcc000f8e0004 */
[----:B------:R-:W-:Y:S01]  /*2300*/  IMAD.U32 R2, RZ, RZ, UR4 ;  /* 0x00000004ff027e24 */ /* 0x000fe2000f8e00ff */
[----:B0-2---:R-:W-:-:S05]  /*2310*/  MOV R3, UR5 ;  /* 0x0000000500037c02 */ /* 0x005fca0008000f00 */
[----:B------:R-:W-:Y:S01]  /*2320*/  STG.E desc[UR14][R2.64], R9 ;  /* 0x0000000902007986 */ /* 0x000fe2000c10190e */
[----:B------:R-:W-:Y:S05]  /*2330*/  EXIT ;  /* 0x000000000000794d */ /* 0x000fea0003800000 */
.L_x_85:
        /* <DEDUP_REMOVED lines=12> */
.L_x_516:


//--------------------- .text._ZN3cub18CUB_300001_SM_10006detail6reduce28DeviceReduceSingleTileKernelINS2_10policy_hubIfyN4cuda3std3__44plusIfEEE10Policy1000EN6thrust24THRUST_300001_SM_1000_NS10device_ptrIfEEPfyS9_ffNS7_10__identityEEEvT0_T1_T2_T3_T4_T6_ --------------------------
	.section	.text._ZN3cub18CUB_300001_SM_10006detail6reduce28DeviceReduceSingleTileKernelINS2_10policy_hubIfyN4cuda3std3__44plusIfEEE10Policy1000EN6thrust24THRUST_300001_SM_1000_NS10device_ptrIfEEPfyS9_ffNS7_10__identityEEEvT0_T1_T2_T3_T4_T6_,"ax",@progbits
	.align	128
        .global         _ZN3cub18CUB_300001_SM_10006detail6reduce28DeviceReduceSingleTileKernelINS2_10policy_hubIfyN4cuda3std3__44plusIfEEE10Policy1000EN6thrust24THRUST_300001_SM_1000_NS10device_ptrIfEEPfyS9_ffNS7_10__identityEEEvT0_T1_T2_T3_T4_T6_
        .type           _ZN3cub18CUB_300001_SM_10006detail6reduce28DeviceReduceSingleTileKernelINS2_10policy_hubIfyN4cuda3std3__44plusIfEEE10Policy1000EN6thrust24THRUST_300001_SM_1000_NS10device_ptrIfEEPfyS9_ffNS7_10__identityEEEvT0_T1_T2_T3_T4_T6_,@function
        .size           _ZN3cub18CUB_300001_SM_10006detail6reduce28DeviceReduceSingleTileKernelINS2_10policy_hubIfyN4cuda3std3__44plusIfEEE10Policy1000EN6thrust24THRUST_300001_SM_1000_NS10device_ptrIfEEPfyS9_ffNS7_10__identityEEEvT0_T1_T2_T3_T4_T6_,(.L_x_517 - _ZN3cub18CUB_300001_SM_10006detail6reduce28DeviceReduceSingleTileKernelINS2_10policy_hubIfyN4cuda3std3__44plusIfEEE10Policy1000EN6thrust24THRUST_300001_SM_1000_NS10device_ptrIfEEPfyS9_ffNS7_10__identityEEEvT0_T1_T2_T3_T4_T6_)
        .other          _ZN3cub18CUB_300001_SM_10006detail6reduce28DeviceReduceSingleTileKernelINS2_10policy_hubIfyN4cuda3std3__44plusIfEEE10Policy1000EN6thrust24THRUST_300001_SM_1000_NS10device_ptrIfEEPfyS9_ffNS7_10__identityEEEvT0_T1_T2_T3_T4_T6_,@"STO_CUDA_ENTRY STV_DEFAULT"
_ZN3cub18CUB_300001_SM_10006detail6reduce28DeviceReduceSingleTileKernelINS2_10policy_hubIfyN4cuda3std3__44plusIfEEE10Policy1000EN6thrust24THRUST_300001_SM_1000_NS10device_ptrIfEEPfyS9_ffNS7_10__identityEEEvT0_T1_T2_T3_T4_T6_:
.text._ZN3cub18CUB_300001_SM_10006detail6reduce28DeviceReduceSingleTileKernelINS2_10policy_hubIfyN4cuda3std3__44plusIfEEE10Policy1000EN6thrust24THRUST_300001_SM_1000_NS10device_ptrIfEEPfyS9_ffNS7_10__identityEEEvT0_T1_T2_T3_T4_T6_:
[----:B------:R-:W-:Y:S01]  /*0000*/  LDC R1, c[0x0][0x37c] ;  /* 0x0000df00ff017b82 */ /* 0x000fe20000000800 */
[----:B------:R-:W0:Y:S01]  /*0010*/  LDCU.64 UR4, c[0x0][0x390] ;  /* 0x00007200ff0477ac */ /* 0x000e220008000a00 */
[----:B------:R-:W1:Y:S01]  /*0020*/  LDCU.64 UR6, c[0x0][0x358] ;  /* 0x00006b00ff0677ac */ /* 0x000e620008000a00 */
[----:B0-----:R-:W-:Y:S01]  /*0030*/  MOV R4, UR4 ;  /* 0x0000000400047c02 */ /* 0x001fe20008000f00 */
[----:B------:R-:W-:-:S03]  /*0040*/  IMAD.U32 R0, RZ, RZ, UR5 ;  /* 0x00000005ff007e24 */ /* 0x000fc6000f8e00ff */
[----:B------:R-:W-:-:S04]  /*0050*/  ISETP.NE.U32.AND P0, PT, R4, RZ, PT ;  /* 0x000000ff0400720c */ /* 0x000fc80003f05070 */
[----:B------:R-:W-:-:S13]  /*0060*/  ISETP.NE.AND.EX P0, PT, R0, RZ, PT, P0 ;  /* 0x000000ff0000720c */ /* 0x000fda0003f05300 */
        /* <DEDUP_REMOVED lines=8> */
.L_x_86:
[----:B------:R-:W-:Y:S01]  /*00f0*/  ISETP.GT.U32.AND P0, PT, R4, 0xfff, PT ;  /* 0x00000fff0400780c */ /* 0x000fe20003f04070 */
[----:B------:R-:W-:Y:S03]  /*0100*/  BSSY.RECONVERGENT B0, `(.L_x_87) ;  /* 0x00001f3000007945 */ /* 0x000fe60003800200 */
[----:B------:R-:W-:-:S13]  /*0110*/  ISETP.GT.U32.AND.EX P0, PT, R0, RZ, PT, P0 ;  /* 0x000000ff0000720c */ /* 0x000fda0003f04100 */
[----:B------:R-:W-:Y:S05]  /*0120*/  @P0 BRA `(.L_x_88) ;  /* 0x0000000c00ac0947 */ /* 0x000fea0003800000 */
[----:B------:R-:W0:Y:S01]  /*0130*/  S2R R5, SR_TID.X ;  /* 0x0000000000057919 */ /* 0x000e220000002100 */
[----:B------:R-:W-:Y:S01]  /*0140*/  BSSY.RECONVERGENT B1, `(.L_x_89) ;  /* 0x0000009000017945 */ /* 0x000fe20003800200 */
[----:B------:R-:W-:Y:S01]  /*0150*/  HFMA2 R6, -RZ, RZ, 0, 0 ;  /* 0x00000000ff067431 */ /* 0x000fe200000001ff */
[----:B0-----:R-:W-:Y:S01]  /*0160*/  ISETP.GE.U32.AND P0, PT, R5, R4, PT ;  /* 0x000000040500720c */ /* 0x001fe20003f06070 */
[----:B------:R-:W-:-:S12]  /*0170*/  IMAD.MOV.U32 R7, RZ, RZ, R5 ;  /* 0x000000ffff077224 */ /* 0x000fd800078e0005 */
[----:B------:R-:W-:Y:S05]  /*0180*/  @P0 BRA `(.L_x_90) ;  /* 0x0000000000100947 */ /* 0x000fea0003800000 */
[----:B------:R-:W0:Y:S02]  /*0190*/  LDC.64 R2, c[0x0][0x380] ;  /* 0x0000e000ff027b82 */ /* 0x000e240000000a00 */
[----:B0-----:R-:W-:-:S05]  /*01a0*/  IMAD.WIDE.U32 R2, R5, 0x4, R2 ;  /* 0x0000000405027825 */ /* 0x001fca00078e0002 */
[----:B------:R0:W5:Y:S01]  /*01b0*/  LDG.E R6, desc[UR6][R2.64] ;  /* 0x0000000602067981 */ /* 0x000162000c1e1900 */
[----:B------:R-:W-:-:S07]  /*01c0*/  IADD3 R7, PT, PT, R5, 0x100, RZ ;  /* 0x0000010005077810 */ /* 0x000fce0007ffe0ff */
.L_x_90:
[----:B------:R-:W-:Y:S05]  /*01d0*/  BSYNC.RECONVERGENT B1 ;  /* 0x0000000000017941 */ /* 0x000fea0003800200 */
.L_x_89:
[----:B------:R-:W-:Y:S01]  /*01e0*/  ISETP.GE.U32.AND P0, PT, R7, R4, PT ;  /* 0x000000040700720c */ /* 0x000fe20003f06070 */
[----:B------:R-:W-:-:S12]  /*01f0*/  BSSY.RECONVERGENT B1, `(.L_x_91) ;  /* 0x000006d000017945 */ /* 0x000fd80003800200 */
[----:B------:R-:W-:Y:S05]  /*0200*/  @P0 BRA `(.L_x_92) ;  /* 0x0000000400ac0947 */ /* 0x000fea0003800000 */
[----:B0-----:R-:W-:Y:S01]  /*0210*/  LOP3.LUT R3, RZ, R7, RZ, 0x33, !PT ;  /* 0x00000007ff037212 */ /* 0x001fe200078e33ff */
[----:B------:R-:W-:Y:S04]  /*0220*/  BSSY.RECONVERGENT B2, `(.L_x_93) ;  /* 0x0000033000027945 */ /* 0x000fe80003800200 */
[----:B------:R-:W-:-:S05]  /*0230*/  IMAD.IADD R3, R3, 0x1, R4 ;  /* 0x0000000103037824 */ /* 0x000fca00078e0204 */
[C---:B------:R-:W-:Y:S02]  /*0240*/  ISETP.GE.U32.AND P0, PT, R3.reuse, 0xf00, PT ;  /* 0x00000f000300780c */ /* 0x040fe40003f06070 */
[----:B------:R-:W-:-:S04]  /*0250*/  LEA.HI R8, R3, 0x1, RZ, 0x18 ;  /* 0x0000000103087811 */ /* 0x000fc800078fc0ff */
[----:B------:R-:W-:-:S04]  /*0260*/  LOP3.LUT R22, R8, 0xf, RZ, 0xc0, !PT ;  /* 0x0000000f08167812 */ /* 0x000fc800078ec0ff */
[----:B------:R-:W-:-:S03]  /*0270*/  ISETP.NE.AND P1, PT, R22, RZ, PT ;  /* 0x000000ff1600720c */ /* 0x000fc60003f25270 */
[----:B------:R-:W-:Y:S10]  /*0280*/  @!P0 BRA `(.L_x_94) ;  /* 0x0000000000b08947 */ /* 0x000ff40003800000 */
[----:B------:R-:W0:Y:S01]  /*0290*/  LDC.64 R2, c[0x0][0x380] ;  /* 0x0000e000ff027b82 */ /* 0x000e220000000a00 */
[----:B------:R-:W-:-:S04]  /*02a0*/  LOP3.LUT R9, R8, 0x1fffff0, RZ, 0xc0, !PT ;  /* 0x01fffff008097812 */ /* 0x000fc800078ec0ff */
[----:B------:R-:W-:Y:S01]  /*02b0*/  IADD3 R9, PT, PT, -R9, RZ, RZ ;  /* 0x000000ff09097210 */ /* 0x000fe20007ffe1ff */
[----:B0-----:R-:W-:-:S03]  /*02c0*/  IMAD.WIDE.U32 R2, R7, 0x4, R2 ;  /* 0x0000000407027825 */ /* 0x001fc600078e0002 */
[----:B------:R-:W-:-:S05]  /*02d0*/  IADD3 R2, P0, PT, R2, 0x2000, RZ ;  /* 0x0000200002027810 */ /* 0x000fca0007f1e0ff */
[----:B------:R-:W-:-:S08]  /*02e0*/  IMAD.X R3, RZ, RZ, R3, P0 ;  /* 0x000000ffff037224 */ /* 0x000fd000000e0603 */
.L_x_95:
        /* <DEDUP_REMOVED lines=38> */
.L_x_94:
[----:B------:R-:W-:Y:S05]  /*0550*/  BSYNC.RECONVERGENT B2 ;  /* 0x0000000000027941 */ /* 0x000fea0003800200 */
.L_x_93:
[----:B------:R-:W-:Y:S05]  /*0560*/  @!P1 BRA `(.L_x_92) ;  /* 0x0000000000d49947 */ /* 0x000fea0003800000 */
[----:B------:R-:W-:Y:S01]  /*0570*/  ISETP.GE.U32.AND P0, PT, R22, 0x8, PT ;  /* 0x000000081600780c */ /* 0x000fe20003f06070 */
[----:B------:R-:W-:Y:S01]  /*0580*/  BSSY.RECONVERGENT B2, `(.L_x_96) ;  /* 0x0000017000027945 */ /* 0x000fe20003800200 */
[----:B------:R-:W-:-:S04]  /*0590*/  LOP3.LUT R11, R8, 0x7, RZ, 0xc0, !PT ;  /* 0x00000007080b7812 */ /* 0x000fc800078ec0ff */
[----:B------:R-:W-:-:S07]  /*05a0*/  ISETP.NE.AND P1, PT, R11, RZ, PT ;  /* 0x000000ff0b00720c */ /* 0x000fce0003f25270 */
[----:B------:R-:W-:Y:S06]  /*05b0*/  @!P0 BRA `(.L_x_97) ;  /* 0x00000000004c8947 */ /* 0x000fec0003800000 */
[----:B------:R-:W0:Y:S02]  /*05c0*/  LDC.64 R2, c[0x0][0x380] ;  /* 0x0000e000ff027b82 */ /* 0x000e240000000a00 */
[----:B0-----:R-:W-:-:S05]  /*05d0*/  IMAD.WIDE R2, R7, 0x4, R2 ;  /* 0x0000000407027825 */ /* 0x001fca00078e0202 */
        /* <DEDUP_REMOVED lines=17> */
.L_x_97:
[----:B------:R-:W-:Y:S05]  /*06f0*/  BSYNC.RECONVERGENT B2 ;  /* 0x0000000000027941 */ /* 0x000fea0003800200 */
.L_x_96:
        /* <DEDUP_REMOVED lines=17> */
.L_x_99:
[----:B------:R-:W-:Y:S05]  /*0810*/  BSYNC.RECONVERGENT B2 ;  /* 0x0000000000027941 */ /* 0x000fea0003800200 */
.L_x_98:
[----:B------:R-:W-:Y:S05]  /*0820*/  @!P1 BRA `(.L_x_92) ;  /* 0x0000000000249947 */ /* 0x000fea0003800000 */
[----:B------:R-:W0:Y:S01]  /*0830*/  LDC.64 R8, c[0x0][0x380] ;  /* 0x0000e000ff087b82 */ /* 0x000e220000000a00 */
[----:B------:R-:W-:-:S07]  /*0840*/  IMAD.MOV R10, RZ, RZ, -R10 ;  /* 0x000000ffff0a7224 */ /* 0x000fce00078e0a0a */
.L_x_100:
[----:B0-----:R-:W-:-:S06]  /*0850*/  IMAD.WIDE R2, R7, 0x4, R8 ;  /* 0x0000000407027825 */ /* 0x001fcc00078e0208 */
[----:B------:R-:W2:Y:S01]  /*0860*/  LDG.E R3, desc[UR6][R2.64] ;  /* 0x0000000602037981 */ /* 0x000ea2000c1e1900 */
[----:B------:R-:W-:Y:S01]  /*0870*/  IADD3 R10, PT, PT, R10, 0x1, RZ ;  /* 0x000000010a0a7810 */ /* 0x000fe20007ffe0ff */
[----:B------:R-:W-:-:S03]  /*0880*/  VIADD R7, R7, 0x100 ;  /* 0x0000010007077836 */ /* 0x000fc60000000000 */
[----:B------:R-:W-:Y:S01]  /*0890*/  ISETP.NE.AND P0, PT, R10, RZ, PT ;  /* 0x000000ff0a00720c */ /* 0x000fe20003f05270 */
[----:B--2--5:R-:W-:-:S12]  /*08a0*/  FADD R6, R3, R6 ;  /* 0x0000000603067221 */ /* 0x024fd80000000000 */
[----:B------:R-:W-:Y:S05]  /*08b0*/  @P0 BRA `(.L_x_100) ;  /* 0xfffffffc00e40947 */ /* 0x000fea000383ffff */
.L_x_92:
[----:B------:R-:W-:Y:S05]  /*08c0*/  BSYNC.RECONVERGENT B1 ;  /* 0x0000000000017941 */ /* 0x000fea0003800200 */
.L_x_91:
[----:B------:R-:W-:Y:S02]  /*08d0*/  ISETP.GE.U32.AND P0, PT, R4, 0x100, PT ;  /* 0x000001000400780c */ /* 0x000fe40003f06070 */
[----:B-----5:R-:W-:Y:S02]  /*08e0*/  MOV R9, R6 ;  /* 0x0000000600097202 */ /* 0x020fe40000000f00 */
[----:B------:R-:W-:-:S13]  /*08f0*/  ISETP.GE.U32.AND.EX P0, PT, R0, RZ, PT, P0 ;  /* 0x000000ff0000720c */ /* 0x000fda0003f06100 */
[----:B------:R-:W-:Y:S05]  /*0900*/  @!P0 BRA `(.L_x_101) ;  /* 0x0000000000ac8947 */ /* 0x000fea0003800000 */
[----:B------:R-:W1:Y:S01]  /*0910*/  S2R R6, SR_LANEID ;  /* 0x0000000000067919 */ /* 0x000e620000000000 */
[----:B------:R-:W-:Y:S01]  /*0920*/  ISETP.NE.AND P5, PT, R5, RZ, PT ;  /* 0x000000ff0500720c */ /* 0x000fe20003fa5270 */
        /* <DEDUP_REMOVED lines=14> */
[----:B-1----:R-:W-:-:S05]  /*0a10*/  @!P1 LEA R7, R7, R4, 0x18 ;  /* 0x0000000407079211 */ /* 0x002fca00078ec0ff */
[----:B------:R-:W-:-:S03]  /*0a20*/  @!P1 IMAD.IADD R2, R2, 0x1, R7 ;  /* 0x0000000102029824 */ /* 0x000fc600078e0207 */
[----:B0-----:R-:W-:Y:S01]  /*0a30*/  @!P0 FADD R0, R0, R3 ;  /* 0x0000000300008221 */ /* 0x001fe20000000000 */
[----:B------:R-:W-:-:S04]  /*0a40*/  ISETP.GT.AND P0, PT, R6, 0x17, PT ;  /* 0x000000170600780c */ /* 0x000fc80003f04270 */
[----:B------:R-:W0:Y:S09]  /*0a50*/  SHFL.DOWN PT, R3, R0, 0x8, 0x1f ;  /* 0x09001f0000037f89 */ /* 0x000e3200000e0000 */
[----:B0-----:R-:W-:Y:S01]  /*0a60*/  @!P0 FADD R0, R0, R3 ;  /* 0x0000000300008221 */ /* 0x001fe20000000000 */
[----:B------:R-:W-:-:S04]  /*0a70*/  ISETP.GT.AND P0, PT, R6, 0xf, PT ;  /* 0x0000000f0600780c */ /* 0x000fc80003f04270 */
[----:B------:R-:W0:Y:S02]  /*0a80*/  SHFL.DOWN PT, R3, R0, 0x10, 0x1f ;  /* 0x0a001f0000037f89 */ /* 0x000e2400000e0000 */
[----:B0-----:R-:W-:-:S05]  /*0a90*/  FADD R3, R0, R3 ;  /* 0x0000000300037221 */ /* 0x001fca0000000000 */
[----:B------:R1:W-:Y:S01]  /*0aa0*/  @!P1 STS [R2+0x8], R3 ;  /* 0x0000080302009388 */ /* 0x0003e20000000800 */
[----:B------:R-:W-:Y:S01]  /*0ab0*/  FSEL R8, R0, R3, P0 ;  /* 0x0000000300087208 */ /* 0x000fe20000000000 */
[----:B------:R-:W-:Y:S06]  /*0ac0*/  BAR.SYNC.DEFER_BLOCKING 0x0 ;  /* 0x0000000000007b1d */ /* 0x000fec0000010000 */
[----:B------:R-:W-:Y:S05]  /*0ad0*/  @P5 BRA `(.L_x_102) ;  /* 0x0000001400545947 */ /* 0x000fea0003800000 */
[----:B------:R-:W0:Y:S01]  /*0ae0*/  S2UR UR5, SR_CgaCtaId ;  /* 0x00000000000579c3 */ /* 0x000e220000008800 */
[----:B------:R-:W-:Y:S02]  /*0af0*/  UMOV UR4, 0x400 ;  /* 0x0000040000047882 */ /* 0x000fe40000000000 */
[----:B0-----:R-:W-:-:S09]  /*0b00*/  ULEA UR4, UR5, UR4, 0x18 ;  /* 0x0000000405047291 */ /* 0x001fd2000f8ec0ff */
[----:B-1----:R-:W0:Y:S04]  /*0b10*/  LDS R3, [UR4+0xc] ;  /* 0x00000c04ff037984 */ /* 0x002e280008000800 */
        /* <DEDUP_REMOVED lines=10> */
.L_x_101:
[----:B------:R-:W1:Y:S01]  /*0bc0*/  S2R R8, SR_LANEID ;  /* 0x0000000000087919 */ /* 0x000e620000000000 */
[C---:B0-----:R-:W-:Y:S02]  /*0bd0*/  LOP3.LUT R2, R5.reuse, 0x3e0, RZ, 0xc0, !PT ;  /* 0x000003e005027812 */ /* 0x041fe400078ec0ff */
[----:B------:R-:W-:Y:S02]  /*0be0*/  ISETP.NE.AND P5, PT, R5, RZ, PT ;  /* 0x000000ff0500720c */ /* 0x000fe40003fa5270 */
[----:B------:R-:W-:Y:S02]  /*0bf0*/  LOP3.LUT R7, RZ, R2, RZ, 0x33, !PT ;  /* 0x00000002ff077212 */ /* 0x000fe400078e33ff */
[----:B------:R-:W-:-:S03]  /*0c00*/  IADD3 R3, PT, PT, R2, 0x20, RZ ;  /* 0x0000002002037810 */ /* 0x000fc60007ffe0ff */
[----:B------:R-:W-:Y:S01]  /*0c10*/  IMAD.IADD R7, R7, 0x1, R4 ;  /* 0x0000000107077824 */ /* 0x000fe200078e0204 */
[----:B------:R-:W-:-:S04]  /*0c20*/  ISETP.GT.U32.AND P0, PT, R3, R4, PT ;  /* 0x000000040300720c */ /* 0x000fc80003f04070 */
[----:B------:R-:W-:-:S05]  /*0c30*/  SEL R7, R7, 0x1f, P0 ;  /* 0x0000001f07077807 */ /* 0x000fca0000000000 */
[----:B------:R-:W0:Y:S01]  /*0c40*/  SHFL.DOWN PT, R2, R9, 0x1, R7 ;  /* 0x0820000009027989 */ /* 0x000e2200000e0007 */
[C---:B-1----:R-:W-:Y:S02]  /*0c50*/  ISETP.GE.AND P0, PT, R8.reuse, R7, PT ;  /* 0x000000070800720c */ /* 0x042fe40003f06270 */
[C---:B------:R-:W-:Y:S02]  /*0c60*/  IADD3 R6, PT, PT, R8.reuse, 0x2, RZ ;  /* 0x0000000208067810 */ /* 0x040fe40007ffe0ff */
[----:B------:R-:W-:-:S09]  /*0c70*/  ISETP.NE.AND P1, PT, R8, RZ, PT ;  /* 0x000000ff0800720c */ /* 0x000fd20003f25270 */
[----:B0-----:R-:W-:Y:S01]  /*0c80*/  @!P0 FADD R9, R2, R9 ;  /* 0x0000000902098221 */ /* 0x001fe20000000000 */
[----:B------:R-:W-:Y:S01]  /*0c90*/  ISETP.GT.AND P0, PT, R6, R7, PT ;  /* 0x000000070600720c */ /* 0x000fe20003f04270 */
[----:B------:R-:W-:Y:S02]  /*0ca0*/  VIADD R6, R8, 0x4 ;  /* 0x0000000408067836 */ /* 0x000fe40000000000 */
[----:B------:R-:W0:Y:S01]  /*0cb0*/  @!P1 S2R R11, SR_CgaCtaId ;  /* 0x00000000000b9919 */ /* 0x000e220000008800 */
[----:B------:R-:W-:Y:S01]  /*0cc0*/  @!P1 SHF.R.U32.HI R3, RZ, 0x3, R5 ;  /* 0x00000003ff039819 */ /* 0x000fe20000011605 */
[----:B------:R-:W1:Y:S03]  /*0cd0*/  SHFL.DOWN PT, R2, R9, 0x2, R7 ;  /* 0x0840000009027989 */ /* 0x000e6600000e0007 */
[----:B------:R-:W-:-:S05]  /*0ce0*/  @!P1 LOP3.LUT R3, R3, 0x7c, RZ, 0xc0, !PT ;  /* 0x0000007c03039812 */ /* 0x000fca00078ec0ff */
[----:B-1----:R-:W-:Y:S01]  /*0cf0*/  @!P0 FADD R9, R9, R2 ;  /* 0x0000000209098221 */ /* 0x002fe20000000000 */
[-C--:B------:R-:W-:Y:S02]  /*0d00*/  ISETP.GT.AND P0, PT, R6, R7.reuse, PT ;  /* 0x000000070600720c */ /* 0x080fe40003f04270 */
[----:B------:R-:W-:Y:S02]  /*0d10*/  IADD3 R6, PT, PT, R8, 0x8, RZ ;  /* 0x0000000808067810 */ /* 0x000fe40007ffe0ff */
[----:B------:R-:W1:Y:S09]  /*0d20*/  SHFL.DOWN PT, R2, R9, 0x4, R7 ;  /* 0x0880000009027989 */ /* 0x000e7200000e0007 */
[----:B-1----:R-:W-:Y:S01]  /*0d30*/  @!P0 FADD R9, R9, R2 ;  /* 0x0000000209098221 */ /* 0x002fe20000000000 */
[----:B------:R-:W-:Y:S01]  /*0d40*/  ISETP.GT.AND P0, PT, R6, R7, PT ;  /* 0x000000070600720c */ /* 0x000fe20003f04270 */
[----:B------:R-:W-:-:S03]  /*0d50*/  VIADD R6, R8, 0x10 ;  /* 0x0000001008067836 */ /* 0x000fc60000000000 */
[----:B------:R-:W1:Y:S09]  /*0d60*/  SHFL.DOWN PT, R2, R9, 0x8, R7 ;  /* 0x0900000009027989 */ /* 0x000e7200000e0007 */
[----:B-1----:R-:W-:Y:S01]  /*0d70*/  @!P0 FADD R9, R9, R2 ;  /* 0x0000000209098221 */ /* 0x002fe20000000000 */
[----:B------:R-:W-:-:S02]  /*0d80*/  ISETP.GT.AND P0, PT, R6, R7, PT ;  /* 0x000000070600720c */ /* 0x000fc40003f04270 */
[----:B------:R-:W-:Y:S02]  /*0d90*/  @!P1 MOV R6, 0x400 ;  /* 0x0000040000069802 */ /* 0x000fe40000000f00 */
[----:B------:R-:W1:Y:S02]  /*0da0*/  SHFL.DOWN PT, R2, R9, 0x10, R7 ;  /* 0x0a00000009027989 */ /* 0x000e6400000e0007 */
[----:B0-----:R-:W-:-:S04]  /*0db0*/  @!P1 LEA R6, R11, R6, 0x18 ;  /* 0x000000060b069211 */ /* 0x001fc800078ec0ff */
[----:B------:R-:W-:-:S03]  /*0dc0*/  @!P1 IADD3 R3, PT, PT, R3, R6, RZ ;  /* 0x0000000603039210 */ /* 0x000fc60007ffe0ff */
[----:B-1----:R-:W-:-:S04]  /*0dd0*/  @!P0 FADD R9, R9, R2 ;  /* 0x0000000209098221 */ /* 0x002fc80000000000 */
[----:B------:R-:W-:-:S05]  /*0de0*/  IMAD.MOV.U32 R8, RZ, RZ, R9 ;  /* 0x000000ffff087224 */ /* 0x000fca00078e0009 */
[----:B------:R0:W-:Y:S01]  /*0df0*/  @!P1 STS [R3+0x8], R8 ;  /* 0x0000080803009388 */ /* 0x0001e20000000800 */
[----:B------:R-:W-:Y:S06]  /*0e00*/  BAR.SYNC.DEFER_BLOCKING 0x0 ;  /* 0x0000000000007b1d */ /* 0x000fec0000010000 */
[----:B------:R-:W-:Y:S05]  /*0e10*/  @P5 BRA `(.L_x_102) ;  /* 0x0000001000845947 */ /* 0x000fea0003800000 */
[----:B------:R-:W1:Y:S01]  /*0e20*/  S2UR UR5, SR_CgaCtaId ;  /* 0x00000000000579c3 */ /* 0x000e620000008800 */
[----:B------:R-:W-:Y:S01]  /*0e30*/  UMOV UR4, 0x400 ;  /* 0x0000040000047882 */ /* 0x000fe20000000000 */
[C---:B------:R-:W-:Y:S02]  /*0e40*/  ISETP.GT.U32.AND P3, PT, R4.reuse, 0x20, PT ;  /* 0x000000200400780c */ /* 0x040fe40003f64070 */
[----:B------:R-:W-:Y:S02]  /*0e50*/  ISETP.GT.U32.AND P1, PT, R4, 0x40, PT ;  /* 0x000000400400780c */ /* 0x000fe40003f24070 */
[----:B------:R-:W-:Y:S02]  /*0e60*/  ISETP.GT.U32.AND.EX P3, PT, R0, RZ, PT, P3 ;  /* 0x000000ff0000720c */ /* 0x000fe40003f64130 */
[----:B------:R-:W-:Y:S02]  /*0e70*/  ISETP.GT.U32.AND P0, PT, R4, 0x60, PT ;  /* 0x000000600400780c */ /* 0x000fe40003f04070 */
[----:B------:R-:W-:-:S02]  /*0e80*/  ISETP.GT.U32.AND.EX P1, PT, R0, RZ, PT, P1 ;  /* 0x000000ff0000720c */ /* 0x000fc40003f24110 */
[----:B------:R-:W-:Y:S02]  /*0e90*/  ISETP.GT.U32.AND P2, PT, R4, 0x80, PT ;  /* 0x000000800400780c */ /* 0x000fe40003f44070 */
[----:B------:R-:W-:Y:S02]  /*0ea0*/  ISETP.GT.U32.AND.EX P0, PT, R0, RZ, PT, P0 ;  /* 0x000000ff0000720c */ /* 0x000fe40003f04100 */
[----:B------:R-:W-:Y:S02]  /*0eb0*/  ISETP.GT.U32.AND P4, PT, R4, 0xa0, PT ;  /* 0x000000a00400780c */ /* 0x000fe40003f84070 */
[C---:B------:R-:W-:Y:S02]  /*0ec0*/  ISETP.GT.U32.AND.EX P2, PT, R0.reuse, RZ, PT, P2 ;  /* 0x000000ff0000720c */ /* 0x040fe40003f44120 */
[----:B------:R-:W-:Y:S01]  /*0ed0*/  ISETP.GT.U32.AND.EX P4, PT, R0, RZ, PT, P4 ;  /* 0x000000ff0000720c */ /* 0x000fe20003f84140 */
[----:B-1----:R-:W-:-:S09]  /*0ee0*/  ULEA UR4, UR5, UR4, 0x18 ;  /* 0x0000000405047291 */ /* 0x002fd2000f8ec0ff */
[----:B0-----:R-:W0:Y:S04]  /*0ef0*/  LDS R3, [UR4+0xc] ;  /* 0x00000c04ff037984 */ /* 0x001e280008000800 */
[----:B------:R-:W1:Y:S04]  /*0f00*/  LDS.128 R12, [UR4+0x10] ;  /* 0x00001004ff0c7984 */ /* 0x000e680008000c00 */
[----:B------:R-:W2:Y:S01]  /*0f10*/  LDS.64 R6, [UR4+0x20] ;  /* 0x00002004ff067984 */ /* 0x000ea20008000a00 */
[----:B0-----:R-:W-:Y:S01]  /*0f20*/  @P3 FADD R8, R8, R3 ;  /* 0x0000000308083221 */ /* 0x001fe20000000000 */
[----:B------:R-:W-:-:S03]  /*0f30*/  ISETP.GT.U32.AND P3, PT, R4, 0xc0, PT ;  /* 0x000000c00400780c */ /* 0x000fc60003f64070 */
[----:B-1----:R-:W-:Y:S01]  /*0f40*/  @P1 FADD R8, R8, R12 ;  /* 0x0000000c08081221 */ /* 0x002fe20000000000 */
[----:B------:R-:W-:Y:S02]  /*0f50*/  ISETP.GT.U32.AND P1, PT, R4, 0xe0, PT ;  /* 0x000000e00400780c */ /* 0x000fe40003f24070 */
[----:B------:R-:W-:Y:S01]  /*0f60*/  ISETP.GT.U32.AND.EX P3, PT, R0, RZ, PT, P3 ;  /* 0x000000ff0000720c */ /* 0x000fe20003f64130 */
[----:B------:R-:W-:Y:S01]  /*0f70*/  @P0 FADD R8, R8, R13 ;  /* 0x0000000d08080221 */ /* 0x000fe20000000000 */
[----:B------:R-:W-:-:S03]  /*0f80*/  ISETP.GT.U32.AND.EX P1, PT, R0, RZ, PT, P1 ;  /* 0x000000ff0000720c */ /* 0x000fc60003f24110 */
[----:B------:R-:W-:-:S04]  /*0f90*/  @P2 FADD R8, R8, R14 ;  /* 0x0000000e08082221 */ /* 0x000fc80000000000 */
[----:B------:R-:W-:-:S04]  /*0fa0*/  @P4 FADD R8, R8, R15 ;  /* 0x0000000f08084221 */ /* 0x000fc80000000000 */
[----:B--2---:R-:W-:-:S04]  /*0fb0*/  @P3 FADD R8, R8, R6 ;  /* 0x0000000608083221 */ /* 0x004fc80000000000 */
[----:B------:R-:W-:Y:S01]  /*0fc0*/  @P1 FADD R8, R8, R7 ;  /* 0x0000000708081221 */ /* 0x000fe20000000000 */
[----:B------:R-:W-:Y:S06]  /*0fd0*/  BRA `(.L_x_102) ;  /* 0x0000001000147947 */ /* 0x000fec0003800000 */
.L_x_88:
[----:B------:R-:W0:Y:S01]  /*0fe0*/  S2R R8, SR_TID.X ;  /* 0x0000000000087919 */ /* 0x000e220000002100 */
[----:B------:R-:W0:Y:S02]  /*0ff0*/  LDC.64 R2, c[0x0][0x380] ;  /* 0x0000e000ff027b82 */ /* 0x000e240000000a00 */
[----:B0-----:R-:W-:-:S05]  /*1000*/  IMAD.WIDE.U32 R2, R8, 0x4, R2 ;  /* 0x0000000408027825 */ /* 0x001fca00078e0002 */
        /* <DEDUP_REMOVED lines=16> */
[----:B--2---:R-:W-:Y:S01]  /*1110*/  FADD R9, R9, R12 ;  /* 0x0000000c09097221 */ /* 0x004fe20000000000 */
[----:B---3--:R-:W-:Y:S01]  /*1120*/  FADD R14, R11, R14 ;  /* 0x0000000e0b0e7221 */ /* 0x008fe20000000000 */
[----:B------:R-:W-:-:S03]  /*1130*/  HFMA2 R11, -RZ, RZ, 0, 0.00048828125 ;  /* 0x00001000ff0b7431 */ /* 0x000fc600000001ff */
[----:B------:R-:W-:Y:S01]  /*1140*/  FADD R14, R9, R14 ;  /* 0x0000000e090e7221 */ /* 0x000fe20000000000 */
[----:B------:R-:W-:Y:S01]  /*1150*/  IADD3 R9, P1, PT, R4, -0x1000, RZ ;  /* 0xfffff00004097810 */ /* 0x000fe20007f3e0ff */
[----:B----4-:R-:W-:-:S03]  /*1160*/  FADD R13, R13, R16 ;  /* 0x000000100d0d7221 */ /* 0x010fc60000000000 */
[----:B------:R-:W-:Y:S02]  /*1170*/  ISETP.GE.U32.AND P0, PT, R9, 0x1000, PT ;  /* 0x000010000900780c */ /* 0x000fe40003f06070 */
[----:B------:R-:W-:-:S04]  /*1180*/  IADD3.X R12, PT, PT, R0, -0x1, RZ, P1, !PT ;  /* 0xffffffff000c7810 */ /* 0x000fc80000ffe4ff */
[----:B------:R-:W-:Y:S01]  /*1190*/  ISETP.GE.U32.AND.EX P0, PT, R12, RZ, PT, P0 ;  /* 0x000000ff0c00720c */ /* 0x000fe20003f06100 */
        /* <DEDUP_REMOVED lines=11> */
[----:B------:R-:W-:Y:S01]  /*1250*/  IMAD.MOV.U32 R13, RZ, RZ, RZ ;  /* 0x000000ffff0d7224 */ /* 0x000fe200078e00ff */
[----:B------:R-:W-:Y:S06]  /*1260*/  @!P0 BRA `(.L_x_103) ;  /* 0x0000000000c08947 */ /* 0x000fec0003800000 */
[----:B------:R-:W0:Y:S01]  /*1270*/  LDC.64 R4, c[0x0][0x390] ;  /* 0x0000e400ff047b82 */ /* 0x000e220000000a00 */
[----:B------:R-:W-:Y:S01]  /*1280*/  MOV R11, 0x1000 ;  /* 0x00001000000b7802 */ /* 0x000fe20000000f00 */
[----:B------:R-:W-:-:S07]  /*1290*/  IMAD.MOV.U32 R13, RZ, RZ, RZ ;  /* 0x000000ffff0d7224 */ /* 0x000fce00078e00ff */
.L_x_105:
[----:B------:R-:W-:-:S04]  /*12a0*/  LEA R6, P0, R11, R2, 0x2 ;  /* 0x000000020b067211 */ /* 0x000fc800078010ff */
[----:B------:R-:W-:-:S05]  /*12b0*/  LEA.HI.X R7, R11, R3, R13, 0x2, P0 ;  /* 0x000000030b077211 */ /* 0x000fca00000f140d */
[----:B------:R-:W2:Y:S04]  /*12c0*/  LDG.E R0, desc[UR6][R6.64+0x2400] ;  /* 0x0024000606007981 */ /* 0x000ea8000c1e1900 */
[----:B------:R-:W2:Y:S04]  /*12d0*/  LDG.E R15, desc[UR6][R6.64+0x2800] ;  /* 0x00280006060f7981 */ /* 0x000ea8000c1e1900 */
        /* <DEDUP_REMOVED lines=13> */
[----:B------:R0:W5:Y:S02]  /*13b0*/  LDG.E R20, desc[UR6][R6.64+0x3c00] ;  /* 0x003c000606147981 */ /* 0x000164000c1e1900 */
[----:B0-----:R-:W-:-:S04]  /*13c0*/  IADD3 R6, P1, PT, -R11, R4, RZ ;  /* 0x000000040b067210 */ /* 0x001fc80007f3e1ff */
[----:B------:R-:W-:Y:S01]  /*13d0*/  ISETP.GE.U32.AND P0, PT, R6, 0x1000, PT ;  /* 0x000010000600780c */ /* 0x000fe20003f06070 */
[----:B--2---:R-:W-:Y:S01]  /*13e0*/  FADD R15, R0, R15 ;  /* 0x0000000f000f7221 */ /* 0x004fe20000000000 */
[----:B------:R-:W-:-:S04]  /*13f0*/  MOV R0, R5 ;  /* 0x0000000500007202 */ /* 0x000fc80000000f00 */
[----:B------:R-:W-:Y:S01]  /*1400*/  IADD3.X R6, PT, PT, ~R13, R0, RZ, P1, !PT ;  /* 0x000000000d067210 */ /* 0x000fe20000ffe5ff */
[----:B---3--:R-:W-:-:S03]  /*1410*/  FADD R10, R27, R10 ;  /* 0x0000000a1b0a7221 */ /* 0x008fc60000000000 */
[----:B------:R-:W-:Y:S01]  /*1420*/  ISETP.GE.U32.AND.EX P0, PT, R6, RZ, PT, P0 ;  /* 0x000000ff0600720c */ /* 0x000fe20003f06100 */
[----:B----4-:R-:W-:-:S04]  /*1430*/  FADD R29, R26, R29 ;  /* 0x0000001d1a1d7221 */ /* 0x010fc80000000000 */
[----:B------:R-:W-:Y:S01]  /*1440*/  FADD R10, R10, R29 ;  /* 0x0000001d0a0a7221 */ /* 0x000fe20000000000 */
[----:B-----5:R-:W-:Y:S01]  /*1450*/  FADD R24, R24, R25 ;  /* 0x0000001918187221 */ /* 0x020fe20000000000 */
[----:B------:R-:W-:-:S04]  /*1460*/  FADD R23, R23, R22 ;  /* 0x0000001617177221 */ /* 0x000fc80000000000 */
        /* <DEDUP_REMOVED lines=11> */
[----:B------:R-:W-:-:S05]  /*1520*/  IADD3 R11, P0, PT, R11, 0x1000, RZ ;  /* 0x000010000b0b7810 */ /* 0x000fca0007f1e0ff */
[----:B------:R-:W-:Y:S01]  /*1530*/  IMAD.X R13, RZ, RZ, R13, P0 ;  /* 0x000000ffff0d7224 */ /* 0x000fe200000e060d */
[----:B------:R-:W-:-:S04]  /*1540*/  ISETP.GT.U32.AND P0, PT, R11, R9, PT ;  /* 0x000000090b00720c */ /* 0x000fc80003f04070 */
[----:B------:R-:W-:-:S13]  /*1550*/  ISETP.GT.U32.AND.EX P0, PT, R13, R12, PT, P0 ;  /* 0x0000000c0d00720c */ /* 0x000fda0003f04100 */
[----:B------:R-:W-:Y:S05]  /*1560*/  @!P0 BRA `(.L_x_105) ;  /* 0xfffffffc004c8947 */ /* 0x000fea000383ffff */
.L_x_103:
[CC--:B------:R-:W-:Y:S01]  /*1570*/  IADD3 R3, PT, PT, -R11.reuse, R4.reuse, RZ ;  /* 0x000000040b037210 */ /* 0x0c0fe20007ffe1ff */
[----:B------:R-:W-:Y:S01]  /*1580*/  BSSY.RECONVERGENT B1, `(.L_x_104) ;  /* 0x0000080000017945 */ /* 0x000fe20003800200 */
[----:B------:R-:W-:Y:S02]  /*1590*/  ISETP.GE.U32.AND P1, PT, R11, R4, PT ;  /* 0x000000040b00720c */ /* 0x000fe40003f26070 */
[----:B------:R-:W-:-:S04]  /*15a0*/  ISETP.GE.AND P0, PT, R8, R3, PT ;  /* 0x000000030800720c */ /* 0x000fc80003f06270 */
[----:B------:R-:W-:-:S13]  /*15b0*/  ISETP.GE.U32.OR.EX P0, PT, R13, R0, P0, P1 ;  /* 0x000000000d00720c */ /* 0x000fda0000706510 */
[----:B------:R-:W-:Y:S05]  /*15c0*/  @P0 BRA `(.L_x_106) ;  /* 0x0000000400ec0947 */ /* 0x000fea0003800000 */
[----:B------:R-:W-:Y:S01]  /*15d0*/  LOP3.LUT R0, RZ, R8, RZ, 0x33, !PT ;  /* 0x00000008ff007212 */ /* 0x000fe200078e33ff */
[----:B------:R-:W-:Y:S03]  /*15e0*/  BSSY.RECONVERGENT B2, `(.L_x_107) ;  /* 0x0000038000027945 */ /* 0x000fe60003800200 */
[----:B------:R-:W-:-:S04]  /*15f0*/  IADD3 R0, PT, PT, -R11, R4, R0 ;  /* 0x000000040b007210 */ /* 0x000fc80007ffe100 */
[C---:B------:R-:W-:Y:S02]  /*1600*/  ISETP.GE.U32.AND P1, PT, R0.reuse, 0xf00, PT ;  /* 0x00000f000000780c */ /* 0x040fe40003f26070 */
[----:B------:R-:W-:Y:S02]  /*1610*/  LEA.HI R4, R0, 0x1, RZ, 0x18 ;  /* 0x0000000100047811 */ /* 0x000fe400078fc0ff */
[----:B------:R-:W-:Y:S02]  /*1620*/  MOV R0, R8 ;  /* 0x0000000800007202 */ /* 0x000fe40000000f00 */
[----:B------:R-:W-:-:S04]  /*1630*/  LOP3.LUT R24, R4, 0xf, RZ, 0xc0, !PT ;  /* 0x0000000f04187812 */ /* 0x000fc800078ec0ff */
[----:B------:R-:W-:-:S03]  /*1640*/  ISETP.NE.AND P0, PT, R24, RZ, PT ;  /* 0x000000ff1800720c */ /* 0x000fc60003f05270 */
[----:B------:R-:W-:Y:S10]  /*1650*/  @!P1 BRA `(.L_x_108) ;  /* 0x0000000000c09947 */ /* 0x000ff40003800000 */
[----:B------:R-:W0:Y:S01]  /*1660*/  LDCU.64 UR4, c[0x0][0x380] ;  /* 0x00007000ff0477ac */ /* 0x000e220008000a00 */
[----:B------:R-:W-:Y:S02]  /*1670*/  IADD3 R3, P1, PT, R8, R11, RZ ;  /* 0x0000000b08037210 */ /* 0x000fe40007f3e0ff */
[----:B------:R-:W-:-:S03]  /*1680*/  LOP3.LUT R9, R4, 0x1fffff0, RZ, 0xc0, !PT ;  /* 0x01fffff004097812 */ /* 0x000fc600078ec0ff */
[----:B------:R-:W-:Y:S01]  /*1690*/  IMAD.X R0, RZ, RZ, R13, P1 ;  /* 0x000000ffff007224 */ /* 0x000fe200008e060d */
[----:B------:R-:W-:Y:S02]  /*16a0*/  IADD3 R9, PT, PT, -R9, RZ, RZ ;  /* 0x000000ff09097210 */ /* 0x000fe40007ffe1ff */
[----:B0-----:R-:W-:-:S04]  /*16b0*/  LEA R2, P2, R3, UR4, 0x2 ;  /* 0x0000000403027c11 */ /* 0x001fc8000f8410ff */
[----:B------:R-:W-:Y:S02]  /*16c0*/  IADD3 R2, P1, PT, R2, 0x2000, RZ ;  /* 0x0000200002027810 */ /* 0x000fe40007f3e0ff */
[----:B------:R-:W-:Y:S02]  /*16d0*/  LEA.HI.X R3, R3, UR5, R0, 0x2, P2 ;  /* 0x0000000503037c11 */ /* 0x000fe400090f1400 */
[----:B------:R-:W-:-:S03]  /*16e0*/  MOV R0, R8 ;  /* 0x0000000800007202 */ /* 0x000fc60000000f00 */
[----:B------:R-:W-:-:S07]  /*16f0*/  IMAD.X R3, RZ, RZ, R3, P1 ;  /* 0x000000ffff037224 */ /* 0x000fce00008e0603 */
.L_x_109:
        /* <DEDUP_REMOVED lines=16> */
[----:B------:R-:W-:Y:S01]  /*1800*/  IADD3 R9, PT, PT, R9, 0x10, RZ ;  /* 0x0000001009097810 */ /* 0x000fe20007ffe0ff */
[----:B------:R-:W-:-:S03]  /*1810*/  VIADD R0, R0, 0x1000 ;  /* 0x0000100000007836 */ /* 0x000fc60000000000 */
[----:B------:R-:W-:Y:S02]  /*1820*/  ISETP.NE.AND P1, PT, R9, RZ, PT ;  /* 0x000000ff0900720c */ /* 0x000fe40003f25270 */
[----:B0-----:R-:W-:-:S04]  /*1830*/  IADD3 R2, P2, PT, R2, 0x4000, RZ ;  /* 0x0000400002027810 */ /* 0x001fc80007f5e0ff */
[----:B------:R-:W-:Y:S01]  /*1840*/  IADD3.X R3, PT, PT, RZ, R3, RZ, P2, !PT ;  /* 0x00000003ff037210 */ /* 0x000fe200017fe4ff */
        /* <DEDUP_REMOVED lines=17> */
.L_x_108:
[----:B------:R-:W-:Y:S05]  /*1960*/  BSYNC.RECONVERGENT B2 ;  /* 0x0000000000027941 */ /* 0x000fea0003800200 */
.L_x_107:
[----:B------:R-:W-:Y:S05]  /*1970*/  @!P0 BRA `(.L_x_106) ;  /* 0x0000000400008947 */ /* 0x000fea0003800000 */
[----:B------:R-:W-:Y:S01]  /*1980*/  ISETP.GE.U32.AND P0, PT, R24, 0x8, PT ;  /* 0x000000081800780c */ /* 0x000fe20003f06070 */
[----:B------:R-:W-:Y:S01]  /*1990*/  BSSY.RECONVERGENT B2, `(.L_x_110) ;  /* 0x000001a000027945 */ /* 0x000fe20003800200 */
[----:B------:R-:W-:-:S04]  /*19a0*/  LOP3.LUT R7, R4, 0x7, RZ, 0xc0, !PT ;  /* 0x0000000704077812 */ /* 0x000fc800078ec0ff */
[----:B------:R-:W-:-:S07]  /*19b0*/  ISETP.NE.AND P1, PT, R7, RZ, PT ;  /* 0x000000ff0700720c */ /* 0x000fce0003f25270 */
[----:B------:R-:W-:Y:S06]  /*19c0*/  @!P0 BRA `(.L_x_111) ;  /* 0x0000000000588947 */ /* 0x000fec0003800000 */
[----:B------:R-:W0:Y:S01]  /*19d0*/  LDCU.64 UR4, c[0x0][0x380] ;  /* 0x00007000ff0477ac */ /* 0x000e220008000a00 */
[----:B------:R-:W-:-:S04]  /*19e0*/  IADD3 R3, P0, PT, R0, R11, RZ ;  /* 0x0000000b00037210 */ /* 0x000fc80007f1e0ff */
[----:B------:R-:W-:Y:S02]  /*19f0*/  IADD3.X R6, PT, PT, RZ, R13, RZ, P0, !PT ;  /* 0x0000000dff067210 */ /* 0x000fe400007fe4ff */
[----:B0-----:R-:W-:-:S04]  /*1a00*/  LEA R2, P0, R3, UR4, 0x2 ;  /* 0x0000000403027c11 */ /* 0x001fc8000f8010ff */
        /* <DEDUP_REMOVED lines=9> */
[----:B------:R-:W-:Y:S01]  /*1aa0*/  IADD3 R0, PT, PT, R0, 0x800, RZ ;  /* 0x0000080000007810 */ /* 0x000fe20007ffe0ff */
        /* <DEDUP_REMOVED lines=8> */
.L_x_111:
[----:B------:R-:W-:Y:S05]  /*1b30*/  BSYNC.RECONVERGENT B2 ;  /* 0x0000000000027941 */ /* 0x000fea0003800200 */
.L_x_110:
[----:B------:R-:W-:Y:S05]  /*1b40*/  @!P1 BRA `(.L_x_106) ;  /* 0x00000000008c9947 */ /* 0x000fea0003800000 */
[----:B------:R-:W-:Y:S01]  /*1b50*/  ISETP.GE.U32.AND P0, PT, R7, 0x4, PT ;  /* 0x000000040700780c */ /* 0x000fe20003f06070 */
[----:B------:R-:W-:Y:S01]  /*1b60*/  BSSY.RECONVERGENT B2, `(.L_x_112) ;  /* 0x0000012000027945 */ /* 0x000fe20003800200 */
[----:B------:R-:W-:-:S04]  /*1b70*/  LOP3.LUT R6, R4, 0x3, RZ, 0xc0, !PT ;  /* 0x0000000304067812 */ /* 0x000fc800078ec0ff */
[----:B------:R-:W-:-:S07]  /*1b80*/  ISETP.NE.AND P1, PT, R6, RZ, PT ;  /* 0x000000ff0600720c */ /* 0x000fce0003f25270 */
[----:B------:R-:W-:Y:S06]  /*1b90*/  @!P0 BRA `(.L_x_113) ;  /* 0x0000000000388947 */ /* 0x000fec0003800000 */
[----:B------:R-:W0:Y:S01]  /*1ba0*/  LDCU.64 UR4, c[0x0][0x380] ;  /* 0x00007000ff0477ac */ /* 0x000e220008000a00 */
[----:B------:R-:W-:-:S05]  /*1bb0*/  IADD3 R3, P0, PT, R0, R11, RZ ;  /* 0x0000000b00037210 */ /* 0x000fca0007f1e0ff */
[----:B------:R-:W-:Y:S01]  /*1bc0*/  IMAD.X R4, RZ, RZ, R13, P0 ;  /* 0x000000ffff047224 */ /* 0x000fe200000e060d */
[----:B0-----:R-:W-:-:S04]  /*1bd0*/  LEA R2, P0, R3, UR4, 0x2 ;  /* 0x0000000403027c11 */ /* 0x001fc8000f8010ff */
[----:B------:R-:W-:-:S05]  /*1be0*/  LEA.HI.X R3, R3, UR5, R4, 0x2, P0 ;  /* 0x0000000503037c11 */ /* 0x000fca00080f1404 */
[----:B------:R-:W2:Y:S04]  /*1bf0*/  LDG.E R5, desc[UR6][R2.64] ;  /* 0x0000000602057981 */ /* 0x000ea8000c1e1900 */
[----:B------:R-:W3:Y:S04]  /*1c00*/  LDG.E R4, desc[UR6][R2.64+0x400] ;  /* 0x0004000602047981 */ /* 0x000ee8000c1e1900 */
[----:B------:R-:W4:Y:S04]  /*1c10*/  LDG.E R7, desc[UR6][R2.64+0x800] ;  /* 0x0008000602077981 */ /* 0x000f28000c1e1900 */
[----:B------:R-:W5:Y:S01]  /*1c20*/  LDG.E R9, desc[UR6][R2.64+0xc00] ;  /* 0x000c000602097981 */ /* 0x000f62000c1e1900 */
[----:B------:R-:W-:Y:S01]  /*1c30*/  IADD3 R0, PT, PT, R0, 0x400, RZ ;  /* 0x0000040000007810 */ /* 0x000fe20007ffe0ff */
[----:B--2---:R-:W-:-:S04]  /*1c40*/  FADD R5, R10, R5 ;  /* 0x000000050a057221 */ /* 0x004fc80000000000 */
[----:B---3--:R-:W-:-:S04]  /*1c50*/  FADD R4, R5, R4 ;  /* 0x0000000405047221 */ /* 0x008fc80000000000 */
[----:B----4-:R-:W-:-:S04]  /*1c60*/  FADD R4, R4, R7 ;  /* 0x0000000704047221 */ /* 0x010fc80000000000 */
[----:B-----5:R-:W-:-:S07]  /*1c70*/  FADD R10, R4, R9 ;  /* 0x00000009040a7221 */ /* 0x020fce0000000000 */
.L_x_113:
[----:B------:R-:W-:Y:S05]  /*1c80*/  BSYNC.RECONVERGENT B2 ;  /* 0x0000000000027941 */ /* 0x000fea0003800200 */
.L_x_112:
[----:B------:R-:W-:Y:S05]  /*1c90*/  @!P1 BRA `(.L_x_106) ;  /* 0x0000000000389947 */ /* 0x000fea0003800000 */
[----:B------:R-:W0:Y:S01]  /*1ca0*/  LDCU.64 UR4, c[0x0][0x380] ;  /* 0x00007000ff0477ac */ /* 0x000e220008000a00 */
[----:B------:R-:W-:Y:S01]  /*1cb0*/  IADD3 R5, P0, PT, R0, R11, RZ ;  /* 0x0000000b00057210 */ /* 0x000fe20007f1e0ff */
[----:B------:R-:W-:-:S03]  /*1cc0*/  IMAD.MOV R0, RZ, RZ, -R6 ;  /* 0x000000ffff007224 */ /* 0x000fc600078e0a06 */
[----:B------:R-:W-:Y:S02]  /*1cd0*/  IADD3.X R4, PT, PT, RZ, R13, RZ, P0, !PT ;  /* 0x0000000dff047210 */ /* 0x000fe400007fe4ff */
[----:B0-----:R-:W-:-:S04]  /*1ce0*/  LEA R2, P1, R5, UR4, 0x2 ;  /* 0x0000000405027c11 */ /* 0x001fc8000f8210ff */
[----:B------:R-:W-:-:S09]  /*1cf0*/  LEA.HI.X R5, R5, UR5, R4, 0x2, P1 ;  /* 0x0000000505057c11 */ /* 0x000fd200088f1404 */
.L_x_114:
[----:B------:R-:W-:-:S06]  /*1d00*/  MOV R3, R5 ;  /* 0x0000000500037202 */ /* 0x000fcc0000000f00 */
[----:B------:R0:W2:Y:S01]  /*1d10*/  LDG.E R3, desc[UR6][R2.64] ;  /* 0x0000000602037981 */ /* 0x0000a2000c1e1900 */
[----:B------:R-:W-:-:S04]  /*1d20*/  IADD3 R0, PT, PT, R0, 0x1, RZ ;  /* 0x0000000100007810 */ /* 0x000fc80007ffe0ff */
[----:B------:R-:W-:Y:S02]  /*1d30*/  ISETP.NE.AND P0, PT, R0, RZ, PT ;  /* 0x000000ff0000720c */ /* 0x000fe40003f05270 */
[----:B0-----:R-:W-:-:S05]  /*1d40*/  IADD3 R2, P1, PT, R2, 0x400, RZ ;  /* 0x0000040002027810 */ /* 0x001fca0007f3e0ff */
[----:B------:R-:W-:Y:S02]  /*1d50*/  IMAD.X R5, RZ, RZ, R5, P1 ;  /* 0x000000ffff057224 */ /* 0x000fe400008e0605 */
[----:B--2---:R-:W-:-:S04]  /*1d60*/  FADD R10, R3, R10 ;  /* 0x0000000a030a7221 */ /* 0x004fc80000000000 */
[----:B------:R-:W-:Y:S05]  /*1d70*/  @P0 BRA `(.L_x_114) ;  /* 0xfffffffc00e00947 */ /* 0x000fea000383ffff */
.L_x_106:
[----:B------:R-:W-:Y:S05]  /*1d80*/  BSYNC.RECONVERGENT B1 ;  /* 0x0000000000017941 */ /* 0x000fea0003800200 */
.L_x_104:
[----:B------:R-:W0:Y:S01]  /*1d90*/  S2R R6, SR_LANEID ;  /* 0x0000000000067919 */ /* 0x000e220000000000 */
[----:B------:R-:W-:Y:S02]  /*1da0*/  MOV R3, R10 ;  /* 0x0000000a00037202 */ /* 0x000fe40000000f00 */
[----:B------:R-:W-:-:S03]  /*1db0*/  ISETP.NE.AND P5, PT, R8, RZ, PT ;  /* 0x000000ff0800720c */ /* 0x000fc60003fa5270 */
        /* <DEDUP_REMOVED lines=39> */
.L_x_102:
[----:B------:R-:W-:Y:S05]  /*2030*/  BSYNC.RECONVERGENT B0 ;  /* 0x0000000000007941 */ /* 0x000fea0003800200 */
.L_x_87:
[----:B------:R-:W-:Y:S05]  /*2040*/  @P5 EXIT ;  /* 0x000000000000594d */ /* 0x000fea0003800000 */
[----:B01----:R-:W0:Y:S01]  /*2050*/  LDC.64 R2, c[0x0][0x388] ;  /* 0x0000e200ff027b82 */ /* 0x003e220000000a00 */
[----:B------:R-:W2:Y:S02]  /*2060*/  LDCU UR4, c[0x0][0x39c] ;  /* 0x00007380ff0477ac */ /* 0x000ea40008000800 */
[----:B--2---:R-:W-:-:S05]  /*2070*/  FADD R5, R8, UR4 ;  /* 0x0000000408057e21 */ /* 0x004fca0008000000 */
[----:B0-----:R-:W-:Y:S01]  /*2080*/  STG.E desc[UR6][R2.64], R5 ;  /* 0x0000000502007986 */ /* 0x001fe2000c101906 */
[----:B------:R-:W-:Y:S05]  /*2090*/  EXIT ;  /* 0x000000000000794d */ /* 0x000fea0003800000 */
.L_x_115:
        /* <DEDUP_REMOVED lines=14> */
.L_x_517:


//--------------------- .text._ZN3cub18CUB_300001_SM_10006detail6reduce28DeviceReduceSingleTileKernelINS2_10policy_hubIfjN4cuda3std3__44plusIfEEE10Policy1000EPfSC_iS9_ffNS7_10__identityEEEvT0_T1_T2_T3_T4_T6_ --------------------------
	.section	.text._ZN3cub18CUB_300001_SM_10006detail6reduce28DeviceReduceSingleTileKernelINS2_10policy_hubIfjN4cuda3std3__44plusIfEEE10Policy1000EPfSC_iS9_ffNS7_10__identityEEEvT0_T1_T2_T3_T4_T6_,"ax",@progbits
	.align	128
        .global         _ZN3cub18CUB_300001_SM_10006detail6reduce28DeviceReduceSingleTileKernelINS2_10policy_hubIfjN4cuda3std3__44plusIfEEE10Policy1000EPfSC_iS9_ffNS7_10__identityEEEvT0_T1_T2_T3_T4_T6_
        .type           _ZN3cub18CUB_300001_SM_10006detail6reduce28DeviceReduceSingleTileKernelINS2_10policy_hubIfjN4cuda3std3__44plusIfEEE10Policy1000EPfSC_iS9_ffNS7_10__identityEEEvT0_T1_T2_T3_T4_T6_,@function
        .size           _ZN3cub18CUB_300001_SM_10006detail6reduce28DeviceReduceSingleTileKernelINS2_10policy_hubIfjN4cuda3std3__44plusIfEEE10Policy1000EPfSC_iS9_ffNS7_10__identityEEEvT0_T1_T2_T3_T4_T6_,(.L_x_518 - _ZN3cub18CUB_300001_SM_10006detail6reduce28DeviceReduceSingleTileKernelINS2_10policy_hubIfjN4cuda3std3__44plusIfEEE10Policy1000EPfSC_iS9_ffNS7_10__identityEEEvT0_T1_T2_T3_T4_T6_)
        .other          _ZN3cub18CUB_300001_SM_10006detail6reduce28DeviceReduceSingleTileKernelINS2_10policy_hubIfjN4cuda3std3__44plusIfEEE10Policy1000EPfSC_iS9_ffNS7_10__identityEEEvT0_T1_T2_T3_T4_T6_,@"STO_CUDA_ENTRY STV_DEFAULT"
_ZN3cub18CUB_300001_SM_10006detail6reduce28DeviceReduceSingleTileKernelINS2_10policy_hubIfjN4cuda3std3__44plusIfEEE10Policy1000EPfSC_iS9_ffNS7_10__identityEEEvT0_T1_T2_T3_T4_T6_:
.text._ZN3cub18CUB_300001_SM_10006detail6reduce28DeviceReduceSingleTileKernelINS2_10policy_hubIfjN4cuda3std3__44plusIfEEE10Policy1000EPfSC_iS9_ffNS7_10__identityEEEvT0_T1_T2_T3_T4_T6_:
        /* <DEDUP_REMOVED lines=13> */
.L_x_116:
        /* <DEDUP_REMOVED lines=16> */
.L_x_121:
[----:B------:R-:W-:Y:S05]  /*01d0*/  BSYNC.RECONVERGENT B1 ;  /* 0x0000000000017941 */ /* 0x000fea0003800200 */
.L_x_120:
        /* <DEDUP_REMOVED lines=16> */
.L_x_126:
        /* <DEDUP_REMOVED lines=9> */
.L_x_125:
[----:B------:R-:W-:Y:S05]  /*0370*/  BSYNC.RECONVERGENT B2 ;  /* 0x0000000000027941 */ /* 0x000fea0003800200 */
.L_x_124:
        /* <DEDUP_REMOVED lines=8> */
.L_x_129:
        /* <DEDUP_REMOVED lines=43> */
.L_x_128:
[----:B------:R-:W-:Y:S05]  /*06b0*/  BSYNC.RECONVERGENT B2 ;  /* 0x0000000000027941 */ /* 0x000fea0003800200 */
.L_x_127:
        /* <DEDUP_REMOVED lines=26> */
.L_x_131:
[----:B------:R-:W-:Y:S05]  /*0860*/  BSYNC.RECONVERGENT B2 ;  /* 0x0000000000027941 */ /* 0x000fea0003800200 */
.L_x_130:
        /* <DEDUP_REMOVED lines=12> */
.L_x_123:
[----:B------:R-:W-:Y:S05]  /*0930*/  BSYNC.RECONVERGENT B1 ;  /* 0x0000000000017941 */ /* 0x000fea0003800200 */
.L_x_122:
        /* <DEDUP_REMOVED lines=10> */
[----:B------:R-:W1:Y:S06]  /*09e0*/  SHFL.DOWN PT, R3, R0, 0x2, 0x1f ;  /* 0x08401f0000037f89 */ /* 0x000e6c00000e0000 */
[----:B------:R-:W2:Y:S01]  /*09f0*/  @!P1 S2R R6, SR_CgaCtaId ;  /* 0x0000000000069919 */ /* 0x000ea20000008800 */
[----:B0-----:R-:W-:Y:S02]  /*0a00*/  @!P1 MOV R5, 0x400 ;  /* 0x0000040000059802 */ /* 0x001fe40000000f00 */
[----:B------:R-:W-:-:S04]  /*0a10*/  @!P1 SHF.R.U32.HI R4, RZ, 0x3, R2 ;  /* 0x00000003ff049819 */ /* 0x000fc80000011602 */
[----:B------:R-:W-:Y:S01]  /*0a20*/  @!P1 LOP3.LUT R4, R4, 0x7c, RZ, 0xc0, !PT ;  /* 0x0000007c04049812 */ /* 0x000fe200078ec0ff */
[----:B-1----:R-:W-:Y:S01]  /*0a30*/  @!P0 FADD R0, R0, R3 ;  /* 0x0000000300008221 */ /* 0x002fe20000000000 */
[----:B------:R-:W-:-:S04]  /*0a40*/  ISETP.GT.AND P0, PT, R8, 0x1b, PT ;  /* 0x0000001b0800780c */ /* 0x000fc80003f04270 */
[----:B------:R-:W0:Y:S01]  /*0a50*/  SHFL.DOWN PT, R3, R0, 0x4, 0x1f ;  /* 0x08801f0000037f89 */ /* 0x000e2200000e0000 */
[----:B--2---:R-:W-:-:S04]  /*0a60*/  @!P1 LEA R5, R6, R5, 0x18 ;  /* 0x0000000506059211 */ /* 0x004fc800078ec0ff */
        /* <DEDUP_REMOVED lines=16> */
[----:B0-----:R-:W0:Y:S04]  /*0b70*/  LDS.128 R4, [UR4+0x10] ;  /* 0x00001004ff047984 */ /* 0x001e280008000c00 */
[----:B------:R-:W1:Y:S04]  /*0b80*/  LDS.128 R12, [UR4+0x20] ;  /* 0x00002004ff0c7984 */ /* 0x000e680008000c00 */
[----:B------:R-:W2:Y:S04]  /*0b90*/  LDS.128 R8, [UR4+0x30] ;  /* 0x00003004ff087984 */ /* 0x000ea80008000c00 */
[----:B------:R-:W3:Y:S01]  /*0ba0*/  LDS.128 R16, [UR4+0x40] ;  /* 0x00004004ff107984 */ /* 0x000ee20008000c00 */
[----:B0-----:R-:W-:-:S04]  /*0bb0*/  FADD R5, R0, R5 ;  /* 0x0000000500057221 */ /* 0x001fc80000000000 */
[----:B------:R-:W-:-:S04]  /*0bc0*/  FADD R6, R5, R6 ;  /* 0x0000000605067221 */ /* 0x000fc80000000000 */
[----:B------:R-:W-:-:S04]  /*0bd0*/  FADD R7, R6, R7 ;  /* 0x0000000706077221 */ /* 0x000fc80000000000 */
[----:B-1----:R-:W-:-:S04]  /*0be0*/  FADD R12, R7, R12 ;  /* 0x0000000c070c7221 */ /* 0x002fc80000000000 */
[----:B------:R-:W-:-:S04]  /*0bf0*/  FADD R13, R12, R13 ;  /* 0x0000000d0c0d7221 */ /* 0x000fc80000000000 */
[----:B------:R-:W-:-:S04]  /*0c00*/  FADD R14, R13, R14 ;  /* 0x0000000e0d0e7221 */ /* 0x000fc80000000000 */
[----:B------:R-:W-:-:S04]  /*0c10*/  FADD R15, R14, R15 ;  /* 0x0000000f0e0f7221 */ /* 0x000fc80000000000 */
[----:B--2---:R-:W-:-:S04]  /*0c20*/  FADD R8, R15, R8 ;  /* 0x000000080f087221 */ /* 0x004fc80000000000 */
[----:B------:R-:W-:-:S04]  /*0c30*/  FADD R9, R8, R9 ;  /* 0x0000000908097221 */ /* 0x000fc80000000000 */
[----:B------:R-:W-:-:S04]  /*0c40*/  FADD R10, R9, R10 ;  /* 0x0000000a090a7221 */ /* 0x000fc80000000000 */
[----:B------:R-:W-:-:S04]  /*0c50*/  FADD R11, R10, R11 ;  /* 0x0000000b0a0b7221 */ /* 0x000fc80000000000 */
[----:B---3--:R-:W-:-:S04]  /*0c60*/  FADD R16, R11, R16 ;  /* 0x000000100b107221 */ /* 0x008fc80000000000 */
[----:B------:R-:W-:-:S04]  /*0c70*/  FADD R17, R16, R17 ;  /* 0x0000001110117221 */ /* 0x000fc80000000000 */
[----:B------:R-:W-:-:S04]  /*0c80*/  FADD R18, R17, R18 ;  /* 0x0000001211127221 */ /* 0x000fc80000000000 */
[----:B------:R-:W-:Y:S01]  /*0c90*/  FADD R0, R18, R19 ;  /* 0x0000001312007221 */ /* 0x000fe20000000000 */
[----:B------:R-:W-:Y:S06]  /*0ca0*/  BRA `(.L_x_133) ;  /* 0x0000003400707947 */ /* 0x000fec0003800000 */
.L_x_132:
        /* <DEDUP_REMOVED lines=23> */
[-C--:B------:R-:W-:Y:S02]  /*0e20*/  ISETP.GT.AND P0, PT, R5, R4.reuse, PT ;  /* 0x000000040500720c */ /* 0x080fe40003f04270 */
[----:B------:R-:W-:Y:S02]  /*0e30*/  IADD3 R5, PT, PT, R9, 0x10, RZ ;  /* 0x0000001009057810 */ /* 0x000fe40007ffe0ff */
        /* <DEDUP_REMOVED lines=20> */
[----:B------:R-:W0:Y:S04]  /*0f80*/  LDS.128 R16, [UR4+0x10] ;  /* 0x00001004ff107984 */ /* 0x000e280008000c00 */
[----:B----4-:R-:W1:Y:S04]  /*0f90*/  LDS.128 R4, [UR4+0x20] ;  /* 0x00002004ff047984 */ /* 0x010e680008000c00 */
[----:B------:R-:W2:Y:S04]  /*0fa0*/  LDS.128 R8, [UR4+0x30] ;  /* 0x00003004ff087984 */ /* 0x000ea80008000c00 */
[----:B------:R-:W3:Y:S01]  /*0fb0*/  LDS.128 R12, [UR4+0x40] ;  /* 0x00004004ff0c7984 */ /* 0x000ee20008000c00 */
[----:B0-----:R-:W-:Y:S01]  /*0fc0*/  @P2 FADD R0, R0, R17 ;  /* 0x0000001100002221 */ /* 0x001fe20000000000 */
[----:B------:R-:W-:-:S03]  /*0fd0*/  ISETP.GT.AND P2, PT, R3, 0x80, PT ;  /* 0x000000800300780c */ /* 0x000fc60003f44270 */
[----:B------:R-:W-:Y:S01]  /*0fe0*/  @P3 FADD R0, R0, R18 ;  /* 0x0000001200003221 */ /* 0x000fe20000000000 */
[----:B------:R-:W-:-:S03]  /*0ff0*/  ISETP.GT.AND P3, PT, R3, 0xa0, PT ;  /* 0x000000a00300780c */ /* 0x000fc60003f64270 */
[----:B------:R-:W-:Y:S01]  /*1000*/  @P1 FADD R0, R0, R19 ;  /* 0x0000001300001221 */ /* 0x000fe20000000000 */
[----:B------:R-:W-:-:S05]  /*1010*/  ISETP.GT.AND P1, PT, R3, 0xe0, PT ;  /* 0x000000e00300780c */ /* 0x000fca0003f24270 */
[----:B-1----:R-:W-:Y:S01]  /*1020*/  @P2 FADD R0, R0, R4 ;  /* 0x0000000400002221 */ /* 0x002fe20000000000 */
[----:B------:R-:W-:-:S03]  /*1030*/  ISETP.GT.AND P2, PT, R3, 0x100, PT ;  /* 0x000001000300780c */ /* 0x000fc60003f44270 */
[----:B------:R-:W-:Y:S01]  /*1040*/  @P3 FADD R0, R0, R5 ;  /* 0x0000000500003221 */ /* 0x000fe20000000000 */
[----:B------:R-:W-:-:S03]  /*1050*/  ISETP.GT.AND P3, PT, R3, 0x120, PT ;  /* 0x000001200300780c */ /* 0x000fc60003f64270 */
[----:B------:R-:W-:Y:S01]  /*1060*/  @P4 FADD R0, R0, R6 ;  /* 0x0000000600004221 */ /* 0x000fe20000000000 */
[----:B------:R-:W-:-:S03]  /*1070*/  ISETP.GT.AND P4, PT, R3, 0x140, PT ;  /* 0x000001400300780c */ /* 0x000fc60003f84270 */
[----:B------:R-:W-:Y:S01]  /*1080*/  @P1 FADD R0, R0, R7 ;  /* 0x0000000700001221 */ /* 0x000fe20000000000 */
[----:B------:R-:W-:-:S03]  /*1090*/  ISETP.GT.AND P1, PT, R3, 0x160, PT ;  /* 0x000001600300780c */ /* 0x000fc60003f24270 */
[----:B--2---:R-:W-:Y:S01]  /*10a0*/  @P2 FADD R0, R0, R8 ;  /* 0x0000000800002221 */ /* 0x004fe20000000000 */
[----:B------:R-:W-:-:S03]  /*10b0*/  ISETP.GT.AND P2, PT, R3, 0x180, PT ;  /* 0x000001800300780c */ /* 0x000fc60003f44270 */
[----:B------:R-:W-:Y:S01]  /*10c0*/  @P3 FADD R0, R0, R9 ;  /* 0x0000000900003221 */ /* 0x000fe20000000000 */
[----:B------:R-:W-:-:S03]  /*10d0*/  ISETP.GT.AND P3, PT, R3, 0x1a0, PT ;  /* 0x000001a00300780c */ /* 0x000fc60003f64270 */
[----:B------:R-:W-:Y:S01]  /*10e0*/  @P4 FADD R0, R0, R10 ;  /* 0x0000000a00004221 */ /* 0x000fe20000000000 */
[----:B------:R-:W-:-:S03]  /*10f0*/  ISETP.GT.AND P4, PT, R3, 0x1c0, PT ;  /* 0x000001c00300780c */ /* 0x000fc60003f84270 */
[----:B------:R-:W-:Y:S01]  /*1100*/  @P1 FADD R0, R0, R11 ;  /* 0x0000000b00001221 */ /* 0x000fe20000000000 */
[----:B------:R-:W-:-:S03]  /*1110*/  ISETP.GT.AND P1, PT, R3, 0x1e0, PT ;  /* 0x000001e00300780c */ /* 0x000fc60003f24270 */
[----:B---3--:R-:W-:-:S04]  /*1120*/  @P2 FADD R0, R0, R12 ;  /* 0x0000000c00002221 */ /* 0x008fc80000000000 */
[----:B------:R-:W-:-:S04]  /*1130*/  @P3 FADD R0, R0, R13 ;  /* 0x0000000d00003221 */ /* 0x000fc80000000000 */
[----:B------:R-:W-:-:S04]  /*1140*/  @P4 FADD R0, R0, R14 ;  /* 0x0000000e00004221 */ /* 0x000fc80000000000 */
[----:B------:R-:W-:Y:S01]  /*1150*/  @P1 FADD R0, R0, R15 ;  /* 0x0000000f00001221 */ /* 0x000fe20000000000 */
[----:B------:R-:W-:Y:S06]  /*1160*/  BRA `(.L_x_133) ;  /* 0x0000003000407947 */ /* 0x000fec0003800000 */
.L_x_119:
[----:B------:R-:W0:Y:S01]  /*1170*/  S2R R2, SR_TID.X ;  /* 0x0000000000027919 */ /* 0x000e220000002100 */
[----:B------:R-:W1:Y:S01]  /*1180*/  LDC.64 R4, c[0x0][0x380] ;  /* 0x0000e000ff047b82 */ /* 0x000e620000000a00 */
[----:B0-----:R-:W-:-:S05]  /*1190*/  SHF.L.U32 R7, R2, 0x1, RZ ;  /* 0x0000000102077819 */ /* 0x001fca00000006ff */
[----:B-1----:R-:W-:-:S05]  /*11a0*/  IMAD.WIDE.U32 R4, R7, 0x4, R4 ;  /* 0x0000000407047825 */ /* 0x002fca00078e0004 */
[----:B------:R-:W2:Y:S04]  /*11b0*/  LDG.E.64.CONSTANT R14, desc[UR6][R4.64] ;  /* 0x00000006040e7981 */ /* 0x000ea8000c1e9b00 */
[----:B------:R-:W3:Y:S04]  /*11c0*/  LDG.E.64.CONSTANT R16, desc[UR6][R4.64+0x1000] ;  /* 0x0010000604107981 */ /* 0x000ee8000c1e9b00 */
[----:B------:R-:W4:Y:S04]  /*11d0*/  LDG.E.64.CONSTANT R18, desc[UR6][R4.64+0x2000] ;  /* 0x0020000604127981 */ /* 0x000f28000c1e9b00 */
[----:B------:R-:W5:Y:S04]  /*11e0*/  LDG.E.64.CONSTANT R20, desc[UR6][R4.64+0x3000] ;  /* 0x0030000604147981 */ /* 0x000f68000c1e9b00 */
[----:B------:R-:W5:Y:S04]  /*11f0*/  LDG.E.64.CONSTANT R12, desc[UR6][R4.64+0x4000] ;  /* 0x00400006040c7981 */ /* 0x000f68000c1e9b00 */
[----:B------:R-:W5:Y:S04]  /*1200*/  LDG.E.64.CONSTANT R10, desc[UR6][R4.64+0x5000] ;  /* 0x00500006040a7981 */ /* 0x000f68000c1e9b00 */
[----:B------:R-:W5:Y:S04]  /*1210*/  LDG.E.64.CONSTANT R6, desc[UR6][R4.64+0x6000] ;  /* 0x0060000604067981 */ /* 0x000f68000c1e9b00 */
[----:B------:R-:W5:Y:S01]  /*1220*/  LDG.E.64.CONSTANT R8, desc[UR6][R4.64+0x7000] ;  /* 0x0070000604087981 */ /* 0x000f62000c1e9b00 */
[----:B------:R-:W-:Y:S01]  /*1230*/  ISETP.GE.U32.AND P0, PT, R3, 0x4000, PT ;  /* 0x000040000300780c */ /* 0x000fe20003f06070 */
[----:B--2---:R-:W-:Y:S01]  /*1240*/  FADD R14, R14, R15 ;  /* 0x0000000f0e0e7221 */ /* 0x004fe20000000000 */
[----:B---3--:R-:W-:Y:S01]  /*1250*/  FADD R17, R16, R17 ;  /* 0x0000001110117221 */ /* 0x008fe20000000000 */
[----:B----4-:R-:W-:-:S03]  /*1260*/  FADD R18, R18, R19 ;  /* 0x0000001312127221 */ /* 0x010fc60000000000 */
[----:B------:R-:W-:Y:S01]  /*1270*/  FADD R14, R14, R17 ;  /* 0x000000110e0e7221 */ /* 0x000fe20000000000 */
[----:B-----5:R-:W-:Y:S01]  /*1280*/  FADD R21, R20, R21 ;  /* 0x0000001514157221 */ /* 0x020fe20000000000 */
[----:B------:R-:W-:Y:S02]  /*1290*/  HFMA2 R20, -RZ, RZ, 0, 0.0078125 ;  /* 0x00002000ff147431 */ /* 0x000fe400000001ff */
[----:B------:R-:W-:Y:S01]  /*12a0*/  FADD R12, R12, R13 ;  /* 0x0000000d0c0c7221 */ /* 0x000fe20000000000 */
[----:B------:R-:W-:Y:S01]  /*12b0*/  FADD R21, R18, R21 ;  /* 0x0000001512157221 */ /* 0x000fe20000000000 */
[----:B------:R-:W-:-:S03]  /*12c0*/  FADD R11, R10, R11 ;  /* 0x0000000b0a0b7221 */ /* 0x000fc60000000000 */
[----:B------:R-:W-:Y:S01]  /*12d0*/  FADD R14, R14, R21 ;  /* 0x000000150e0e7221 */ /* 0x000fe20000000000 */
[----:B------:R-:W-:Y:S01]  /*12e0*/  FADD R6, R6, R7 ;  /* 0x0000000706067221 */ /* 0x000fe20000000000 */
[----:B------:R-:W-:Y:S01]  /*12f0*/  FADD R11, R12, R11 ;  /* 0x0000000b0c0b7221 */ /* 0x000fe20000000000 */
[----:B------:R-:W-:-:S04]  /*1300*/  FADD R9, R8, R9 ;  /* 0x0000000908097221 */ /* 0x000fc80000000000 */
[----:B------:R-:W-:-:S04]  /*1310*/  FADD R6, R6, R9 ;  /* 0x0000000906067221 */ /* 0x000fc80000000000 */
[----:B------:R-:W-:-:S04]  /*1320*/  FADD R11, R11, R6 ;  /* 0x000000060b0b7221 */ /* 0x000fc80000000000 */
[----:B------:R-:W-:Y:S01]  /*1330*/  FADD R0, R14, R11 ;  /* 0x0000000b0e007221 */ /* 0x000fe20000000000 */
[----:B------:R-:W-:Y:S06]  /*1340*/  @!P0 BRA `(.L_x_134) ;  /* 0x00000000008c8947 */ /* 0x000fec0003800000 */
[----:B------:R-:W0:Y:S01]  /*1350*/  LDC R24, c[0x0][0x390] ;  /* 0x0000e400ff187b82 */ /* 0x000e220000000800 */
[----:B------:R-:W-:Y:S02]  /*1360*/  IADD3 R21, PT, PT, R3, -0x2000, RZ ;  /* 0xffffe00003157810 */ /* 0x000fe40007ffe0ff */
[----:B------:R-:W-:-:S07]  /*1370*/  MOV R20, 0x2000 ;  /* 0x0000200000147802 */ /* 0x000fce0000000f00 */
.L_x_136:
[----:B------:R-:W-:-:S05]  /*1380*/  IMAD.WIDE R26, R20, 0x4, R4 ;  /* 0x00000004141a7825 */ /* 0x000fca00078e0204 */
[----:B------:R-:W2:Y:S04]  /*1390*/  LDG.E.64.CONSTANT R14, desc[UR6][R26.64+0x6000] ;  /* 0x006000061a0e7981 */ /* 0x000ea8000c1e9b00 */
[----:B------:R-:W2:Y:S04]  /*13a0*/  LDG.E.64.CONSTANT R6, desc[UR6][R26.64+0x7000] ;  /* 0x007000061a067981 */ /* 0x000ea8000c1e9b00 */
[----:B------:R-:W3:Y:S04]  /*13b0*/  LDG.E.64.CONSTANT R22, desc[UR6][R26.64] ;  /* 0x000000061a167981 */ /* 0x000ee8000c1e9b00 */
[----:B------:R-:W4:Y:S04]  /*13c0*/  LDG.E.64.CONSTANT R18, desc[UR6][R26.64+0x1000] ;  /* 0x001000061a127981 */ /* 0x000f28000c1e9b00 */
[----:B------:R-:W5:Y:S04]  /*13d0*/  LDG.E.64.CONSTANT R16, desc[UR6][R26.64+0x2000] ;  /* 0x002000061a107981 */ /* 0x000f68000c1e9b00 */
[----:B------:R-:W5:Y:S04]  /*13e0*/  LDG.E.64.CONSTANT R12, desc[UR6][R26.64+0x3000] ;  /* 0x003000061a0c7981 */ /* 0x000f68000c1e9b00 */
[----:B------:R-:W5:Y:S04]  /*13f0*/  LDG.E.64.CONSTANT R10, desc[UR6][R26.64+0x4000] ;  /* 0x004000061a0a7981 */ /* 0x000f68000c1e9b00 */
[----:B------:R-:W5:Y:S01]  /*1400*/  LDG.E.64.CONSTANT R8, desc[UR6][R26.64+0x5000] ;  /* 0x005000061a087981 */ /* 0x000f62000c1e9b00 */
[----:B0-----:R-:W-:Y:S01]  /*1410*/  MOV R3, R24 ;  /* 0x0000001800037202 */ /* 0x001fe20000000f00 */
[----:B--2---:R-:W-:-:S03]  /*1420*/  FADD R15, R15, R6 ;  /* 0x000000060f0f7221 */ /* 0x004fc60000000000 */
[----:B------:R-:W-:Y:S01]  /*1430*/  IADD3 R6, PT, PT, -R20, R3, RZ ;  /* 0x0000000314067210 */ /* 0x000fe20007ffe1ff */
[----:B---3--:R-:W-:-:S03]  /*1440*/  FADD R0, R22, R0 ;  /* 0x0000000016007221 */ /* 0x008fc60000000000 */
[----:B------:R-:W-:Y:S01]  /*1450*/  ISETP.GE.AND P0, PT, R6, 0x2000, PT ;  /* 0x000020000600780c */ /* 0x000fe20003f06270 */
[----:B----4-:R-:W-:Y:S01]  /*1460*/  FADD R23, R23, R18 ;  /* 0x0000001217177221 */ /* 0x010fe20000000000 */
[----:B-----5:R-:W-:Y:S01]  /*1470*/  FADD R18, R19, R16 ;  /* 0x0000001013127221 */ /* 0x020fe20000000000 */
[----:B------:R-:W-:Y:S01]  /*1480*/  FADD R17, R17, R12 ;  /* 0x0000000c11117221 */ /* 0x000fe20000000000 */
[----:B------:R-:W-:Y:S01]  /*1490*/  FADD R12, R13, R10 ;  /* 0x0000000a0d0c7221 */ /* 0x000fe20000000000 */
[----:B------:R-:W-:Y:S01]  /*14a0*/  FADD R11, R11, R8 ;  /* 0x000000080b0b7221 */ /* 0x000fe20000000000 */
[----:B------:R-:W-:Y:S01]  /*14b0*/  FADD R8, R9, R14 ;  /* 0x0000000e09087221 */ /* 0x000fe20000000000 */
[----:B------:R-:W-:Y:S01]  /*14c0*/  FADD R0, R0, R23 ;  /* 0x0000001700007221 */ /* 0x000fe20000000000 */
[----:B------:R-:W-:Y:S01]  /*14d0*/  FADD R17, R18, R17 ;  /* 0x0000001112117221 */ /* 0x000fe20000000000 */
[----:B------:R-:W-:Y:S01]  /*14e0*/  FADD R11, R12, R11 ;  /* 0x0000000b0c0b7221 */ /* 0x000fe20000000000 */
[----:B------:R-:W-:-:S02]  /*14f0*/  FADD R8, R8, R15 ;  /* 0x0000000f08087221 */ /* 0x000fc40000000000 */
[----:B------:R-:W-:Y:S02]  /*1500*/  FADD R0, R0, R17 ;  /* 0x0000001100007221 */ /* 0x000fe40000000000 */
[----:B------:R-:W-:-:S04]  /*1510*/  FADD R11, R11, R8 ;  /* 0x000000080b0b7221 */ /* 0x000fc80000000000 */
[----:B------:R-:W-:-:S04]  /*1520*/  FADD R11, R0, R11 ;  /* 0x0000000b000b7221 */ /* 0x000fc80000000000 */
[----:B------:R-:W-:Y:S01]  /*1530*/  FADD R0, R7, R11 ;  /* 0x0000000b07007221 */ /* 0x000fe20000000000 */
[----:B------:R-:W-:Y:S06]  /*1540*/  @!P0 BRA `(.L_x_135) ;  /* 0x0000000800308947 */ /* 0x000fec0003800000 */
[----:B------:R-:W-:-:S04]  /*1550*/  IADD3 R20, PT, PT, R20, 0x2000, RZ ;  /* 0x0000200014147810 */ /* 0x000fc80007ffe0ff */
[----:B------:R-:W-:-:S13]  /*1560*/  ISETP.GT.AND P0, PT, R20, R21, PT ;  /* 0x000000151400720c */ /* 0x000fda0003f04270 */
[----:B------:R-:W-:Y:S05]  /*1570*/  @!P0 BRA `(.L_x_136) ;  /* 0xfffffffc00808947 */ /* 0x000fea000383ffff */
.L_x_134:
        /* <DEDUP_REMOVED lines=20> */
.L_x_140:
        /* <DEDUP_REMOVED lines=8> */
.L_x_139:
[----:B------:R-:W-:Y:S05]  /*1740*/  BSYNC.RECONVERGENT B2 ;  /* 0x0000000000027941 */ /* 0x000fea0003800200 */
.L_x_138:
[----:B------:R-:W-:Y:S05]  /*1750*/  @!P1 BRA `(.L_x_137) ;  /* 0x0000000400a89947 */ /* 0x000fea0003800000 */
[----:B------:R-:W0:Y:S01]  /*1760*/  LDCU.64 UR4, c[0x0][0x380] ;  /* 0x00007000ff0477ac */ /* 0x000e220008000a00 */
[----:B------:R-:W-:Y:S01]  /*1770*/  IADD3 R5, PT, PT, R11, -R10, RZ ;  /* 0x8000000a0b057210 */ /* 0x000fe20007ffe0ff */
[----:B------:R-:W-:Y:S01]  /*1780*/  BSSY.RECONVERGENT B2, `(.L_x_141) ;  /* 0x000003b000027945 */ /* 0x000fe20003800200 */
[----:B------:R-:W-:Y:S02]  /*1790*/  IADD3 R3, P0, PT, R10, R20, RZ ;  /* 0x000000140a037210 */ /* 0x000fe40007f1e0ff */
[----:B------:R-:W-:Y:S02]  /*17a0*/  ISETP.GT.AND P1, PT, R5, 0x1800, PT ;  /* 0x000018000500780c */ /* 0x000fe40003f24270 */
[----:B------:R-:W-:Y:S02]  /*17b0*/  IADD3.X R6, PT, PT, RZ, RZ, RZ, P0, !PT ;  /* 0x000000ffff067210 */ /* 0x000fe400007fe4ff */
[----:B0-----:R-:W-:-:S04]  /*17c0*/  LEA R4, P0, R3, UR4, 0x2 ;  /* 0x0000000403047c11 */ /* 0x001fc8000f8010ff */
[----:B------:R-:W-:Y:S02]  /*17d0*/  LEA.HI.X R3, R3, UR5, R6, 0x2, P0 ;  /* 0x0000000503037c11 */ /* 0x000fe400080f1406 */
[----:B------:R-:W-:-:S04]  /*17e0*/  IADD3 R4, P0, PT, R4, 0x1000, RZ ;  /* 0x0000100004047810 */ /* 0x000fc80007f1e0ff */
[----:B------:R-:W-:Y:S02]  /*17f0*/  IADD3.X R5, PT, PT, RZ, R3, RZ, P0, !PT ;  /* 0x00000003ff057210 */ /* 0x000fe400007fe4ff */
[----:B------:R-:W-:Y:S02]  /*1800*/  PLOP3.LUT P0, PT, PT, PT, PT, 0x80, 0x8 ;  /* 0x000000000008781c */ /* 0x000fe40003f0f070 */
[----:B------:R-:W-:Y:S01]  /*1810*/  IADD3 R3, PT, PT, R10, R20, RZ ;  /* 0x000000140a037210 */ /* 0x000fe20007ffe0ff */
[----:B------:R-:W-:Y:S10]  /*1820*/  @!P1 BRA `(.L_x_142) ;  /* 0x0000000000c09947 */ /* 0x000ff40003800000 */
[----:B------:R-:W-:Y:S02]  /*1830*/  PLOP3.LUT P0, PT, PT, PT, PT, 0x8, 0x80 ;  /* 0x000000000080781c */ /* 0x000fe40003f0e170 */
[----:B------:R-:W-:-:S11]  /*1840*/  IADD3 R13, PT, PT, R11, -0x1800, RZ ;  /* 0xffffe8000b0d7810 */ /* 0x000fd60007ffe0ff */
.L_x_143:
        /* <DEDUP_REMOVED lines=46> */
.L_x_142:
[----:B------:R-:W-:Y:S05]  /*1b30*/  BSYNC.RECONVERGENT B2 ;  /* 0x0000000000027941 */ /* 0x000fea0003800200 */
.L_x_141:
        /* <DEDUP_REMOVED lines=31> */
.L_x_145:
[----:B------:R-:W-:Y:S05]  /*1d30*/  BSYNC.RECONVERGENT B2 ;  /* 0x0000000000027941 */ /* 0x000fea0003800200 */
.L_x_144:
        /* <DEDUP_REMOVED lines=9> */
[----:B----4-:R-:W-:-:S04]  /*1dd0*/  FADD R0, R0, R3 ;  /* 0x0000000300007221 */ /* 0x010fc80000000000 */
[----:B--2---:R-:W-:-:S04]  /*1de0*/  FADD R0, R0, R9 ;  /* 0x0000000900007221 */ /* 0x004fc80000000000 */
[----:B---3--:R-:W-:-:S07]  /*1df0*/  FADD R0, R0, R11 ;  /* 0x0000000b00007221 */ /* 0x008fce0000000000 */
.L_x_137:
[----:B------:R-:W-:Y:S05]  /*1e00*/  BSYNC.RECONVERGENT B1 ;  /* 0x0000000000017941 */ /* 0x000fea0003800200 */
.L_x_135:
        /* <DEDUP_REMOVED lines=32> */
[----:B---3--:R-:W0:Y:S04]  /*2010*/  LDS.128 R4, [UR4+0x10] ;  /* 0x00001004ff047984 */ /* 0x008e280008000c00 */
        /* <DEDUP_REMOVED lines=19> */
.L_x_118:
        /* <DEDUP_REMOVED lines=12> */
.L_x_148:
[----:B------:R-:W-:Y:S05]  /*2210*/  BSYNC.RECONVERGENT B1 ;  /* 0x0000000000017941 */ /* 0x000fea0003800200 */
.L_x_147:
        /* <DEDUP_REMOVED lines=16> */
.L_x_153:
        /* <DEDUP_REMOVED lines=9> */
.L_x_152:
[----:B------:R-:W-:Y:S05]  /*23b0*/  BSYNC.RECONVERGENT B2 ;  /* 0x0000000000027941 */ /* 0x000fea0003800200 */
.L_x_151:
        /* <DEDUP_REMOVED lines=8> */
.L_x_156:
        /* <DEDUP_REMOVED lines=43> */
.L_x_155:
[----:B------:R-:W-:Y:S05]  /*26f0*/  BSYNC.RECONVERGENT B2 ;  /* 0x0000000000027941 */ /* 0x000fea0003800200 */
.L_x_154:
        /* <DEDUP_REMOVED lines=26> */
.L_x_158:
[----:B------:R-:W-:Y:S05]  /*28a0*/  BSYNC.RECONVERGENT B2 ;  /* 0x0000000000027941 */ /* 0x000fea0003800200 */
.L_x_157:
        /* <DEDUP_REMOVED lines=12> */
.L_x_150:
[----:B------:R-:W-:Y:S05]  /*2970*/  BSYNC.RECONVERGENT B1 ;  /* 0x0000000000017941 */ /* 0x000fea0003800200 */
.L_x_149:
[----:B------:R-:W-:Y:S02]  /*2980*/  ISETP.GE.AND P0, PT, R3, 0x200, PT ;  /* 0x000002000300780c */ /* 0x000fe40003f06270 */
[----:B0----5:R-:W-:-:S11]  /*2990*/  MOV R5, R0 ;  /* 0x0000000000057202 */ /* 0x021fd60000000f00 */
[----:B------:R-:W-:Y:S05]  /*29a0*/  @!P0 BRA `(.L_x_159) ;  /* 0x0000000000d08947 */ /* 0x000fea0003800000 */
[----:B------:R-:W0:Y:S01]  /*29b0*/  S2R R7, SR_LANEID ;  /* 0x0000000000077919 */ /* 0x000e220000000000 */
[----:B------:R-:W1:Y:S02]  /*29c0*/  SHFL.DOWN PT, R0, R5, 0x1, 0x1f ;  /* 0x08201f0005007f89 */ /* 0x000e6400000e0000 */
[----:B-1----:R-:W-:Y:S01]  /*29d0*/  FADD R0, R0, R5 ;  /* 0x0000000500007221 */ /* 0x002fe20000000000 */
[C---:B0-----:R-:W-:Y:S02]  /*29e0*/  ISETP.GT.AND P0, PT, R7.reuse, 0x1e, PT ;  /* 0x0000001e0700780c */ /* 0x041fe40003f04270 */
[----:B------:R-:W-:Y:S02]  /*29f0*/  ISETP.NE.AND P1, PT, R7, RZ, PT ;  /* 0x000000ff0700720c */ /* 0x000fe40003f25270 */
[----:B------:R-:W-:Y:S02]  /*2a00*/  FSEL R0, R5, R0, P0 ;  /* 0x0000000005007208 */ /* 0x000fe40000000000 */
[----:B------:R-:W-:-:S03]  /*2a10*/  ISETP.GT.AND P0, PT, R7, 0x1d, PT ;  /* 0x0000001d0700780c */ /* 0x000fc60003f04270 */
[----:B------:R-:W0:Y:S06]  /*2a20*/  SHFL.DOWN PT, R3, R0, 0x2, 0x1f ;  /* 0x08401f0000037f89 */ /* 0x000e2c00000e0000 */
        /* <DEDUP_REMOVED lines=24> */
[----:B--2---:R-:W0:Y:S04]  /*2bb0*/  LDS.128 R4, [UR4+0x10] ;  /* 0x00001004ff047984 */ /* 0x004e280008000c00 */
        /* <DEDUP_REMOVED lines=19> */
.L_x_159:
[----:B------:R-:W0:Y:S01]  /*2cf0*/  S2R R4, SR_LANEID ;  /* 0x0000000000047919 */ /* 0x000e220000000000 */
[----:B------:R-:W-:-:S04]  /*2d00*/  LOP3.LUT R0, R2, 0x3e0, RZ, 0xc0, !PT ;  /* 0x000003e002007812 */ /* 0x000fc800078ec0ff */
[----:B------:R-:W-:Y:S02]  /*2d10*/  IADD3 R6, PT, PT, R0, 0x20, RZ ;  /* 0x0000002000067810 */ /* 0x000fe40007ffe0ff */
[----:B------:R-:W-:Y:S02]  /*2d20*/  LOP3.LUT R0, RZ, R0, RZ, 0x33, !PT ;  /* 0x00000000ff007212 */ /* 0x000fe400078e33ff */
[-C--:B------:R-:W-:Y:S02]  /*2d30*/  ISETP.GT.AND P0, PT, R6, R3.reuse, PT ;  /* 0x000000030600720c */ /* 0x080fe40003f04270 */
[----:B------:R-:W-:-:S04]  /*2d40*/  IADD3 R0, PT, PT, R0, R3, RZ ;  /* 0x0000000300007210 */ /* 0x000fc80007ffe0ff */
[----:B------:R-:W-:-:S05]  /*2d50*/  SEL R6, R0, 0x1f, P0 ;  /* 0x0000001f00067807 */ /* 0x000fca0000000000 */
[----:B------:R-:W1:Y:S01]  /*2d60*/  SHFL.DOWN PT, R0, R5, 0x1, R6 ;  /* 0x0820000005007989 */ /* 0x000e6200000e0006 */
[C---:B0-----:R-:W-:Y:S02]  /*2d70*/  ISETP.GE.AND P0, PT, R4.reuse, R6, PT ;  /* 0x000000060400720c */ /* 0x041fe40003f06270 */
[C---:B------:R-:W-:Y:S02]  /*2d80*/  IADD3 R7, PT, PT, R4.reuse, 0x2, RZ ;  /* 0x0000000204077810 */ /* 0x040fe40007ffe0ff */
[----:B------:R-:W-:-:S09]  /*2d90*/  ISETP.NE.AND P1, PT, R4, RZ, PT ;  /* 0x000000ff0400720c */ /* 0x000fd20003f25270 */
[----:B-1----:R-:W-:Y:S01]  /*2da0*/  @!P0 FADD R5, R0, R5 ;  /* 0x0000000500058221 */ /* 0x002fe20000000000 */
[-C--:B------:R-:W-:Y:S02]  /*2db0*/  ISETP.GT.AND P0, PT, R7, R6.reuse, PT ;  /* 0x000000060700720c */ /* 0x080fe40003f04270 */
[----:B------:R-:W-:Y:S01]  /*2dc0*/  IADD3 R7, PT, PT, R4, 0x4, RZ ;  /* 0x0000000404077810 */ /* 0x000fe20007ffe0ff */
[----:B------:R-:W0:Y:S01]  /*2dd0*/  @!P1 S2R R8, SR_CgaCtaId ;  /* 0x0000000000089919 */ /* 0x000e220000008800 */
        /* <DEDUP_REMOVED lines=31> */
[----:B-1----:R-:W1:Y:S04]  /*2fd0*/  LDS.128 R4, [UR4+0x20] ;  /* 0x00002004ff047984 */ /* 0x002e680008000c00 */
        /* <DEDUP_REMOVED lines=29> */
.L_x_146:
        /* <DEDUP_REMOVED lines=28> */
[----:B------:R-:W-:Y:S02]  /*3370*/  HFMA2 R11, -RZ, RZ, 0, 0.0078125 ;  /* 0x00002000ff0b7431 */ /* 0x000fe400000001ff */
        /* <DEDUP_REMOVED lines=11> */
.L_x_162:
[----:B------:R-:W-:-:S05]  /*3430*/  IMAD.WIDE R2, R11, 0x4, R4 ;  /* 0x000000040b027825 */ /* 0x000fca00078e0204 */
        /* <DEDUP_REMOVED lines=15> */
[----:B------:R0:W5:Y:S02]  /*3530*/  LDG.E.CONSTANT R18, desc[UR6][R2.64+0x7800] ;  /* 0x0078000602127981 */ /* 0x000164000c1e9900 */
[----:B0-----:R-:W-:-:S04]  /*3540*/  MOV R3, R7 ;  /* 0x0000000700037202 */ /* 0x001fc80000000f00 */
[----:B------:R-:W-:-:S04]  /*3550*/  IADD3 R2, PT, PT, -R11, R3, RZ ;  /* 0x000000030b027210 */ /* 0x000fc80007ffe1ff */
[----:B------:R-:W-:Y:S01]  /*3560*/  ISETP.GE.AND P0, PT, R2, 0x2000, PT ;  /* 0x000020000200780c */ /* 0x000fe20003f06270 */
        /* <DEDUP_REMOVED lines=17> */
[----:B------:R-:W-:-:S04]  /*3680*/  IADD3 R11, PT, PT, R11, 0x2000, RZ ;  /* 0x000020000b0b7810 */ /* 0x000fc80007ffe0ff */
[----:B------:R-:W-:-:S13]  /*3690*/  ISETP.GT.AND P0, PT, R11, R6, PT ;  /* 0x000000060b00720c */ /* 0x000fda0003f04270 */
[----:B------:R-:W-:Y:S05]  /*36a0*/  @!P0 BRA `(.L_x_162) ;  /* 0xfffffffc00608947 */ /* 0x000fea000383ffff */
.L_x_160:
        /* <DEDUP_REMOVED lines=20> */
.L_x_166:
        /* <DEDUP_REMOVED lines=8> */
.L_x_165:
[----:B------:R-:W-:Y:S05]  /*3870*/  BSYNC.RECONVERGENT B2 ;  /* 0x0000000000027941 */ /* 0x000fea0003800200 */
.L_x_164:
        /* <DEDUP_REMOVED lines=16> */
.L_x_169:
        /* <DEDUP_REMOVED lines=46> */
.L_x_168:
[----:B------:R-:W-:Y:S05]  /*3c60*/  BSYNC.RECONVERGENT B2 ;  /* 0x0000000000027941 */ /* 0x000fea0003800200 */
.L_x_167:
        /* <DEDUP_REMOVED lines=31> */
.L_x_171:
[----:B------:R-:W-:Y:S05]  /*3e60*/  BSYNC.RECONVERGENT B2 ;  /* 0x0000000000027941 */ /* 0x000fea0003800200 */
.L_x_170:
        /* <DEDUP_REMOVED lines=12> */
.L_x_163:
[----:B------:R-:W-:Y:S05]  /*3f30*/  BSYNC.RECONVERGENT B1 ;  /* 0x0000000000017941 */ /* 0x000fea0003800200 */
.L_x_161:
        /* <DEDUP_REMOVED lines=50> */
[----:B------:R-:W-:-:S07]  /*4260*/  FADD R0, R18, R19 ;  /* 0x0000001312007221 */ /* 0x000fce0000000000 */
.L_x_133:
[----:B------:R-:W-:Y:S05]  /*4270*/  BSYNC.RECONVERGENT B0 ;  /* 0x0000000000007941 */ /* 0x000fea0003800200 */
.L_x_117:
[----:B------:R-:W-:Y:S05]  /*4280*/  @P0 EXIT ;  /* 0x000000000000094d */ /* 0x000fea0003800000 */
[----:B0-23--:R-:W0:Y:S01]  /*4290*/  LDC.64 R2, c[0x0][0x388] ;  /* 0x0000e200ff027b82 */ /* 0x00de220000000a00 */
[----:B------:R-:W4:Y:S02]  /*42a0*/  LDCU UR4, c[0x0][0x398] ;  /* 0x00007300ff0477ac */ /* 0x000f240008000800 */
[----:B----4-:R-:W-:-:S05]  /*42b0*/  FADD R5, R0, UR4 ;  /* 0x0000000400057e21 */ /* 0x010fca0008000000 */
[----:B0-----:R-:W-:Y:S01]  /*42c0*/  STG.E desc[UR6][R2.64], R5 ;  /* 0x0000000502007986 */ /* 0x001fe2000c101906 */
[----:B------:R-:W-:Y:S05]  /*42d0*/  EXIT ;  /* 0x000000000000794d */ /* 0x000fea0003800000 */
.L_x_172:
        /* <DEDUP_REMOVED lines=10> */
.L_x_518:


//--------------------- .text._ZN3cub18CUB_300001_SM_10006detail6reduce18DeviceReduceKernelINS2_10policy_hubIfjN4cuda3std3__44plusIfEEE10Policy1000EN6thrust24THRUST_300001_SM_1000_NS10device_ptrIfEEjS9_fNS7_10__identityEEEvT0_PT3_T1_NS0_13GridEvenShareISK_EET2_T4_ --------------------------
	.section	.text._ZN3cub18CUB_300001_SM_10006detail6reduce18DeviceReduceKernelINS2_10policy_hubIfjN4cuda3std3__44plusIfEEE10Policy1000EN6thrust24THRUST_300001_SM_1000_NS10device_ptrIfEEjS9_fNS7_10__identityEEEvT0_PT3_T1_NS0_13GridEvenShareISK_EET2_T4_,"ax",@progbits
	.align	128
        .global         _ZN3cub18CUB_300001_SM_10006detail6reduce18DeviceReduceKernelINS2_10policy_hubIfjN4cuda3std3__44plusIfEEE10Policy1000EN6thrust24THRUST_300001_SM_1000_NS10device_ptrIfEEjS9_fNS7_10__identityEEEvT0_PT3_T1_NS0_13GridEvenShareISK_EET2_T4_
        .type           _ZN3cub18CUB_300001_SM_10006detail6reduce18DeviceReduceKernelINS2_10policy_hubIfjN4cuda3std3__44plusIfEEE10Policy1000EN6thrust24THRUST_300001_SM_1000_NS10device_ptrIfEEjS9_fNS7_10__identityEEEvT0_PT3_T1_NS0_13GridEvenShareISK_EET2_T4_,@function
        .size           _ZN3cub18CUB_300001_SM_10006detail6reduce18DeviceReduceKernelINS2_10policy_hubIfjN4cuda3std3__44plusIfEEE10Policy1000EN6thrust24THRUST_300001_SM_1000_NS10device_ptrIfEEjS9_fNS7_10__identityEEEvT0_PT3_T1_NS0_13GridEvenShareISK_EET2_T4_,(.L_x_519 - _ZN3cub18CUB_300001_SM_10006detail6reduce18DeviceReduceKernelINS2_10policy_hubIfjN4cuda3std3__44plusIfEEE10Policy1000EN6thrust24THRUST_300001_SM_1000_NS10device_ptrIfEEjS9_fNS7_10__identityEEEvT0_PT3_T1_NS0_13GridEvenShareISK_EET2_T4_)
        .other          _ZN3cub18CUB_300001_SM_10006detail6reduce18DeviceReduceKernelINS2_10policy_hubIfjN4cuda3std3__44plusIfEEE10Policy1000EN6thrust24THRUST_300001_SM_1000_NS10device_ptrIfEEjS9_fNS7_10__identityEEEvT0_PT3_T1_NS0_13GridEvenShareISK_EET2_T4_,@"STO_CUDA_ENTRY STV_DEFAULT"
_ZN3cub18CUB_300001_SM_10006detail6reduce18DeviceReduceKernelINS2_10policy_hubIfjN4cuda3std3__44plusIfEEE10Policy1000EN6thrust24THRUST_300001_SM_1000_NS10device_ptrIfEEjS9_fNS7_10__identityEEEvT0_PT3_T1_NS0_13GridEvenShareISK_EET2_T4_:
.text._ZN3cub18CUB_300001_SM_10006detail6reduce18DeviceReduceKernelINS2_10policy_hubIfjN4cuda3std3__44plusIfEEE10Policy1000EN6thrust24THRUST_300001_SM_1000_NS10device_ptrIfEEjS9_fNS7_10__identityEEEvT0_PT3_T1_NS0_13GridEvenShareISK_EET2_T4_:
[----:B------:R-:W-:Y:S01]  /*0000*/  LDC R1, c[0x0][0x37c] ;  /* 0x0000df00ff017b82 */ /* 0x000fe20000000800 */
[----:B------:R-:W0:Y:S07]  /*0010*/  S2R R3, SR_CTAID.X ;  /* 0x0000000000037919 */ /* 0x000e2e0000002500 */
[----:B------:R-:W1:Y:S01]  /*0020*/  LDC.64 R6, c[0x0][0x3a8] ;  /* 0x0000ea00ff067b82 */ /* 0x000e620000000a00 */
[----:B------:R-:W2:Y:S01]  /*0030*/  LDCU.64 UR6, c[0x0][0x358] ;  /* 0x00006b00ff0677ac */ /* 0x000ea20008000a00 */
[----:B------:R-:W-:Y:S01]  /*0040*/  BSSY.RECONVERGENT B0, `(.L_x_173) ;  /* 0x000027a000007945 */ /* 0x000fe20003800200 */
[----:B-1----:R-:W-:Y:S01]  /*0050*/  SHF.L.U32 R13, R7, 0xd, RZ ;  /* 0x0000000d070d7819 */ /* 0x002fe200000006ff */
[----:B0-----:R-:W-:-:S05]  /*0060*/  IMAD R0, R3, -0x2000, R6 ;  /* 0xffffe00003007824 */ /* 0x001fca00078e0206 */
[----:B------:R-:W-:-:S13]  /*0070*/  ISETP.GT.U32.AND P0, PT, R0, 0x1fff, PT ;  /* 0x00001fff0000780c */ /* 0x000fda0003f04070 */
[----:B--2---:R-:W-:Y:S05]  /*0080*/  @P0 BRA `(.L_x_174) ;  /* 0x0000001000d40947 */ /* 0x004fea0003800000 */
[----:B------:R-:W0:Y:S01]  /*0090*/  S2R R2, SR_TID.X ;  /* 0x0000000000027919 */ /* 0x000e220000002100 */
[----:B------:R-:W-:Y:S01]  /*00a0*/  BSSY.RECONVERGENT B1, `(.L_x_175) ;  /* 0x000000a000017945 */ /* 0x000fe20003800200 */
[----:B------:R-:W-:Y:S01]  /*00b0*/  HFMA2 R15, -RZ, RZ, 0, 0 ;  /* 0x00000000ff0f7431 */ /* 0x000fe200000001ff */
[----:B0-----:R-:W-:Y:S02]  /*00c0*/  ISETP.GE.U32.AND P0, PT, R2, R0, PT ;  /* 0x000000000200720c */ /* 0x001fe40003f06070 */
[----:B------:R-:W-:-:S11]  /*00d0*/  MOV R4, R2 ;  /* 0x0000000200047202 */ /* 0x000fd60000000f00 */
[----:B------:R-:W-:Y:S05]  /*00e0*/  @P0 BRA `(.L_x_176) ;  /* 0x0000000000140947 */ /* 0x000fea0003800000 */
[----:B------:R-:W0:Y:S01]  /*00f0*/  LDC.64 R8, c[0x0][0x380] ;  /* 0x0000e000ff087b82 */ /* 0x000e220000000a00 */
[----:B------:R-:W-:-:S05]  /*0100*/  LEA R5, R3, R2, 0xd ;  /* 0x0000000203057211 */ /* 0x000fca00078e68ff */
[----:B0-----:R-:W-:-:S05]  /*0110*/  IMAD.WIDE.U32 R8, R5, 0x4, R8 ;  /* 0x0000000405087825 */ /* 0x001fca00078e0008 */
[----:B------:R0:W5:Y:S01]  /*0120*/  LDG.E R15, desc[UR6][R8.64] ;  /* 0x00000006080f7981 */ /* 0x000162000c1e1900 */
[----:B------:R-:W-:-:S07]  /*0130*/  IADD3 R4, PT, PT, R2, 0x200, RZ ;  /* 0x0000020002047810 */ /* 0x000fce0007ffe0ff */
.L_x_176:
[----:B------:R-:W-:Y:S05]  /*0140*/  BSYNC.RECONVERGENT B1 ;  /* 0x0000000000017941 */ /* 0x000fea0003800200 */
.L_x_175:
[----:B------:R-:W-:Y:S01]  /*0150*/  ISETP.GE.U32.AND P0, PT, R4, R0, PT ;  /* 0x000000000400720c */ /* 0x000fe20003f06070 */
[----:B------:R-:W-:-:S12]  /*0160*/  BSSY.RECONVERGENT B1, `(.L_x_177) ;  /* 0x00000a5000017945 */ /* 0x000fd80003800200 */
[----:B------:R-:W-:Y:S05]  /*0170*/  @P0 BRA `(.L_x_178) ;  /* 0x00000008008c0947 */ /* 0x000fea0003800000 */
[----:B------:R-:W-:Y:S01]  /*0180*/  LOP3.LUT R5, RZ, R4, RZ, 0x33, !PT ;  /* 0x00000004ff057212 */ /* 0x000fe200078e33ff */
[----:B------:R-:W-:Y:S03]  /*0190*/  BSSY.RECONVERGENT B2, `(.L_x_179) ;  /* 0x0000053000027945 */ /* 0x000fe60003800200 */
[----:B------:R-:W-:-:S05]  /*01a0*/  IADD3 R6, PT, PT, R5, R6, RZ ;  /* 0x0000000605067210 */ /* 0x000fca0007ffe0ff */
[----:B------:R-:W-:-:S05]  /*01b0*/  IMAD R6, R3, -0x2000, R6 ;  /* 0xffffe00003067824 */ /* 0x000fca00078e0206 */
[C---:B------:R-:W-:Y:S02]  /*01c0*/  ISETP.GE.U32.AND P0, PT, R6.reuse, 0x1e00, PT ;  /* 0x00001e000600780c */ /* 0x040fe40003f06070 */
[----:B------:R-:W-:-:S04]  /*01d0*/  LEA.HI R5, R6, 0x1, RZ, 0x17 ;  /* 0x0000000106057811 */ /* 0x000fc800078fb8ff */
[----:B------:R-:W-:-:S07]  /*01e0*/  LOP3.LUT R6, R5, 0xf, RZ, 0xc0, !PT ;  /* 0x0000000f05067812 */ /* 0x000fce00078ec0ff */
[----:B------:R-:W-:Y:S05]  /*01f0*/  @!P0 BRA `(.L_x_180) ;  /* 0x0000000400308947 */ /* 0x000fea0003800000 */
[----:B------:R-:W-:Y:S01]  /*0200*/  LOP3.LUT R10, R5, 0xfffff0, RZ, 0xc0, !PT ;  /* 0x00fffff0050a7812 */ /* 0x000fe200078ec0ff */
[----:B------:R-:W-:Y:S01]  /*0210*/  BSSY.RECONVERGENT B3, `(.L_x_181) ;  /* 0x0000049000037945 */ /* 0x000fe20003800200 */
[----:B0-----:R-:W-:Y:S02]  /*0220*/  LOP3.LUT R9, R4, 0x1000, RZ, 0xfc, !PT ;  /* 0x0000100004097812 */ /* 0x001fe400078efcff */
[----:B------:R-:W-:Y:S02]  /*0230*/  LEA R4, R3, R4, 0xd ;  /* 0x0000000403047211 */ /* 0x000fe400078e68ff */
[----:B------:R-:W-:-:S07]  /*0240*/  IADD3 R10, PT, PT, -R10, RZ, RZ ;  /* 0x000000ff0a0a7210 */ /* 0x000fce0007ffe1ff */
.L_x_182:
[----:B------:R-:W0:Y:S02]  /*0250*/  LDC.64 R12, c[0x0][0x380] ;  /* 0x0000e000ff0c7b82 */ /* 0x000e240000000a00 */
[----:B0-----:R-:W-:-:S05]  /*0260*/  IMAD.WIDE.U32 R22, R4, 0x4, R12 ;  /* 0x0000000404167825 */ /* 0x001fca00078e000c */
[----:B------:R0:W2:Y:S01]  /*0270*/  LDG.E R8, desc[UR6][R22.64] ;  /* 0x0000000616087981 */ /* 0x0000a2000c1e1900 */
[C---:B------:R-:W-:Y:S02]  /*0280*/  IADD3 R25, PT, PT, R4.reuse, 0x200, RZ ;  /* 0x0000020004197810 */ /* 0x040fe40007ffe0ff */
[C---:B------:R-:W-:Y:S02]  /*0290*/  IADD3 R21, PT, PT, R4.reuse, 0x400, RZ ;  /* 0x0000040004157810 */ /* 0x040fe40007ffe0ff */
[C---:B------:R-:W-:Y:S01]  /*02a0*/  IADD3 R17, PT, PT, R4.reuse, 0x600, RZ ;  /* 0x0000060004117810 */ /* 0x040fe20007ffe0ff */
[----:B------:R-:W-:Y:S01]  /*02b0*/  IMAD.WIDE.U32 R24, R25, 0x4, R12 ;  /* 0x0000000419187825 */ /* 0x000fe200078e000c */
[----:B------:R-:W-:-:S03]  /*02c0*/  IADD3 R19, PT, PT, R4, 0x800, RZ ;  /* 0x0000080004137810 */ /* 0x000fc60007ffe0ff */
[--C-:B------:R-:W-:Y:S01]  /*02d0*/  IMAD.WIDE.U32 R20, R21, 0x4, R12.reuse ;  /* 0x0000000415147825 */ /* 0x100fe200078e000c */
[----:B------:R-:W3:Y:S01]  /*02e0*/  LDG.E R7, desc[UR6][R24.64] ;  /* 0x0000000618077981 */ /* 0x000ee2000c1e1900 */
[C---:B------:R-:W-:Y:S02]  /*02f0*/  IADD3 R11, PT, PT, R4.reuse, 0xa00, RZ ;  /* 0x00000a00040b7810 */ /* 0x040fe40007ffe0ff */
[--C-:B------:R-:W-:Y:S01]  /*0300*/  IMAD.WIDE.U32 R16, R17, 0x4, R12.reuse ;  /* 0x0000000411107825 */ /* 0x100fe200078e000c */
[----:B------:R1:W4:Y:S01]  /*0310*/  LDG.E R29, desc[UR6][R20.64] ;  /* 0x00000006141d7981 */ /* 0x000322000c1e1900 */
[C---:B------:R-:W-:Y:S02]  /*0320*/  IADD3 R14, PT, PT, R4.reuse, 0xc00, RZ ;  /* 0x00000c00040e7810 */ /* 0x040fe40007ffe0ff */
[--C-:B------:R-:W-:Y:S01]  /*0330*/  IMAD.WIDE.U32 R18, R19, 0x4, R12.reuse ;  /* 0x0000000413127825 */ /* 0x100fe200078e000c */
[----:B------:R1:W4:Y:S03]  /*0340*/  LDG.E R28, desc[UR6][R16.64] ;  /* 0x00000006101c7981 */ /* 0x000326000c1e1900 */
[----:B0-----:R-:W-:Y:S01]  /*0350*/  IMAD.WIDE.U32 R22, R11, 0x4, R12 ;  /* 0x000000040b167825 */ /* 0x001fe200078e000c */
[----:B------:R-:W4:Y:S01]  /*0360*/  LDG.E R27, desc[UR6][R18.64] ;  /* 0x00000006121b7981 */ /* 0x000f22000c1e1900 */
[----:B------:R-:W-:-:S02]  /*0370*/  IADD3 R11, PT, PT, R4, 0xe00, RZ ;  /* 0x00000e00040b7810 */ /* 0x000fc40007ffe0ff */
[--C-:B-1----:R-:W-:Y:S01]  /*0380*/  IMAD.WIDE.U32 R20, R14, 0x4, R12.reuse ;  /* 0x000000040e147825 */ /* 0x102fe200078e000c */
[----:B------:R0:W4:Y:S01]  /*0390*/  LDG.E R26, desc[UR6][R22.64] ;  /* 0x00000006161a7981 */ /* 0x000122000c1e1900 */
[C---:B------:R-:W-:Y:S02]  /*03a0*/  IADD3 R14, PT, PT, R4.reuse, 0x1000, RZ ;  /* 0x00001000040e7810 */ /* 0x040fe40007ffe0ff */
[C---:B------:R-:W-:Y:S01]  /*03b0*/  IADD3 R24, PT, PT, R4.reuse, 0x1200, RZ ;  /* 0x0000120004187810 */ /* 0x040fe20007ffe0ff */
[--C-:B------:R-:W-:Y:S01]  /*03c0*/  IMAD.WIDE.U32 R16, R11, 0x4, R12.reuse ;  /* 0x000000040b107825 */ /* 0x100fe200078e000c */
[----:B------:R1:W4:Y:S01]  /*03d0*/  LDG.E R25, desc[UR6][R20.64] ;  /* 0x0000000614197981 */ /* 0x000322000c1e1900 */
[----:B------:R-:W-:Y:S02]  /*03e0*/  IADD3 R11, PT, PT, R4, 0x1400, RZ ;  /* 0x00001400040b7810 */ /* 0x000fe40007ffe0ff */
[--C-:B0-----:R-:W-:Y:S02]  /*03f0*/  IMAD.WIDE.U32 R22, R24, 0x4, R12.reuse ;  /* 0x0000000418167825 */ /* 0x101fe400078e000c */
[----:B------:R0:W4:Y:S02]  /*0400*/  LDG.E R24, desc[UR6][R16.64] ;  /* 0x0000000610187981 */ /* 0x000124000c1e1900 */
[--C-:B-1----:R-:W-:Y:S01]  /*0410*/  IMAD.WIDE.U32 R20, R14, 0x4, R12.reuse ;  /* 0x000000040e147825 */ /* 0x102fe200078e000c */
[C---:B------:R-:W-:Y:S01]  /*0420*/  IADD3 R14, PT, PT, R4.reuse, 0x1600, RZ ;  /* 0x00001600040e7810 */ /* 0x040fe20007ffe0ff */
[----:B------:R1:W4:Y:S04]  /*0430*/  LDG.E R18, desc[UR6][R22.64] ;  /* 0x0000000616127981 */ /* 0x000328000c1e1900 */
[----:B------:R1:W4:Y:S01]  /*0440*/  LDG.E R19, desc[UR6][R20.64] ;  /* 0x0000000614137981 */ /* 0x000322000c1e1900 */
[----:B0-----:R-:W-:Y:S01]  /*0450*/  IMAD.WIDE.U32 R16, R11, 0x4, R12 ;  /* 0x000000040b107825 */ /* 0x001fe200078e000c */
[----:B-1----:R-:W-:-:S04]  /*0460*/  IADD3 R23, PT, PT, R4, 0x1800, RZ ;  /* 0x0000180004177810 */ /* 0x002fc80007ffe0ff */
[----:B------:R0:W4:Y:S01]  /*0470*/  LDG.E R11, desc[UR6][R16.64] ;  /* 0x00000006100b7981 */ /* 0x000122000c1e1900 */
[C---:B------:R-:W-:Y:S01]  /*0480*/  IADD3 R21, PT, PT, R4.reuse, 0x1a00, RZ ;  /* 0x00001a0004157810 */ /* 0x040fe20007ffe0ff */
[----:B0-----:R-:W-:Y:S01]  /*0490*/  IMAD.WIDE.U32 R16, R23, 0x4, R12 ;  /* 0x0000000417107825 */ /* 0x001fe200078e000c */
[----:B------:R-:W-:-:S03]  /*04a0*/  IADD3 R23, PT, PT, R4, 0x1c00, RZ ;  /* 0x00001c0004177810 */ /* 0x000fc60007ffe0ff */
[--C-:B------:R-:W-:Y:S02]  /*04b0*/  IMAD.WIDE.U32 R20, R21, 0x4, R12.reuse ;  /* 0x0000000415147825 */ /* 0x100fe400078e000c */
[----:B------:R-:W4:Y:S02]  /*04c0*/  LDG.E R16, desc[UR6][R16.64] ;  /* 0x0000000610107981 */ /* 0x000f24000c1e1900 */
[----:B------:R-:W-:Y:S02]  /*04d0*/  IMAD.WIDE.U32 R22, R23, 0x4, R12 ;  /* 0x0000000417167825 */ /* 0x000fe400078e000c */
[----:B------:R-:W4:Y:S04]  /*04e0*/  LDG.E R20, desc[UR6][R20.64] ;  /* 0x0000000614147981 */ /* 0x000f28000c1e1900 */
[----:B------:R-:W4:Y:S01]  /*04f0*/  LDG.E R22, desc[UR6][R22.64] ;  /* 0x0000000616167981 */ /* 0x000f22000c1e1900 */
[----:B--2--5:R-:W-:Y:S01]  /*0500*/  FADD R8, R8, R15 ;  /* 0x0000000f08087221 */ /* 0x024fe20000000000 */
[----:B------:R-:W-:-:S06]  /*0510*/  IMAD.WIDE.U32 R14, R14, 0x4, R12 ;  /* 0x000000040e0e7825 */ /* 0x000fcc00078e000c */
[----:B------:R0:W2:Y:S02]  /*0520*/  LDG.E R14, desc[UR6][R14.64] ;  /* 0x000000060e0e7981 */ /* 0x0000a4000c1e1900 */
[----:B0-----:R-:W-:-:S05]  /*0530*/  IADD3 R15, PT, PT, R4, 0x1e00, RZ ;  /* 0x00001e00040f7810 */ /* 0x001fca0007ffe0ff */
[----:B------:R-:W-:-:S06]  /*0540*/  IMAD.WIDE.U32 R12, R15, 0x4, R12 ;  /* 0x000000040f0c7825 */ /* 0x000fcc00078e000c */
[----:B------:R-:W2:Y:S01]  /*0550*/  LDG.E R12, desc[UR6][R12.64] ;  /* 0x000000060c0c7981 */ /* 0x000ea2000c1e1900 */
        /* <DEDUP_REMOVED lines=8> */
[----:B------:R-:W-:Y:S01]  /*05e0*/  FADD R18, R19, R18 ;  /* 0x0000001213127221 */ /* 0x000fe20000000000 */
[----:B------:R-:W-:-:S03]  /*05f0*/  IADD3 R10, PT, PT, R10, 0x10, RZ ;  /* 0x000000100a0a7810 */ /* 0x000fc60007ffe0ff */
[----:B------:R-:W-:Y:S01]  /*0600*/  FADD R11, R18, R11 ;  /* 0x0000000b120b7221 */ /* 0x000fe20000000000 */
[----:B------:R-:W-:Y:S02]  /*0610*/  ISETP.NE.AND P0, PT, R10, RZ, PT ;  /* 0x000000ff0a00720c */ /* 0x000fe40003f05270 */
[----:B------:R-:W-:Y:S02]  /*0620*/  IADD3 R9, PT, PT, R9, 0x2000, RZ ;  /* 0x0000200009097810 */ /* 0x000fe40007ffe0ff */
[----:B------:R-:W-:Y:S01]  /*0630*/  IADD3 R4, PT, PT, R4, 0x2000, RZ ;  /* 0x0000200004047810 */ /* 0x000fe20007ffe0ff */
[----:B--2---:R-:W-:-:S04]  /*0640*/  FADD R11, R11, R14 ;  /* 0x0000000e0b0b7221 */ /* 0x004fc80000000000 */
[----:B------:R-:W-:-:S04]  /*0650*/  FADD R11, R11, R16 ;  /* 0x000000100b0b7221 */ /* 0x000fc80000000000 */
[----:B------:R-:W-:-:S04]  /*0660*/  FADD R11, R11, R20 ;  /* 0x000000140b0b7221 */ /* 0x000fc80000000000 */
[----:B------:R-:W-:-:S04]  /*0670*/  FADD R11, R11, R22 ;  /* 0x000000160b0b7221 */ /* 0x000fc80000000000 */
[----:B------:R-:W-:Y:S01]  /*0680*/  FADD R15, R11, R12 ;  /* 0x0000000c0b0f7221 */ /* 0x000fe20000000000 */
[----:B------:R-:W-:Y:S06]  /*0690*/  @P0 BRA `(.L_x_182) ;  /* 0xfffffff800ec0947 */ /* 0x000fec000383ffff */
[----:B------:R-:W-:Y:S05]  /*06a0*/  BSYNC.RECONVERGENT B3 ;  /* 0x0000000000037941 */ /* 0x000fea0003800200 */
.L_x_181:
[----:B------:R-:W-:-:S07]  /*06b0*/  IADD3 R4, PT, PT, R9, -0x1000, RZ ;  /* 0xfffff00009047810 */ /* 0x000fce0007ffe0ff */
.L_x_180:
[----:B------:R-:W-:Y:S05]  /*06c0*/  BSYNC.RECONVERGENT B2 ;  /* 0x0000000000027941 */ /* 0x000fea0003800200 */
.L_x_179:
[----:B------:R-:W-:-:S13]  /*06d0*/  ISETP.NE.AND P0, PT, R6, RZ, PT ;  /* 0x000000ff0600720c */ /* 0x000fda0003f05270 */
[----:B------:R-:W-:Y:S05]  /*06e0*/  @!P0 BRA `(.L_x_178) ;  /* 0x0000000400308947 */ /* 0x000fea0003800000 */
[----:B------:R-:W-:Y:S01]  /*06f0*/  ISETP.GE.U32.AND P0, PT, R6, 0x8, PT ;  /* 0x000000080600780c */ /* 0x000fe20003f06070 */
[----:B------:R-:W-:Y:S01]  /*0700*/  BSSY.RECONVERGENT B2, `(.L_x_183) ;  /* 0x0000026000027945 */ /* 0x000fe20003800200 */
[----:B------:R-:W-:-:S04]  /*0710*/  LOP3.LUT R22, R5, 0x7, RZ, 0xc0, !PT ;  /* 0x0000000705167812 */ /* 0x000fc800078ec0ff */
[----:B------:R-:W-:-:S07]  /*0720*/  ISETP.NE.AND P1, PT, R22, RZ, PT ;  /* 0x000000ff1600720c */ /* 0x000fce0003f25270 */
[----:B------:R-:W-:Y:S06]  /*0730*/  @!P0 BRA `(.L_x_184) ;  /* 0x0000000000888947 */ /* 0x000fec0003800000 */
[----:B------:R-:W1:Y:S01]  /*0740*/  LDC.64 R6, c[0x0][0x380] ;  /* 0x0000e000ff067b82 */ /* 0x000e620000000a00 */
[----:B------:R-:W-:-:S04]  /*0750*/  LEA R19, R3, R4, 0xd ;  /* 0x0000000403137211 */ /* 0x000fc800078e68ff */
[C---:B------:R-:W-:Y:S02]  /*0760*/  IADD3 R17, PT, PT, R19.reuse, 0x200, RZ ;  /* 0x0000020013117810 */ /* 0x040fe40007ffe0ff */
[C---:B------:R-:W-:Y:S02]  /*0770*/  IADD3 R21, PT, PT, R19.reuse, 0x400, RZ ;  /* 0x0000040013157810 */ /* 0x040fe40007ffe0ff */
[C---:B------:R-:W-:Y:S02]  /*0780*/  IADD3 R13, PT, PT, R19.reuse, 0x600, RZ ;  /* 0x00000600130d7810 */ /* 0x040fe40007ffe0ff */
[C---:B0-----:R-:W-:Y:S01]  /*0790*/  IADD3 R9, PT, PT, R19.reuse, 0x800, RZ ;  /* 0x0000080013097810 */ /* 0x041fe20007ffe0ff */
[----:B-1----:R-:W-:-:S04]  /*07a0*/  IMAD.WIDE.U32 R10, R19, 0x4, R6 ;  /* 0x00000004130a7825 */ /* 0x002fc800078e0006 */
[--C-:B------:R-:W-:Y:S01]  /*07b0*/  IMAD.WIDE.U32 R16, R17, 0x4, R6.reuse ;  /* 0x0000000411107825 */ /* 0x100fe200078e0006 */
[----:B------:R0:W2:Y:S03]  /*07c0*/  LDG.E R14, desc[UR6][R10.64] ;  /* 0x000000060a0e7981 */ /* 0x0000a6000c1e1900 */
[--C-:B------:R-:W-:Y:S01]  /*07d0*/  IMAD.WIDE.U32 R20, R21, 0x4, R6.reuse ;  /* 0x0000000415147825 */ /* 0x100fe200078e0006 */
[----:B------:R1:W3:Y:S03]  /*07e0*/  LDG.E R18, desc[UR6][R16.64] ;  /* 0x0000000610127981 */ /* 0x0002e6000c1e1900 */
[--C-:B------:R-:W-:Y:S01]  /*07f0*/  IMAD.WIDE.U32 R12, R13, 0x4, R6.reuse ;  /* 0x000000040d0c7825 */ /* 0x100fe200078e0006 */
[----:B------:R-:W-:Y:S01]  /*0800*/  IADD3 R23, PT, PT, R19, 0xa00, RZ ;  /* 0x00000a0013177810 */ /* 0x000fe20007ffe0ff */
[----:B------:R-:W4:Y:S02]  /*0810*/  LDG.E R20, desc[UR6][R20.64] ;  /* 0x0000000614147981 */ /* 0x000f24000c1e1900 */
[--C-:B------:R-:W-:Y:S01]  /*0820*/  IMAD.WIDE.U32 R8, R9, 0x4, R6.reuse ;  /* 0x0000000409087825 */ /* 0x100fe200078e0006 */
[----:B------:R-:W-:Y:S01]  /*0830*/  IADD3 R25, PT, PT, R19, 0xc00, RZ ;  /* 0x00000c0013197810 */ /* 0x000fe20007ffe0ff */
[----:B------:R-:W4:Y:S02]  /*0840*/  LDG.E R12, desc[UR6][R12.64] ;  /* 0x000000060c0c7981 */ /* 0x000f24000c1e1900 */
[--C-:B0-----:R-:W-:Y:S01]  /*0850*/  IMAD.WIDE.U32 R10, R23, 0x4, R6.reuse ;  /* 0x00000004170a7825 */ /* 0x101fe200078e0006 */
[----:B------:R-:W-:Y:S01]  /*0860*/  IADD3 R19, PT, PT, R19, 0xe00, RZ ;  /* 0x00000e0013137810 */ /* 0x000fe20007ffe0ff */
[----:B------:R-:W4:Y:S02]  /*0870*/  LDG.E R8, desc[UR6][R8.64] ;  /* 0x0000000608087981 */ /* 0x000f24000c1e1900 */
[----:B-1----:R-:W-:-:S02]  /*0880*/  IMAD.WIDE.U32 R16, R25, 0x4, R6 ;  /* 0x0000000419107825 */ /* 0x002fc400078e0006 */
[----:B------:R-:W4:Y:S02]  /*0890*/  LDG.E R11, desc[UR6][R10.64] ;  /* 0x000000060a0b7981 */ /* 0x000f24000c1e1900 */
[----:B------:R-:W-:Y:S02]  /*08a0*/  IMAD.WIDE.U32 R6, R19, 0x4, R6 ;  /* 0x0000000413067825 */ /* 0x000fe400078e0006 */
[----:B------:R-:W4:Y:S04]  /*08b0*/  LDG.E R17, desc[UR6][R16.64] ;  /* 0x0000000610117981 */ /* 0x000f28000c1e1900 */
[----:B------:R-:W4:Y:S01]  /*08c0*/  LDG.E R7, desc[UR6][R6.64] ;  /* 0x0000000606077981 */ /* 0x000f22000c1e1900 */
        /* <DEDUP_REMOVED lines=9> */
.L_x_184:
[----:B------:R-:W-:Y:S05]  /*0960*/  BSYNC.RECONVERGENT B2 ;  /* 0x0000000000027941 */ /* 0x000fea0003800200 */
.L_x_183:
[----:B------:R-:W-:Y:S05]  /*0970*/  @!P1 BRA `(.L_x_178) ;  /* 0x00000000008c9947 */ /* 0x000fea0003800000 */
[----:B------:R-:W-:Y:S01]  /*0980*/  ISETP.GE.U32.AND P0, PT, R22, 0x4, PT ;  /* 0x000000041600780c */ /* 0x000fe20003f06070 */
[----:B------:R-:W-:Y:S01]  /*0990*/  BSSY.RECONVERGENT B2, `(.L_x_185) ;  /* 0x0000016000027945 */ /* 0x000fe20003800200 */
[----:B------:R-:W-:-:S04]  /*09a0*/  LOP3.LUT R5, R5, 0x3, RZ, 0xc0, !PT ;  /* 0x0000000305057812 */ /* 0x000fc800078ec0ff */
[----:B------:R-:W-:-:S07]  /*09b0*/  ISETP.NE.AND P1, PT, R5, RZ, PT ;  /* 0x000000ff0500720c */ /* 0x000fce0003f25270 */
[----:B------:R-:W-:Y:S06]  /*09c0*/  @!P0 BRA `(.L_x_186) ;  /* 0x0000000000488947 */ /* 0x000fec0003800000 */
[----:B------:R-:W0:Y:S01]  /*09d0*/  LDC.64 R6, c[0x0][0x380] ;  /* 0x0000e000ff067b82 */ /* 0x000e220000000a00 */
[----:B------:R-:W-:-:S04]  /*09e0*/  LEA R13, R3, R4, 0xd ;  /* 0x00000004030d7211 */ /* 0x000fc800078e68ff */
[C---:B------:R-:W-:Y:S02]  /*09f0*/  IADD3 R11, PT, PT, R13.reuse, 0x200, RZ ;  /* 0x000002000d0b7810 */ /* 0x040fe40007ffe0ff */
[C---:B------:R-:W-:Y:S02]  /*0a00*/  IADD3 R17, PT, PT, R13.reuse, 0x400, RZ ;  /* 0x000004000d117810 */ /* 0x040fe40007ffe0ff */
[C---:B------:R-:W-:Y:S01]  /*0a10*/  IADD3 R19, PT, PT, R13.reuse, 0x600, RZ ;  /* 0x000006000d137810 */ /* 0x040fe20007ffe0ff */
[----:B0-----:R-:W-:-:S04]  /*0a20*/  IMAD.WIDE.U32 R8, R13, 0x4, R6 ;  /* 0x000000040d087825 */ /* 0x001fc800078e0006 */
[--C-:B------:R-:W-:Y:S02]  /*0a30*/  IMAD.WIDE.U32 R10, R11, 0x4, R6.reuse ;  /* 0x000000040b0a7825 */ /* 0x100fe400078e0006 */
[----:B------:R-:W2:Y:S02]  /*0a40*/  LDG.E R8, desc[UR6][R8.64] ;  /* 0x0000000608087981 */ /* 0x000ea4000c1e1900 */
[--C-:B------:R-:W-:Y:S02]  /*0a50*/  IMAD.WIDE.U32 R12, R17, 0x4, R6.reuse ;  /* 0x00000004110c7825 */ /* 0x100fe400078e0006 */
[----:B------:R-:W3:Y:S02]  /*0a60*/  LDG.E R10, desc[UR6][R10.64] ;  /* 0x000000060a0a7981 */ /* 0x000ee4000c1e1900 */
[----:B------:R-:W-:Y:S02]  /*0a70*/  IMAD.WIDE.U32 R6, R19, 0x4, R6 ;  /* 0x0000000413067825 */ /* 0x000fe400078e0006 */
[----:B------:R-:W4:Y:S04]  /*0a80*/  LDG.E R12, desc[UR6][R12.64] ;  /* 0x000000060c0c7981 */ /* 0x000f28000c1e1900 */
[----:B------:R-:W4:Y:S01]  /*0a90*/  LDG.E R6, desc[UR6][R6.64] ;  /* 0x0000000606067981 */ /* 0x000f22000c1e1900 */
[----:B------:R-:W-:Y:S01]  /*0aa0*/  IADD3 R4, PT, PT, R4, 0x800, RZ ;  /* 0x0000080004047810 */ /* 0x000fe20007ffe0ff */
[----:B--2--5:R-:W-:-:S04]  /*0ab0*/  FADD R15, R15, R8 ;  /* 0x000000080f0f7221 */ /* 0x024fc80000000000 */
[----:B---3--:R-:W-:-:S04]  /*0ac0*/  FADD R15, R15, R10 ;  /* 0x0000000a0f0f7221 */ /* 0x008fc80000000000 */
[----:B----4-:R-:W-:-:S04]  /*0ad0*/  FADD R15, R15, R12 ;  /* 0x0000000c0f0f7221 */ /* 0x010fc80000000000 */
[----:B------:R-:W-:-:S07]  /*0ae0*/  FADD R15, R15, R6 ;  /* 0x000000060f0f7221 */ /* 0x000fce0000000000 */
.L_x_186:
[----:B------:R-:W-:Y:S05]  /*0af0*/  BSYNC.RECONVERGENT B2 ;  /* 0x0000000000027941 */ /* 0x000fea0003800200 */
.L_x_185:
[----:B------:R-:W-:Y:S05]  /*0b00*/  @!P1 BRA `(.L_x_178) ;  /* 0x0000000000289947 */ /* 0x000fea0003800000 */
[----:B------:R-:W1:Y:S01]  /*0b10*/  LDC.64 R6, c[0x0][0x380] ;  /* 0x0000e000ff067b82 */ /* 0x000e620000000a00 */
[----:B0-----:R-:W-:Y:S02]  /*0b20*/  LEA R9, R3, R4, 0xd ;  /* 0x0000000403097211 */ /* 0x001fe400078e68ff */
[----:B------:R-:W-:-:S07]  /*0b30*/  IADD3 R8, PT, PT, -R5, RZ, RZ ;  /* 0x000000ff05087210 */ /* 0x000fce0007ffe1ff */
.L_x_187:
[----:B-1----:R-:W-:-:S06]  /*0b40*/  IMAD.WIDE.U32 R4, R9, 0x4, R6 ;  /* 0x0000000409047825 */ /* 0x002fcc00078e0006 */
[----:B------:R-:W2:Y:S01]  /*0b50*/  LDG.E R4, desc[UR6][R4.64] ;  /* 0x0000000604047981 */ /* 0x000ea2000c1e1900 */
[----:B------:R-:W-:Y:S02]  /*0b60*/  IADD3 R8, PT, PT, R8, 0x1, RZ ;  /* 0x0000000108087810 */ /* 0x000fe40007ffe0ff */
[----:B------:R-:W-:Y:S02]  /*0b70*/  IADD3 R9, PT, PT, R9, 0x200, RZ ;  /* 0x0000020009097810 */ /* 0x000fe40007ffe0ff */
[----:B------:R-:W-:Y:S01]  /*0b80*/  ISETP.NE.AND P0, PT, R8, RZ, PT ;  /* 0x000000ff0800720c */ /* 0x000fe20003f05270 */
[----:B--2--5:R-:W-:-:S12]  /*0b90*/  FADD R15, R4, R15 ;  /* 0x0000000f040f7221 */ /* 0x024fd80000000000 */
[----:B------:R-:W-:Y:S05]  /*0ba0*/  @P0 BRA `(.L_x_187) ;  /* 0xfffffffc00e40947 */ /* 0x000fea000383ffff */
.L_x_178:
[----:B------:R-:W-:Y:S05]  /*0bb0*/  BSYNC.RECONVERGENT B1 ;  /* 0x0000000000017941 */ /* 0x000fea0003800200 */
.L_x_177:
[----:B------:R-:W-:-:S13]  /*0bc0*/  ISETP.GE.U32.AND P0, PT, R0, 0x200, PT ;  /* 0x000002000000780c */ /* 0x000fda0003f06070 */
[----:B------:R-:W-:Y:S05]  /*0bd0*/  @!P0 BRA `(.L_x_188) ;  /* 0x0000000000d08947 */ /* 0x000fea0003800000 */
[----:B0-----:R-:W0:Y:S01]  /*0be0*/  S2R R8, SR_LANEID ;  /* 0x0000000000087919 */ /* 0x001e220000000000 */
[----:B-----5:R-:W1:Y:S02]  /*0bf0*/  SHFL.DOWN PT, R0, R15, 0x1, 0x1f ;  /* 0x08201f000f007f89 */ /* 0x020e6400000e0000 */
[----:B-1----:R-:W-:Y:S01]  /*0c00*/  FADD R0, R0, R15 ;  /* 0x0000000f00007221 */ /* 0x002fe20000000000 */
[C---:B0-----:R-:W-:Y:S02]  /*0c10*/  ISETP.GT.AND P0, PT, R8.reuse, 0x1e, PT ;  /* 0x0000001e0800780c */ /* 0x041fe40003f04270 */
[C---:B------:R-:W-:Y:S02]  /*0c20*/  ISETP.NE.AND P1, PT, R8.reuse, RZ, PT ;  /* 0x000000ff0800720c */ /* 0x040fe40003f25270 */
        /* <DEDUP_REMOVED lines=27> */
[----:B------:R-:W0:Y:S04]  /*0de0*/  LDS.128 R12, [UR4+0x10] ;  /* 0x00001004ff0c7984 */ /* 0x000e280008000c00 */
[----:B------:R-:W2:Y:S04]  /*0df0*/  LDS.128 R8, [UR4+0x20] ;  /* 0x00002004ff087984 */ /* 0x000ea80008000c00 */
[----:B-1----:R-:W1:Y:S04]  /*0e00*/  LDS.128 R4, [UR4+0x30] ;  /* 0x00003004ff047984 */ /* 0x002e680008000c00 */
[----:B------:R-:W3:Y:S01]  /*0e10*/  LDS.128 R16, [UR4+0x40] ;  /* 0x00004004ff107984 */ /* 0x000ee20008000c00 */
[----:B0-----:R-:W-:-:S04]  /*0e20*/  FADD R13, R20, R13 ;  /* 0x0000000d140d7221 */ /* 0x001fc80000000000 */
[----:B------:R-:W-:-:S04]  /*0e30*/  FADD R14, R13, R14 ;  /* 0x0000000e0d0e7221 */ /* 0x000fc80000000000 */
[----:B------:R-:W-:-:S04]  /*0e40*/  FADD R15, R14, R15 ;  /* 0x0000000f0e0f7221 */ /* 0x000fc80000000000 */
[----:B--2---:R-:W-:-:S04]  /*0e50*/  FADD R8, R15, R8 ;  /* 0x000000080f087221 */ /* 0x004fc80000000000 */
[----:B------:R-:W-:-:S04]  /*0e60*/  FADD R9, R8, R9 ;  /* 0x0000000908097221 */ /* 0x000fc80000000000 */
[----:B------:R-:W-:-:S04]  /*0e70*/  FADD R10, R9, R10 ;  /* 0x0000000a090a7221 */ /* 0x000fc80000000000 */
[----:B------:R-:W-:-:S04]  /*0e80*/  FADD R11, R10, R11 ;  /* 0x0000000b0a0b7221 */ /* 0x000fc80000000000 */
[----:B-1----:R-:W-:-:S04]  /*0e90*/  FADD R4, R11, R4 ;  /* 0x000000040b047221 */ /* 0x002fc80000000000 */
        /* <DEDUP_REMOVED lines=8> */
.L_x_188:
[----:B0-----:R-:W0:Y:S01]  /*0f20*/  S2R R8, SR_LANEID ;  /* 0x0000000000087919 */ /* 0x001e220000000000 */
[----:B------:R-:W-:-:S04]  /*0f30*/  LOP3.LUT R4, R2, 0x3e0, RZ, 0xc0, !PT ;  /* 0x000003e002047812 */ /* 0x000fc800078ec0ff */
[----:B------:R-:W-:Y:S02]  /*0f40*/  IADD3 R5, PT, PT, R4, 0x20, RZ ;  /* 0x0000002004057810 */ /* 0x000fe40007ffe0ff */
[----:B------:R-:W-:Y:S02]  /*0f50*/  LOP3.LUT R7, RZ, R4, RZ, 0x33, !PT ;  /* 0x00000004ff077212 */ /* 0x000fe400078e33ff */
[----:B------:R-:W-:Y:S02]  /*0f60*/  ISETP.GT.U32.AND P0, PT, R5, R0, PT ;  /* 0x000000000500720c */ /* 0x000fe40003f04070 */
[----:B------:R-:W-:-:S04]  /*0f70*/  IADD3 R7, PT, PT, R0, R7, RZ ;  /* 0x0000000700077210 */ /* 0x000fc80007ffe0ff */
[----:B------:R-:W-:-:S05]  /*0f80*/  SEL R7, R7, 0x1f, P0 ;  /* 0x0000001f07077807 */ /* 0x000fca0000000000 */
[----:B-----5:R-:W1:Y:S01]  /*0f90*/  SHFL.DOWN PT, R4, R15, 0x1, R7 ;  /* 0x082000000f047989 */ /* 0x020e6200000e0007 */
[C---:B0-----:R-:W-:Y:S02]  /*0fa0*/  ISETP.GE.AND P0, PT, R8.reuse, R7, PT ;  /* 0x000000070800720c */ /* 0x041fe40003f06270 */
[C---:B------:R-:W-:Y:S02]  /*0fb0*/  IADD3 R6, PT, PT, R8.reuse, 0x2, RZ ;  /* 0x0000000208067810 */ /* 0x040fe40007ffe0ff */
[----:B------:R-:W-:-:S09]  /*0fc0*/  ISETP.NE.AND P1, PT, R8, RZ, PT ;  /* 0x000000ff0800720c */ /* 0x000fd20003f25270 */
[----:B-1----:R-:W-:Y:S01]  /*0fd0*/  @!P0 FADD R15, R4, R15 ;  /* 0x0000000f040f8221 */ /* 0x002fe20000000000 */
[----:B------:R-:W-:Y:S02]  /*0fe0*/  ISETP.GT.AND P0, PT, R6, R7, PT ;  /* 0x000000070600720c */ /* 0x000fe40003f04270 */
[----:B------:R-:W-:Y:S01]  /*0ff0*/  IADD3 R6, PT, PT, R8, 0x4, RZ ;  /* 0x0000000408067810 */ /* 0x000fe20007ffe0ff */
        /* <DEDUP_REMOVED lines=24> */
[----:B------:R-:W1:Y:S01]  /*1180*/  S2UR UR5, SR_CgaCtaId ;  /* 0x00000000000579c3 */ /* 0x000e620000008800 */
[----:B------:R-:W-:Y:S01]  /*1190*/  UMOV UR4, 0x400 ;  /* 0x0000040000047882 */ /* 0x000fe20000000000 */
[C---:B------:R-:W-:Y:S02]  /*11a0*/  ISETP.GT.U32.AND P2, PT, R0.reuse, 0x20, PT ;  /* 0x000000200000780c */ /* 0x040fe40003f44070 */
[C---:B------:R-:W-:Y:S02]  /*11b0*/  ISETP.GT.U32.AND P3, PT, R0.reuse, 0x40, PT ;  /* 0x000000400000780c */ /* 0x040fe40003f64070 */
[C---:B------:R-:W-:Y:S02]  /*11c0*/  ISETP.GT.U32.AND P1, PT, R0.reuse, 0x60, PT ;  /* 0x000000600000780c */ /* 0x040fe40003f24070 */
[----:B------:R-:W-:Y:S01]  /*11d0*/  ISETP.GT.U32.AND P4, PT, R0, 0xc0, PT ;  /* 0x000000c00000780c */ /* 0x000fe20003f84070 */
[----:B-1----:R-:W-:-:S09]  /*11e0*/  ULEA UR4, UR5, UR4, 0x18 ;  /* 0x0000000405047291 */ /* 0x002fd2000f8ec0ff */
[----:B0-----:R-:W0:Y:S04]  /*11f0*/  LDS.128 R4, [UR4+0x10] ;  /* 0x00001004ff047984 */ /* 0x001e280008000c00 */
[----:B------:R-:W1:Y:S04]  /*1200*/  LDS.128 R8, [UR4+0x20] ;  /* 0x00002004ff087984 */ /* 0x000e680008000c00 */
[----:B------:R-:W2:Y:S04]  /*1210*/  LDS.128 R12, [UR4+0x30] ;  /* 0x00003004ff0c7984 */ /* 0x000ea80008000c00 */
[----:B------:R-:W3:Y:S01]  /*1220*/  LDS.128 R16, [UR4+0x40] ;  /* 0x00004004ff107984 */ /* 0x000ee20008000c00 */
[----:B0-----:R-:W-:Y:S01]  /*1230*/  @P2 FADD R20, R20, R5 ;  /* 0x0000000514142221 */ /* 0x001fe20000000000 */
[----:B------:R-:W-:-:S03]  /*1240*/  ISETP.GT.U32.AND P2, PT, R0, 0x80, PT ;  /* 0x000000800000780c */ /* 0x000fc60003f44070 */
[----:B------:R-:W-:Y:S01]  /*1250*/  @P3 FADD R20, R20, R6 ;  /* 0x0000000614143221 */ /* 0x000fe20000000000 */
[----:B------:R-:W-:-:S03]  /*1260*/  ISETP.GT.U32.AND P3, PT, R0, 0xa0, PT ;  /* 0x000000a00000780c */ /* 0x000fc60003f64070 */
[----:B------:R-:W-:Y:S01]  /*1270*/  @P1 FADD R20, R20, R7 ;  /* 0x0000000714141221 */ /* 0x000fe20000000000 */
[----:B------:R-:W-:-:S05]  /*1280*/  ISETP.GT.U32.AND P1, PT, R0, 0xe0, PT ;  /* 0x000000e00000780c */ /* 0x000fca0003f24070 */
[----:B-1----:R-:W-:Y:S01]  /*1290*/  @P2 FADD R20, R20, R8 ;  /* 0x0000000814142221 */ /* 0x002fe20000000000 */
[----:B------:R-:W-:-:S03]  /*12a0*/  ISETP.GT.U32.AND P2, PT, R0, 0x100, PT ;  /* 0x000001000000780c */ /* 0x000fc60003f44070 */
[----:B------:R-:W-:Y:S01]  /*12b0*/  @P3 FADD R20, R20, R9 ;  /* 0x0000000914143221 */ /* 0x000fe20000000000 */
[----:B------:R-:W-:-:S03]  /*12c0*/  ISETP.GT.U32.AND P3, PT, R0, 0x120, PT ;  /* 0x000001200000780c */ /* 0x000fc60003f64070 */
[----:B------:R-:W-:Y:S01]  /*12d0*/  @P4 FADD R20, R20, R10 ;  /* 0x0000000a14144221 */ /* 0x000fe20000000000 */
[----:B------:R-:W-:-:S03]  /*12e0*/  ISETP.GT.U32.AND P4, PT, R0, 0x140, PT ;  /* 0x000001400000780c */ /* 0x000fc60003f84070 */
[----:B------:R-:W-:Y:S01]  /*12f0*/  @P1 FADD R20, R20, R11 ;  /* 0x0000000b14141221 */ /* 0x000fe20000000000 */
[----:B------:R-:W-:-:S03]  /*1300*/  ISETP.GT.U32.AND P1, PT, R0, 0x160, PT ;  /* 0x000001600000780c */ /* 0x000fc60003f24070 */
[----:B--2---:R-:W-:Y:S01]  /*1310*/  @P2 FADD R20, R20, R12 ;  /* 0x0000000c14142221 */ /* 0x004fe20000000000 */
[----:B------:R-:W-:-:S03]  /*1320*/  ISETP.GT.U32.AND P2, PT, R0, 0x180, PT ;  /* 0x000001800000780c */ /* 0x000fc60003f44070 */
[----:B------:R-:W-:Y:S01]  /*1330*/  @P3 FADD R20, R20, R13 ;  /* 0x0000000d14143221 */ /* 0x000fe20000000000 */
[----:B------:R-:W-:-:S03]  /*1340*/  ISETP.GT.U32.AND P3, PT, R0, 0x1a0, PT ;  /* 0x000001a00000780c */ /* 0x000fc60003f64070 */
[----:B------:R-:W-:Y:S01]  /*1350*/  @P4 FADD R20, R20, R14 ;  /* 0x0000000e14144221 */ /* 0x000fe20000000000 */
[----:B------:R-:W-:-:S03]  /*1360*/  ISETP.GT.U32.AND P4, PT, R0, 0x1c0, PT ;  /* 0x000001c00000780c */ /* 0x000fc60003f84070 */
[----:B------:R-:W-:Y:S01]  /*1370*/  @P1 FADD R20, R20, R15 ;  /* 0x0000000f14141221 */ /* 0x000fe20000000000 */
[----:B------:R-:W-:-:S03]  /*1380*/  ISETP.GT.U32.AND P1, PT, R0, 0x1e0, PT ;  /* 0x000001e00000780c */ /* 0x000fc60003f24070 */
[----:B---3--:R-:W-:-:S04]  /*1390*/  @P2 FADD R20, R20, R16 ;  /* 0x0000001014142221 */ /* 0x008fc80000000000 */
[----:B------:R-:W-:-:S04]  /*13a0*/  @P3 FADD R20, R20, R17 ;  /* 0x0000001114143221 */ /* 0x000fc80000000000 */
[----:B------:R-:W-:-:S04]  /*13b0*/  @P4 FADD R20, R20, R18 ;  /* 0x0000001214144221 */ /* 0x000fc80000000000 */
[----:B------:R-:W-:Y:S01]  /*13c0*/  @P1 FADD R20, R20, R19 ;  /* 0x0000001314141221 */ /* 0x000fe20000000000 */
[----:B------:R-:W-:Y:S06]  /*13d0*/  BRA `(.L_x_189) ;  /* 0x0000001400007947 */ /* 0x000fec0003800000 */
.L_x_174:
[----:B------:R-:W0:Y:S01]  /*13e0*/  S2R R2, SR_TID.X ;  /* 0x0000000000027919 */ /* 0x000e220000002100 */
[----:B------:R-:W1:Y:S02]  /*13f0*/  LDCU.64 UR4, c[0x0][0x380] ;  /* 0x00007000ff0477ac */ /* 0x000e640008000a00 */
[----:B-1----:R-:W-:Y:S02]  /*1400*/  MOV R4, UR4 ;  /* 0x0000000400047c02 */ /* 0x002fe40008000f00 */
[----:B------:R-:W-:Y:S02]  /*1410*/  MOV R5, UR5 ;  /* 0x0000000500057c02 */ /* 0x000fe40008000f00 */
[----:B0-----:R-:W-:-:S05]  /*1420*/  LEA R9, R3, R2, 0xd ;  /* 0x0000000203097211 */ /* 0x001fca00078e68ff */
[----:B------:R-:W-:-:S05]  /*1430*/  IMAD.WIDE.U32 R8, R9, 0x4, R4 ;  /* 0x0000000409087825 */ /* 0x000fca00078e0004 */
        /* <DEDUP_REMOVED lines=16> */
[----:B------:R-:W-:Y:S01]  /*1540*/  ISETP.GE.U32.AND P0, PT, R0, R13, PT ;  /* 0x0000000d0000720c */ /* 0x000fe20003f06070 */
        /* <DEDUP_REMOVED lines=16> */
[----:B------:R-:W-:Y:S01]  /*1650*/  LEA R9, R3, R13, 0xd ;  /* 0x0000000d03097211 */ /* 0x000fe200078e68ff */
[----:B------:R-:W-:Y:S01]  /*1660*/  UMOV UR4, URZ ;  /* 0x000000ff00047c82 */ /* 0x000fe20008000000 */
[----:B------:R-:W-:Y:S02]  /*1670*/  IADD3 R8, PT, PT, R6, -0x2000, RZ ;  /* 0xffffe00006087810 */ /* 0x000fe40007ffe0ff */
[----:B------:R-:W-:Y:S02]  /*1680*/  LOP3.LUT R0, RZ, R2, RZ, 0x33, !PT ;  /* 0x00000002ff007212 */ /* 0x000fe400078e33ff */
[----:B------:R-:W-:Y:S02]  /*1690*/  ISETP.GT.U32.AND P0, PT, R9, R8, PT ;  /* 0x000000080900720c */ /* 0x000fe40003f04070 */
[----:B------:R-:W-:Y:S02]  /*16a0*/  IADD3 R10, PT, PT, -R13, R6, R0 ;  /* 0x000000060d0a7210 */ /* 0x000fe40007ffe100 */
[----:B------:R-:W-:-:S02]  /*16b0*/  IADD3 R7, PT, PT, R9, 0x1000, R2 ;  /* 0x0000100009077810 */ /* 0x000fc40007ffe002 */
[----:B------:R-:W-:Y:S01]  /*16c0*/  MOV R0, R9 ;  /* 0x0000000900007202 */ /* 0x000fe20000000f00 */
[----:B------:R-:W-:-:S06]  /*16d0*/  IMAD R2, R3, -0x2000, R10 ;  /* 0xffffe00003027824 */ /* 0x000fcc00078e020a */
[----:B------:R-:W-:Y:S05]  /*16e0*/  @P0 BRA `(.L_x_191) ;  /* 0x0000000000bc0947 */ /* 0x000fea0003800000 */
[----:B------:R-:W0:Y:S08]  /*16f0*/  LDC R6, c[0x0][0x3a8] ;  /* 0x0000ea00ff067b82 */ /* 0x000e300000000800 */
[----:B------:R-:W1:Y:S02]  /*1700*/  LDC.64 R4, c[0x0][0x380] ;  /* 0x0000e000ff047b82 */ /* 0x000e640000000a00 */
.L_x_192:
[----:B------:R-:W2:Y:S02]  /*1710*/  S2R R10, SR_TID.X ;  /* 0x00000000000a7919 */ /* 0x000ea40000002100 */
[----:B--2---:R-:W-:-:S05]  /*1720*/  IADD3 R11, PT, PT, R10, R9, RZ ;  /* 0x000000090a0b7210 */ /* 0x004fca0007ffe0ff */
[----:B-1----:R-:W-:-:S05]  /*1730*/  IMAD.WIDE.U32 R10, R11, 0x4, R4 ;  /* 0x000000040b0a7825 */ /* 0x002fca00078e0004 */
        /* <DEDUP_REMOVED lines=13> */
[----:B---3--:R-:W-:-:S02]  /*1810*/  FADD R14, R14, R15 ;  /* 0x0000000f0e0e7221 */ /* 0x008fc40000000000 */
[----:B------:R-:W2:Y:S01]  /*1820*/  LDG.E R15, desc[UR6][R10.64+0x7000] ;  /* 0x007000060a0f7981 */ /* 0x000ea2000c1e1900 */
[----:B----4-:R-:W-:-:S03]  /*1830*/  FADD R12, R16, R17 ;  /* 0x00000011100c7221 */ /* 0x010fc60000000000 */
[----:B------:R-:W3:Y:S04]  /*1840*/  LDG.E R17, desc[UR6][R10.64+0x5800] ;  /* 0x005800060a117981 */ /* 0x000ee8000c1e1900 */
[----:B------:R-:W2:Y:S01]  /*1850*/  LDG.E R16, desc[UR6][R10.64+0x6800] ;  /* 0x006800060a107981 */ /* 0x000ea2000c1e1900 */
[----:B------:R-:W-:-:S03]  /*1860*/  FADD R14, R23, R14 ;  /* 0x0000000e170e7221 */ /* 0x000fc60000000000 */
[----:B------:R-:W4:Y:S01]  /*1870*/  LDG.E R23, desc[UR6][R10.64+0x7800] ;  /* 0x007800060a177981 */ /* 0x000f22000c1e1900 */
[----:B-----5:R-:W-:-:S04]  /*1880*/  FADD R19, R19, R20 ;  /* 0x0000001413137221 */ /* 0x020fc80000000000 */
[----:B------:R-:W-:Y:S01]  /*1890*/  FADD R19, R12, R19 ;  /* 0x000000130c137221 */ /* 0x000fe20000000000 */
[----:B0-----:R-:W-:Y:S01]  /*18a0*/  IADD3 R12, PT, PT, -R9, R6, RZ ;  /* 0x00000006090c7210 */ /* 0x001fe20007ffe1ff */
[----:B------:R-:W-:-:S03]  /*18b0*/  FADD R21, R21, R22 ;  /* 0x0000001615157221 */ /* 0x000fc60000000000 */
[----:B------:R-:W-:Y:S01]  /*18c0*/  ISETP.GE.U32.AND P0, PT, R12, R13, PT ;  /* 0x0000000d0c00720c */ /* 0x000fe20003f06070 */
[----:B------:R-:W-:-:S04]  /*18d0*/  FADD R24, R24, R25 ;  /* 0x0000001918187221 */ /* 0x000fc80000000000 */
[----:B------:R-:W-:Y:S01]  /*18e0*/  FADD R21, R21, R24 ;  /* 0x0000001815157221 */ /* 0x000fe20000000000 */
[----:B------:R-:W-:Y:S01]  /*18f0*/  FADD R14, R14, R19 ;  /* 0x000000130e0e7221 */ /* 0x000fe20000000000 */
[----:B---3--:R-:W-:Y:S01]  /*1900*/  FADD R17, R17, R18 ;  /* 0x0000001211117221 */ /* 0x008fe20000000000 */
[----:B--2---:R-:W-:-:S04]  /*1910*/  FADD R16, R16, R15 ;  /* 0x0000000f10107221 */ /* 0x004fc80000000000 */
[----:B------:R-:W-:-:S04]  /*1920*/  FADD R16, R17, R16 ;  /* 0x0000001011107221 */ /* 0x000fc80000000000 */
[----:B------:R-:W-:-:S04]  /*1930*/  FADD R21, R21, R16 ;  /* 0x0000001015157221 */ /* 0x000fc80000000000 */
[----:B------:R-:W-:-:S04]  /*1940*/  FADD R14, R14, R21 ;  /* 0x000000150e0e7221 */ /* 0x000fc80000000000 */
[----:B----4-:R-:W-:Y:S01]  /*1950*/  FADD R23, R23, R14 ;  /* 0x0000000e17177221 */ /* 0x010fe20000000000 */
[----:B------:R-:W-:Y:S06]  /*1960*/  @!P0 BRA `(.L_x_190) ;  /* 0x0000000800d08947 */ /* 0x000fec0003800000 */
[C---:B------:R-:W-:Y:S01]  /*1970*/  IADD3 R9, PT, PT, R13.reuse, R9, RZ ;  /* 0x000000090d097210 */ /* 0x040fe20007ffe0ff */
[----:B------:R-:W-:Y:S01]  /*1980*/  UIADD3 UR4, UPT, UPT, UR4, 0x1, URZ ;  /* 0x0000000104047890 */ /* 0x000fe2000fffe0ff */
[----:B------:R-:W-:Y:S02]  /*1990*/  IADD3 R0, PT, PT, R13, R0, RZ ;  /* 0x000000000d007210 */ /* 0x000fe40007ffe0ff */
[----:B------:R-:W-:Y:S02]  /*19a0*/  ISETP.GT.U32.AND P0, PT, R9, R8, PT ;  /* 0x000000080900720c */ /* 0x000fe40003f04070 */
[C---:B------:R-:W-:Y:S02]  /*19b0*/  IADD3 R2, PT, PT, -R13.reuse, R2, RZ ;  /* 0x000000020d027210 */ /* 0x040fe40007ffe1ff */
[----:B------:R-:W-:-:S09]  /*19c0*/  IADD3 R7, PT, PT, R13, R7, RZ ;  /* 0x000000070d077210 */ /* 0x000fd20007ffe0ff */
[----:B------:R-:W-:Y:S05]  /*19d0*/  @!P0 BRA `(.L_x_192) ;  /* 0xfffffffc004c8947 */ /* 0x000fea000383ffff */
.L_x_191:
[----:B------:R-:W0:Y:S01]  /*19e0*/  S2R R16, SR_TID.X ;  /* 0x0000000000107919 */ /* 0x000e220000002100 */
[----:B------:R-:W-:Y:S01]  /*19f0*/  IADD3 R8, PT, PT, -R9, R6, RZ ;  /* 0x0000000609087210 */ /* 0x000fe20007ffe1ff */
[----:B------:R-:W-:Y:S03]  /*1a00*/  BSSY.RECONVERGENT B1, `(.L_x_190) ;  /* 0x00000aa000017945 */ /* 0x000fe60003800200 */
[----:B0-----:R-:W-:-:S04]  /*1a10*/  ISETP.GE.AND P0, PT, R16, R8, PT ;  /* 0x000000081000720c */ /* 0x001fc80003f06270 */
[----:B------:R-:W-:-:S13]  /*1a20*/  ISETP.GE.U32.OR P0, PT, R9, R6, P0 ;  /* 0x000000060900720c */ /* 0x000fda0000706470 */
[----:B------:R-:W-:Y:S05]  /*1a30*/  @P0 BRA `(.L_x_193) ;  /* 0x0000000800980947 */ /* 0x000fea0003800000 */
[----:B------:R-:W0:Y:S01]  /*1a40*/  LDC R10, c[0x0][0x3ac] ;  /* 0x0000eb00ff0a7b82 */ /* 0x000e220000000800 */
[----:B------:R-:W-:Y:S01]  /*1a50*/  LOP3.LUT R11, RZ, R16, RZ, 0x33, !PT ;  /* 0x00000010ff0b7212 */ /* 0x000fe200078e33ff */
[----:B------:R-:W-:Y:S06]  /*1a60*/  BSSY.RECONVERGENT B2, `(.L_x_194) ;  /* 0x0000056000027945 */ /* 0x000fec0003800200 */
[----:B------:R-:W1:Y:S01]  /*1a70*/  LDC R8, c[0x0][0x3ac] ;  /* 0x0000eb00ff087b82 */ /* 0x000e620000000800 */
[----:B0-----:R-:W-:-:S04]  /*1a80*/  SHF.L.U32 R10, R10, 0xd, RZ ;  /* 0x0000000d0a0a7819 */ /* 0x001fc800000006ff */
[----:B------:R-:W-:-:S04]  /*1a90*/  LEA R10, R3, R10, 0xd ;  /* 0x0000000a030a7211 */ /* 0x000fc800078e68ff */
[----:B------:R-:W-:Y:S01]  /*1aa0*/  IADD3 R6, PT, PT, -R10, R6, R11 ;  /* 0x000000060a067210 */ /* 0x000fe20007ffe10b */
[----:B-1----:R-:W-:-:S04]  /*1ab0*/  IMAD R11, R8, UR4, RZ ;  /* 0x00000004080b7c24 */ /* 0x002fc8000f8e02ff */
[----:B------:R-:W-:-:S05]  /*1ac0*/  IMAD R6, R11, -0x2000, R6 ;  /* 0xffffe0000b067824 */ /* 0x000fca00078e0206 */
[C---:B------:R-:W-:Y:S02]  /*1ad0*/  ISETP.GE.U32.AND P0, PT, R6.reuse, 0x1e00, PT ;  /* 0x00001e000600780c */ /* 0x040fe40003f06070 */
[----:B------:R-:W-:-:S04]  /*1ae0*/  LEA.HI R6, R6, 0x1, RZ, 0x17 ;  /* 0x0000000106067811 */ /* 0x000fc800078fb8ff */
[----:B------:R-:W-:-:S07]  /*1af0*/  LOP3.LUT R8, R6, 0xf, RZ, 0xc0, !PT ;  /* 0x0000000f06087812 */ /* 0x000fce00078ec0ff */
[----:B------:R-:W-:Y:S05]  /*1b00*/  @!P0 BRA `(.L_x_195) ;  /* 0x00000004002c8947 */ /* 0x000fea0003800000 */
[----:B------:R-:W-:Y:S01]  /*1b10*/  LEA.HI R10, R2, 0x1, RZ, 0x17 ;  /* 0x00000001020a7811 */ /* 0x000fe200078fb8ff */
[----:B------:R-:W-:Y:S01]  /*1b20*/  BSSY.RECONVERGENT B3, `(.L_x_196) ;  /* 0x0000048000037945 */ /* 0x000fe20003800200 */
[----:B------:R-:W-:Y:S02]  /*1b30*/  LOP3.LUT R11, R16, 0x1000, RZ, 0xfc, !PT ;  /* 0x00001000100b7812 */ /* 0x000fe400078efcff */
[----:B------:R-:W-:-:S04]  /*1b40*/  LOP3.LUT R10, R10, 0xfffff0, RZ, 0xc0, !PT ;  /* 0x00fffff00a0a7812 */ /* 0x000fc800078ec0ff */
[----:B------:R-:W-:-:S07]  /*1b50*/  IADD3 R13, PT, PT, -R10, RZ, RZ ;  /* 0x000000ff0a0d7210 */ /* 0x000fce0007ffe1ff */
.L_x_197:
[C---:B------:R-:W-:Y:S02]  /*1b60*/  IADD3 R15, PT, PT, R7.reuse, -0x1000, RZ ;  /* 0xfffff000070f7810 */ /* 0x040fe40007ffe0ff */
[----:B------:R-:W-:-:S03]  /*1b70*/  IADD3 R25, PT, PT, R7, -0xe00, RZ ;  /* 0xfffff20007197810 */ /* 0x000fc60007ffe0ff */
[----:B------:R-:W-:Y:S01]  /*1b80*/  IMAD.WIDE.U32 R14, R15, 0x4, R4 ;  /* 0x000000040f0e7825 */ /* 0x000fe200078e0004 */
[----:B------:R-:W-:-:S04]  /*1b90*/  IADD3 R21, PT, PT, R7, -0xc00, RZ ;  /* 0xfffff40007157810 */ /* 0x000fc80007ffe0ff */
[----:B------:R0:W2:Y:S01]  /*1ba0*/  LDG.E R22, desc[UR6][R14.64] ;  /* 0x000000060e167981 */ /* 0x0000a2000c1e1900 */
[----:B------:R-:W-:-:S04]  /*1bb0*/  IMAD.WIDE.U32 R24, R25, 0x4, R4 ;  /* 0x0000000419187825 */ /* 0x000fc800078e0004 */
[--C-:B------:R-:W-:Y:S01]  /*1bc0*/  IMAD.WIDE.U32 R20, R21, 0x4, R4.reuse ;  /* 0x0000000415147825 */ /* 0x100fe200078e0004 */
[----:B------:R-:W3:Y:S04]  /*1bd0*/  LDG.E R16, desc[UR6][R24.64] ;  /* 0x0000000618107981 */ /* 0x000ee8000c1e1900 */
[----:B------:R1:W4:Y:S01]  /*1be0*/  LDG.E R17, desc[UR6][R20.64] ;  /* 0x0000000614117981 */ /* 0x000322000c1e1900 */
[C---:B------:R-:W-:Y:S02]  /*1bf0*/  IADD3 R19, PT, PT, R7.reuse, -0xa00, RZ ;  /* 0xfffff60007137810 */ /* 0x040fe40007ffe0ff */
[C---:B------:R-:W-:Y:S02]  /*1c00*/  IADD3 R29, PT, PT, R7.reuse, -0x800, RZ ;  /* 0xfffff800071d7810 */ /* 0x040fe40007ffe0ff */
[----:B------:R-:W-:Y:S01]  /*1c10*/  IADD3 R27, PT, PT, R7, -0x600, RZ ;  /* 0xfffffa00071b7810 */ /* 0x000fe20007ffe0ff */
[----:B------:R-:W-:Y:S01]  /*1c20*/  IMAD.WIDE.U32 R18, R19, 0x4, R4 ;  /* 0x0000000413127825 */ /* 0x000fe200078e0004 */
[----:B------:R-:W-:-:S03]  /*1c30*/  IADD3 R12, PT, PT, R7, -0x400, RZ ;  /* 0xfffffc00070c7810 */ /* 0x000fc60007ffe0ff */
[--C-:B------:R-:W-:Y:S01]  /*1c40*/  IMAD.WIDE.U32 R28, R29, 0x4, R4.reuse ;  /* 0x000000041d1c7825 */ /* 0x100fe200078e0004 */
[----:B------:R-:W5:Y:S03]  /*1c50*/  LDG.E R10, desc[UR6][R18.64] ;  /* 0x00000006120a7981 */ /* 0x000f66000c1e1900 */
[----:B0-----:R-:W-:Y:S01]  /*1c60*/  IMAD.WIDE.U32 R14, R27, 0x4, R4 ;  /* 0x000000041b0e7825 */ /* 0x001fe200078e0004 */
[----:B------:R-:W-:-:S03]  /*1c70*/  IADD3 R27, PT, PT, R7, -0x200, RZ ;  /* 0xfffffe00071b7810 */ /* 0x000fc60007ffe0ff */
[--C-:B-1----:R-:W-:Y:S02]  /*1c80*/  IMAD.WIDE.U32 R20, R12, 0x4, R4.reuse ;  /* 0x000000040c147825 */ /* 0x102fe400078e0004 */
[----:B------:R0:W5:Y:S04]  /*1c90*/  LDG.E R12, desc[UR6][R14.64] ;  /* 0x000000060e0c7981 */ /* 0x000168000c1e1900 */
[----:B------:R1:W5:Y:S01]  /*1ca0*/  LDG.E R18, desc[UR6][R28.64] ;  /* 0x000000061c127981 */ /* 0x000362000c1e1900 */
[----:B------:R-:W-:-:S04]  /*1cb0*/  IMAD.WIDE.U32 R24, R7, 0x4, R4 ;  /* 0x0000000407187825 */ /* 0x000fc800078e0004 */
[----:B0-----:R-:W-:Y:S01]  /*1cc0*/  IMAD.WIDE.U32 R14, R27, 0x4, R4 ;  /* 0x000000041b0e7825 */ /* 0x001fe200078e0004 */
[----:B------:R-:W5:Y:S04]  /*1cd0*/  LDG.E R19, desc[UR6][R24.64] ;  /* 0x0000000618137981 */ /* 0x000f68000c1e1900 */
[----:B------:R0:W5:Y:S01]  /*1ce0*/  LDG.E R27, desc[UR6][R20.64] ;  /* 0x00000006141b7981 */ /* 0x000162000c1e1900 */
[----:B-1----:R-:W-:-:S03]  /*1cf0*/  IADD3 R29, PT, PT, R7, 0x200, RZ ;  /* 0x00000200071d7810 */ /* 0x002fc60007ffe0ff */
[----:B------:R1:W5:Y:S01]  /*1d00*/  LDG.E R26, desc[UR6][R14.64] ;  /* 0x000000060e1a7981 */ /* 0x000362000c1e1900 */
[----:B0-----:R-:W-:Y:S01]  /*1d10*/  IADD3 R21, PT, PT, R7, 0x400, RZ ;  /* 0x0000040007157810 */ /* 0x001fe20007ffe0ff */
[----:B------:R-:W-:Y:S01]  /*1d20*/  IMAD.WIDE.U32 R28, R29, 0x4, R4 ;  /* 0x000000041d1c7825 */ /* 0x000fe200078e0004 */
[----:B-1----:R-:W-:-:S05]  /*1d30*/  IADD3 R15, PT, PT, R7, 0x800, RZ ;  /* 0x00000800070f7810 */ /* 0x002fca0007ffe0ff */
[----:B------:R-:W5:Y:S01]  /*1d40*/  LDG.E R28, desc[UR6][R28.64] ;  /* 0x000000061c1c7981 */ /* 0x000f62000c1e1900 */
[----:B------:R-:W-:-:S06]  /*1d50*/  IMAD.WIDE.U32 R14, R15, 0x4, R4 ;  /* 0x000000040f0e7825 */ /* 0x000fcc00078e0004 */
[----:B------:R-:W5:Y:S01]  /*1d60*/  LDG.E R14, desc[UR6][R14.64] ;  /* 0x000000060e0e7981 */ /* 0x000f62000c1e1900 */
[----:B--2---:R-:W-:Y:S01]  /*1d70*/  FADD R25, R22, R23 ;  /* 0x0000001716197221 */ /* 0x004fe20000000000 */
[----:B------:R-:W-:Y:S01]  /*1d80*/  IMAD.WIDE.U32 R22, R21, 0x4, R4 ;  /* 0x0000000415167825 */ /* 0x000fe200078e0004 */
[----:B------:R-:W-:-:S03]  /*1d90*/  IADD3 R21, PT, PT, R7, 0x600, RZ ;  /* 0x0000060007157810 */ /* 0x000fc60007ffe0ff */
[----:B---3--:R-:W-:Y:S02]  /*1da0*/  FADD R16, R25, R16 ;  /* 0x0000001019107221 */ /* 0x008fe40000000000 */
[----:B------:R-:W-:Y:S01]  /*1db0*/  IMAD.WIDE.U32 R20, R21, 0x4, R4 ;  /* 0x0000000415147825 */ /* 0x000fe200078e0004 */
[----:B------:R-:W-:Y:S01]  /*1dc0*/  IADD3 R25, PT, PT, R7, 0xa00, RZ ;  /* 0x00000a0007197810 */ /* 0x000fe20007ffe0ff */
[----:B------:R-:W2:Y:S04]  /*1dd0*/  LDG.E R29, desc[UR6][R22.64] ;  /* 0x00000006161d7981 */ /* 0x000ea8000c1e1900 */
[----:B------:R4:W3:Y:S02]  /*1de0*/  LDG.E R20, desc[UR6][R20.64] ;  /* 0x0000000614147981 */ /* 0x0008e4000c1e1900 */
[----:B----4-:R-:W-:Y:S01]  /*1df0*/  FADD R21, R16, R17 ;  /* 0x0000001110157221 */ /* 0x010fe20000000000 */
[----:B------:R-:W-:Y:S01]  /*1e00*/  IMAD.WIDE.U32 R16, R25, 0x4, R4 ;  /* 0x0000000419107825 */ /* 0x000fe200078e0004 */
[----:B------:R-:W-:-:S05]  /*1e10*/  IADD3 R25, PT, PT, R7, 0xc00, RZ ;  /* 0x00000c0007197810 */ /* 0x000fca0007ffe0ff */
[--C-:B------:R-:W-:Y:S01]  /*1e20*/  IMAD.WIDE.U32 R22, R25, 0x4, R4.reuse ;  /* 0x0000000419167825 */ /* 0x100fe200078e0004 */
[----:B------:R-:W-:Y:S01]  /*1e30*/  IADD3 R25, PT, PT, R7, 0xe00, RZ ;  /* 0x00000e0007197810 */ /* 0x000fe20007ffe0ff */
[----:B------:R-:W4:Y:S04]  /*1e40*/  LDG.E R16, desc[UR6][R16.64] ;  /* 0x0000000610107981 */ /* 0x000f28000c1e1900 */
[----:B------:R-:W-:Y:S01]  /*1e50*/  IMAD.WIDE.U32 R24, R25, 0x4, R4 ;  /* 0x0000000419187825 */ /* 0x000fe200078e0004 */
[----:B------:R-:W4:Y:S05]  /*1e60*/  LDG.E R22, desc[UR6][R22.64] ;  /* 0x0000000616167981 */ /* 0x000f2a000c1e1900 */
[----:B------:R-:W4:Y:S01]  /*1e70*/  LDG.E R24, desc[UR6][R24.64] ;  /* 0x0000000618187981 */ /* 0x000f22000c1e1900 */
[----:B-----5:R-:W-:-:S04]  /*1e80*/  FADD R21, R21, R10 ;  /* 0x0000000a15157221 */ /* 0x020fc80000000000 */
[----:B------:R-:W-:-:S04]  /*1e90*/  FADD R21, R21, R18 ;  /* 0x0000001215157221 */ /* 0x000fc80000000000 */
[----:B------:R-:W-:-:S04]  /*1ea0*/  FADD R12, R21, R12 ;  /* 0x0000000c150c7221 */ /* 0x000fc80000000000 */
[----:B------:R-:W-:-:S04]  /*1eb0*/  FADD R27, R12, R27 ;  /* 0x0000001b0c1b7221 */ /* 0x000fc80000000000 */
[----:B------:R-:W-:-:S04]  /*1ec0*/  FADD R26, R27, R26 ;  /* 0x0000001a1b1a7221 */ /* 0x000fc80000000000 */
[----:B------:R-:W-:-:S04]  /*1ed0*/  FADD R19, R26, R19 ;  /* 0x000000131a137221 */ /* 0x000fc80000000000 */
[----:B------:R-:W-:Y:S01]  /*1ee0*/  FADD R28, R19, R28 ;  /* 0x0000001c131c7221 */ /* 0x000fe20000000000 */
[----:B------:R-:W-:-:S04]  /*1ef0*/  IADD3 R13, PT, PT, R13, 0x10, RZ ;  /* 0x000000100d0d7810 */ /* 0x000fc80007ffe0ff */
[----:B------:R-:W-:Y:S02]  /*1f00*/  ISETP.NE.AND P0, PT, R13, RZ, PT ;  /* 0x000000ff0d00720c */ /* 0x000fe40003f05270 */
[----:B------:R-:W-:Y:S02]  /*1f10*/  IADD3 R11, PT, PT, R11, 0x2000, RZ ;  /* 0x000020000b0b7810 */ /* 0x000fe40007ffe0ff */
[----:B------:R-:W-:Y:S01]  /*1f20*/  IADD3 R7, PT, PT, R7, 0x2000, RZ ;  /* 0x0000200007077810 */ /* 0x000fe20007ffe0ff */
[----:B--2---:R-:W-:-:S04]  /*1f30*/  FADD R29, R28, R29 ;  /* 0x0000001d1c1d7221 */ /* 0x004fc80000000000 */
[----:B---3--:R-:W-:-:S04]  /*1f40*/  FADD R29, R29, R20 ;  /* 0x000000141d1d7221 */ /* 0x008fc80000000000 */
[----:B------:R-:W-:-:S04]  /*1f50*/  FADD R29, R29, R14 ;  /* 0x0000000e1d1d7221 */ /* 0x000fc80000000000 */
[----:B----4-:R-:W-:-:S04]  /*1f60*/  FADD R29, R29, R16 ;  /* 0x000000101d1d7221 */ /* 0x010fc80000000000 */
[----:B------:R-:W-:-:S04]  /*1f70*/  FADD R29, R29, R22 ;  /* 0x000000161d1d7221 */ /* 0x000fc80000000000 */
[----:B------:R-:W-:Y:S01]  /*1f80*/  FADD R23, R29, R24 ;  /* 0x000000181d177221 */ /* 0x000fe20000000000 */
[----:B------:R-:W-:Y:S06]  /*1f90*/  @P0 BRA `(.L_x_197) ;  /* 0xfffffff800f00947 */ /* 0x000fec000383ffff */
[----:B------:R-:W-:Y:S05]  /*1fa0*/  BSYNC.RECONVERGENT B3 ;  /* 0x0000000000037941 */ /* 0x000fea0003800200 */
.L_x_196:
[----:B------:R-:W-:-:S07]  /*1fb0*/  IADD3 R16, PT, PT, R11, -0x1000, RZ ;  /* 0xfffff0000b107810 */ /* 0x000fce0007ffe0ff */
.L_x_195:
[----:B------:R-:W-:Y:S05]  /*1fc0*/  BSYNC.RECONVERGENT B2 ;  /* 0x0000000000027941 */ /* 0x000fea0003800200 */
.L_x_194:
[----:B------:R-:W-:-:S13]  /*1fd0*/  ISETP.NE.AND P0, PT, R8, RZ, PT ;  /* 0x000000ff0800720c */ /* 0x000fda0003f05270 */
[----:B------:R-:W-:Y:S05]  /*1fe0*/  @!P0 BRA `(.L_x_193) ;  /* 0x00000004002c8947 */ /* 0x000fea0003800000 */
[----:B------:R-:W-:Y:S01]  /*1ff0*/  ISETP.GE.U32.AND P0, PT, R8, 0x8, PT ;  /* 0x000000080800780c */ /* 0x000fe20003f06070 */
[----:B------:R-:W-:Y:S01]  /*2000*/  BSSY.RECONVERGENT B2, `(.L_x_198) ;  /* 0x0000025000027945 */ /* 0x000fe20003800200 */
[----:B------:R-:W-:-:S04]  /*2010*/  LOP3.LUT R22, R6, 0x7, RZ, 0xc0, !PT ;  /* 0x0000000706167812 */ /* 0x000fc800078ec0ff */
[----:B------:R-:W-:-:S07]  /*2020*/  ISETP.NE.AND P1, PT, R22, RZ, PT ;  /* 0x000000ff1600720c */ /* 0x000fce0003f25270 */
[----:B------:R-:W-:Y:S06]  /*2030*/  @!P0 BRA `(.L_x_199) ;  /* 0x0000000000848947 */ /* 0x000fec0003800000 */
[----:B------:R-:W-:-:S04]  /*2040*/  IADD3 R7, PT, PT, R16, R9, RZ ;  /* 0x0000000910077210 */ /* 0x000fc80007ffe0ff */
[C---:B------:R-:W-:Y:S01]  /*2050*/  IADD3 R21, PT, PT, R7.reuse, 0x200, RZ ;  /* 0x0000020007157810 */ /* 0x040fe20007ffe0ff */
[C---:B------:R-:W-:Y:S01]  /*2060*/  IMAD.WIDE.U32 R14, R7.reuse, 0x4, R4 ;  /* 0x00000004070e7825 */ /* 0x040fe200078e0004 */
[----:B------:R-:W-:-:S03]  /*2070*/  IADD3 R19, PT, PT, R7, 0x400, RZ ;  /* 0x0000040007137810 */ /* 0x000fc60007ffe0ff */
[--C-:B------:R-:W-:Y:S01]  /*2080*/  IMAD.WIDE.U32 R20, R21, 0x4, R4.reuse ;  /* 0x0000000415147825 */ /* 0x100fe200078e0004 */
[----:B------:R0:W2:Y:S01]  /*2090*/  LDG.E R8, desc[UR6][R14.64] ;  /* 0x000000060e087981 */ /* 0x0000a2000c1e1900 */
[----:B------:R-:W-:Y:S02]  /*20a0*/  IADD3 R11, PT, PT, R7, 0x600, RZ ;  /* 0x00000600070b7810 */ /* 0x000fe40007ffe0ff */
[--C-:B------:R-:W-:Y:S01]  /*20b0*/  IMAD.WIDE.U32 R18, R19, 0x4, R4.reuse ;  /* 0x0000000413127825 */ /* 0x100fe200078e0004 */
[----:B------:R1:W3:Y:S01]  /*20c0*/  LDG.E R17, desc[UR6][R20.64] ;  /* 0x0000000614117981 */ /* 0x0002e2000c1e1900 */
[----:B------:R-:W-:Y:S02]  /*20d0*/  IADD3 R13, PT, PT, R7, 0x800, RZ ;  /* 0x00000800070d7810 */ /* 0x000fe40007ffe0ff */
[--C-:B------:R-:W-:Y:S01]  /*20e0*/  IMAD.WIDE.U32 R10, R11, 0x4, R4.reuse ;  /* 0x000000040b0a7825 */ /* 0x100fe200078e0004 */
[----:B------:R-:W-:Y:S01]  /*20f0*/  IADD3 R25, PT, PT, R7, 0xa00, RZ ;  /* 0x00000a0007197810 */ /* 0x000fe20007ffe0ff */
[----:B------:R-:W4:Y:S02]  /*2100*/  LDG.E R18, desc[UR6][R18.64] ;  /* 0x0000000612127981 */ /* 0x000f24000c1e1900 */
[--C-:B------:R-:W-:Y:S01]  /*2110*/  IMAD.WIDE.U32 R12, R13, 0x4, R4.reuse ;  /* 0x000000040d0c7825 */ /* 0x100fe200078e0004 */
[----:B------:R-:W-:Y:S01]  /*2120*/  IADD3 R27, PT, PT, R7, 0xc00, RZ ;  /* 0x00000c00071b7810 */ /* 0x000fe20007ffe0ff */
[----:B------:R-:W5:Y:S02]  /*2130*/  LDG.E R10, desc[UR6][R10.64] ;  /* 0x000000060a0a7981 */ /* 0x000f64000c1e1900 */
[--C-:B0-----:R-:W-:Y:S01]  /*2140*/  IMAD.WIDE.U32 R14, R25, 0x4, R4.reuse ;  /* 0x00000004190e7825 */ /* 0x101fe200078e0004 */
[----:B------:R-:W-:Y:S01]  /*2150*/  IADD3 R25, PT, PT, R7, 0xe00, RZ ;  /* 0x00000e0007197810 */ /* 0x000fe20007ffe0ff */
[----:B------:R-:W5:Y:S02]  /*2160*/  LDG.E R12, desc[UR6][R12.64] ;  /* 0x000000060c0c7981 */ /* 0x000f64000c1e1900 */
[----:B-1----:R-:W-:-:S02]  /*2170*/  IMAD.WIDE.U32 R20, R27, 0x4, R4 ;  /* 0x000000041b147825 */ /* 0x002fc400078e0004 */
[----:B------:R-:W5:Y:S02]  /*2180*/  LDG.E R15, desc[UR6][R14.64] ;  /* 0x000000060e0f7981 */ /* 0x000f64000c1e1900 */
[----:B------:R-:W-:Y:S02]  /*2190*/  IMAD.WIDE.U32 R24, R25, 0x4, R4 ;  /* 0x0000000419187825 */ /* 0x000fe400078e0004 */
        /* <DEDUP_REMOVED lines=11> */
.L_x_199:
[----:B------:R-:W-:Y:S05]  /*2250*/  BSYNC.RECONVERGENT B2 ;  /* 0x0000000000027941 */ /* 0x000fea0003800200 */
.L_x_198:
[----:B------:R-:W-:Y:S05]  /*2260*/  @!P1 BRA `(.L_x_193) ;  /* 0x00000000008c9947 */ /* 0x000fea0003800000 */
[----:B------:R-:W-:Y:S01]  /*2270*/  ISETP.GE.U32.AND P0, PT, R22, 0x4, PT ;  /* 0x000000041600780c */ /* 0x000fe20003f06070 */
[----:B------:R-:W-:Y:S01]  /*2280*/  BSSY.RECONVERGENT B2, `(.L_x_200) ;  /* 0x0000014000027945 */ /* 0x000fe20003800200 */
[----:B------:R-:W-:-:S11]  /*2290*/  LOP3.LUT P1, RZ, R6, 0x3, RZ, 0xc0, !PT ;  /* 0x0000000306ff7812 */ /* 0x000fd6000782c0ff */
[----:B------:R-:W-:Y:S05]  /*22a0*/  @!P0 BRA `(.L_x_201) ;  /* 0x0000000000448947 */ /* 0x000fea0003800000 */
[----:B------:R-:W-:-:S04]  /*22b0*/  IADD3 R11, PT, PT, R16, R9, RZ ;  /* 0x00000009100b7210 */ /* 0x000fc80007ffe0ff */
[C---:B------:R-:W-:Y:S01]  /*22c0*/  IADD3 R9, PT, PT, R11.reuse, 0x200, RZ ;  /* 0x000002000b097810 */ /* 0x040fe20007ffe0ff */
[C---:B------:R-:W-:Y:S01]  /*22d0*/  IMAD.WIDE.U32 R6, R11.reuse, 0x4, R4 ;  /* 0x000000040b067825 */ /* 0x040fe200078e0004 */
[----:B------:R-:W-:-:S03]  /*22e0*/  IADD3 R13, PT, PT, R11, 0x400, RZ ;  /* 0x000004000b0d7810 */ /* 0x000fc60007ffe0ff */
[--C-:B------:R-:W-:Y:S01]  /*22f0*/  IMAD.WIDE.U32 R8, R9, 0x4, R4.reuse ;  /* 0x0000000409087825 */ /* 0x100fe200078e0004 */
[----:B------:R-:W-:Y:S01]  /*2300*/  IADD3 R15, PT, PT, R11, 0x600, RZ ;  /* 0x000006000b0f7810 */ /* 0x000fe20007ffe0ff */
[----:B------:R-:W2:Y:S02]  /*2310*/  LDG.E R6, desc[UR6][R6.64] ;  /* 0x0000000606067981 */ /* 0x000ea4000c1e1900 */
[--C-:B------:R-:W-:Y:S02]  /*2320*/  IMAD.WIDE.U32 R10, R13, 0x4, R4.reuse ;  /* 0x000000040d0a7825 */ /* 0x100fe400078e0004 */
[----:B------:R-:W3:Y:S02]  /*2330*/  LDG.E R8, desc[UR6][R8.64] ;  /* 0x0000000608087981 */ /* 0x000ee4000c1e1900 */
[----:B------:R-:W-:Y:S02]  /*2340*/  IMAD.WIDE.U32 R12, R15, 0x4, R4 ;  /* 0x000000040f0c7825 */ /* 0x000fe400078e0004 */
[----:B------:R-:W4:Y:S04]  /*2350*/  LDG.E R10, desc[UR6][R10.64] ;  /* 0x000000060a0a7981 */ /* 0x000f28000c1e1900 */
[----:B------:R-:W5:Y:S01]  /*2360*/  LDG.E R12, desc[UR6][R12.64] ;  /* 0x000000060c0c7981 */ /* 0x000f62000c1e1900 */
[----:B------:R-:W-:Y:S01]  /*2370*/  IADD3 R16, PT, PT, R16, 0x800, RZ ;  /* 0x0000080010107810 */ /* 0x000fe20007ffe0ff */
[----:B--2---:R-:W-:-:S04]  /*2380*/  FADD R23, R23, R6 ;  /* 0x0000000617177221 */ /* 0x004fc80000000000 */
[----:B---3--:R-:W-:-:S04]  /*2390*/  FADD R23, R23, R8 ;  /* 0x0000000817177221 */ /* 0x008fc80000000000 */
[----:B----4-:R-:W-:-:S04]  /*23a0*/  FADD R23, R23, R10 ;  /* 0x0000000a17177221 */ /* 0x010fc80000000000 */
[----:B-----5:R-:W-:-:S07]  /*23b0*/  FADD R23, R23, R12 ;  /* 0x0000000c17177221 */ /* 0x020fce0000000000 */
.L_x_201:
[----:B------:R-:W-:Y:S05]  /*23c0*/  BSYNC.RECONVERGENT B2 ;  /* 0x0000000000027941 */ /* 0x000fea0003800200 */
.L_x_200:
[----:B------:R-:W-:Y:S05]  /*23d0*/  @!P1 BRA `(.L_x_193) ;  /* 0x0000000000309947 */ /* 0x000fea0003800000 */
[----:B------:R-:W-:Y:S02]  /*23e0*/  LOP3.LUT R2, R2, 0xffff, RZ, 0xc0, !PT ;  /* 0x0000ffff02027812 */ /* 0x000fe400078ec0ff */
[----:B------:R-:W-:Y:S02]  /*23f0*/  IADD3 R9, PT, PT, R16, R0, RZ ;  /* 0x0000000010097210 */ /* 0x000fe40007ffe0ff */
[----:B------:R-:W-:-:S04]  /*2400*/  LEA.HI R2, R2, 0x1, RZ, 0x17 ;  /* 0x0000000102027811 */ /* 0x000fc800078fb8ff */
[----:B------:R-:W-:-:S04]  /*2410*/  LOP3.LUT R2, R2, 0x3, RZ, 0xc0, !PT ;  /* 0x0000000302027812 */ /* 0x000fc800078ec0ff */
[----:B------:R-:W-:-:S07]  /*2420*/  IADD3 R2, PT, PT, -R2, RZ, RZ ;  /* 0x000000ff02027210 */ /* 0x000fce0007ffe1ff */
.L_x_202:
[----:B------:R-:W-:-:S06]  /*2430*/  IMAD.WIDE.U32 R6, R9, 0x4, R4 ;  /* 0x0000000409067825 */ /* 0x000fcc00078e0004 */
[----:B------:R-:W2:Y:S01]  /*2440*/  LDG.E R6, desc[UR6][R6.64] ;  /* 0x0000000606067981 */ /* 0x000ea2000c1e1900 */
[----:B------:R-:W-:Y:S02]  /*2450*/  IADD3 R2, PT, PT, R2, 0x1, RZ ;  /* 0x0000000102027810 */ /* 0x000fe40007ffe0ff */
[----:B------:R-:W-:Y:S02]  /*2460*/  IADD3 R9, PT, PT, R9, 0x200, RZ ;  /* 0x0000020009097810 */ /* 0x000fe40007ffe0ff */
[----:B------:R-:W-:Y:S01]  /*2470*/  ISETP.NE.AND P0, PT, R2, RZ, PT ;  /* 0x000000ff0200720c */ /* 0x000fe20003f05270 */
[----:B--2---:R-:W-:-:S12]  /*2480*/  FADD R23, R6, R23 ;  /* 0x0000001706177221 */ /* 0x004fd80000000000 */
[----:B------:R-:W-:Y:S05]  /*2490*/  @P0 BRA `(.L_x_202) ;  /* 0xfffffffc00e40947 */ /* 0x000fea000383ffff */
.L_x_193:
[----:B------:R-:W-:Y:S05]  /*24a0*/  BSYNC.RECONVERGENT B1 ;  /* 0x0000000000017941 */ /* 0x000fea0003800200 */
.L_x_190:
        /* <DEDUP_REMOVED lines=33> */
[----:B------:R-:W1:Y:S04]  /*26c0*/  LDS.128 R8, [UR4+0x20] ;  /* 0x00002004ff087984 */ /* 0x000e680008000c00 */
[----:B--2---:R-:W2:Y:S04]  /*26d0*/  LDS.128 R4, [UR4+0x30] ;  /* 0x00003004ff047984 */ /* 0x004ea80008000c00 */
        /* <DEDUP_REMOVED lines=16> */
.L_x_189:
[----:B------:R-:W-:Y:S05]  /*27e0*/  BSYNC.RECONVERGENT B0 ;  /* 0x0000000000007941 */ /* 0x000fea0003800200 */
.L_x_173:
[----:B------:R-:W-:Y:S05]  /*27f0*/  @P0 EXIT ;  /* 0x000000000000094d */ /* 0x000fea0003800000 */
[----:B012---:R-:W0:Y:S02]  /*2800*/  LDC.64 R4, c[0x0][0x388] ;  /* 0x0000e200ff047b82 */ /* 0x007e240000000a00 */
[----:B0-----:R-:W-:-:S05]  /*2810*/  IMAD.WIDE.U32 R2, R3, 0x4, R4 ;  /* 0x0000000403027825 */ /* 0x001fca00078e0004 */
[----:B------:R-:W-:Y:S01]  /*2820*/  STG.E desc[UR6][R2.64], R20 ;  /* 0x0000001402007986 */ /* 0x000fe2000c101906 */
[----:B------:R-:W-:Y:S05]  /*2830*/  EXIT ;  /* 0x000000000000794d */ /* 0x000fea0003800000 */
.L_x_203:
        /* <DEDUP_REMOVED lines=12> */
.L_x_519:


//--------------------- .text._ZN3cub18CUB_300001_SM_10006detail6reduce28DeviceReduceSingleTileKernelINS2_10policy_hubIfjN4cuda3std3__44plusIfEEE10Policy1000EN6thrust24THRUST_300001_SM_1000_NS10device_ptrIfEEPfjS9_ffNS7_10__identityEEEvT0_T1_T2_T3_T4_T6_ --------------------------
	.section	.text._ZN3cub18CUB_300001_SM_10006detail6reduce28DeviceReduceSingleTileKernelINS2_10policy_hubIfjN4cuda3std3__44plusIfEEE10Policy1000EN6thrust24THRUST_300001_SM_1000_NS10device_ptrIfEEPfjS9_ffNS7_10__identityEEEvT0_T1_T2_T3_T4_T6_,"ax",@progbits
	.align	128
        .global         _ZN3cub18CUB_300001_SM_10006detail6reduce28DeviceReduceSingleTileKernelINS2_10policy_hubIfjN4cuda3std3__44plusIfEEE10Policy1000EN6thrust24THRUST_300001_SM_1000_NS10device_ptrIfEEPfjS9_ffNS7_10__identityEEEvT0_T1_T2_T3_T4_T6_
        .type           _ZN3cub18CUB_300001_SM_10006detail6reduce28DeviceReduceSingleTileKernelINS2_10policy_hubIfjN4cuda3std3__44plusIfEEE10Policy1000EN6thrust24THRUST_300001_SM_1000_NS10device_ptrIfEEPfjS9_ffNS7_10__identityEEEvT0_T1_T2_T3_T4_T6_,@function
        .size           _ZN3cub18CUB_300001_SM_10006detail6reduce28DeviceReduceSingleTileKernelINS2_10policy_hubIfjN4cuda3std3__44plusIfEEE10Policy1000EN6thrust24THRUST_300001_SM_1000_NS10device_ptrIfEEPfjS9_ffNS7_10__identityEEEvT0_T1_T2_T3_T4_T6_,(.L_x_520 - _ZN3cub18CUB_300001_SM_10006detail6reduce28DeviceReduceSingleTileKernelINS2_10policy_hubIfjN4cuda3std3__44plusIfEEE10Policy1000EN6thrust24THRUST_300001_SM_1000_NS10device_ptrIfEEPfjS9_ffNS7_10__identityEEEvT0_T1_T2_T3_T4_T6_)
        .other          _ZN3cub18CUB_300001_SM_10006detail6reduce28DeviceReduceSingleTileKernelINS2_10policy_hubIfjN4cuda3std3__44plusIfEEE10Policy1000EN6thrust24THRUST_300001_SM_1000_NS10device_ptrIfEEPfjS9_ffNS7_10__identityEEEvT0_T1_T2_T3_T4_T6_,@"STO_CUDA_ENTRY STV_DEFAULT"
_ZN3cub18CUB_300001_SM_10006detail6reduce28DeviceReduceSingleTileKernelINS2_10policy_hubIfjN4cuda3std3__44plusIfEEE10Policy1000EN6thrust24THRUST_300001_SM_1000_NS10device_ptrIfEEPfjS9_ffNS7_10__identityEEEvT0_T1_T2_T3_T4_T6_:
.text._ZN3cub18CUB_300001_SM_10006detail6reduce28DeviceReduceSingleTileKernelINS2_10policy_hubIfjN4cuda3std3__44plusIfEEE10Policy1000EN6thrust24THRUST_300001_SM_1000_NS10device_ptrIfEEPfjS9_ffNS7_10__identityEEEvT0_T1_T2_T3_T4_T6_:
        /* <DEDUP_REMOVED lines=13> */
.L_x_204:
[----:B------:R-:W-:Y:S01]  /*00d0*/  ISETP.GT.U32.AND P0, PT, R4, 0x1fff, PT ;  /* 0x00001fff0400780c */ /* 0x000fe20003f04070 */
[----:B------:R-:W-:-:S12]  /*00e0*/  BSSY.RECONVERGENT B0, `(.L_x_205) ;  /* 0x000022c000007945 */ /* 0x000fd80003800200 */
[----:B------:R-:W-:Y:S05]  /*00f0*/  @P0 BRA `(.L_x_206) ;  /* 0x0000001000000947 */ /* 0x000fea0003800000 */
[----:B------:R-:W0:Y:S01]  /*0100*/  S2R R5, SR_TID.X ;  /* 0x0000000000057919 */ /* 0x000e220000002100 */
[----:B------:R-:W-:Y:S01]  /*0110*/  BSSY.RECONVERGENT B1, `(.L_x_207) ;  /* 0x0000009000017945 */ /* 0x000fe20003800200 */
[----:B------:R-:W-:Y:S01]  /*0120*/  HFMA2 R0, -RZ, RZ, 0, 0 ;  /* 0x00000000ff007431 */ /* 0x000fe200000001ff */
[----:B0-----:R-:W-:Y:S02]  /*0130*/  ISETP.GE.U32.AND P0, PT, R5, R4, PT ;  /* 0x000000040500720c */ /* 0x001fe40003f06070 */
[----:B------:R-:W-:-:S11]  /*0140*/  MOV R7, R5 ;  /* 0x0000000500077202 */ /* 0x000fd60000000f00 */
[----:B------:R-:W-:Y:S05]  /*0150*/  @P0 BRA `(.L_x_208) ;  /* 0x0000000000100947 */ /* 0x000fea0003800000 */
[----:B------:R-:W0:Y:S02]  /*0160*/  LDC.64 R2, c[0x0][0x380] ;  /* 0x0000e000ff027b82 */ /* 0x000e240000000a00 */
[----:B0-----:R-:W-:-:S05]  /*0170*/  IMAD.WIDE.U32 R2, R5, 0x4, R2 ;  /* 0x0000000405027825 */ /* 0x001fca00078e0002 */
[----:B------:R0:W5:Y:S01]  /*0180*/  LDG.E R0, desc[UR6][R2.64] ;  /* 0x0000000602007981 */ /* 0x000162000c1e1900 */
[----:B------:R-:W-:-:S07]  /*0190*/  IADD3 R7, PT, PT, R5, 0x200, RZ ;  /* 0x0000020005077810 */ /* 0x000fce0007ffe0ff */
.L_x_208:
[----:B------:R-:W-:Y:S05]  /*01a0*/  BSYNC.RECONVERGENT B1 ;  /* 0x0000000000017941 */ /* 0x000fea0003800200 */
.L_x_207:
[----:B------:R-:W-:Y:S01]  /*01b0*/  ISETP.GE.U32.AND P0, PT, R7, R4, PT ;  /* 0x000000040700720c */ /* 0x000fe20003f06070 */
[----:B------:R-:W-:-:S12]  /*01c0*/  BSSY.RECONVERGENT B1, `(.L_x_209) ;  /* 0x0000070000017945 */ /* 0x000fd80003800200 */
[----:B------:R-:W-:Y:S05]  /*01d0*/  @P0 BRA `(.L_x_210) ;  /* 0x0000000400b80947 */ /* 0x000fea0003800000 */
[----:B0-----:R-:W-:Y:S01]  /*01e0*/  LOP3.LUT R3, RZ, R7, RZ, 0x33, !PT ;  /* 0x00000007ff037212 */ /* 0x001fe200078e33ff */
[----:B------:R-:W-:Y:S03]  /*01f0*/  BSSY.RECONVERGENT B2, `(.L_x_211) ;  /* 0x0000033000027945 */ /* 0x000fe60003800200 */
[----:B------:R-:W-:-:S04]  /*0200*/  IADD3 R3, PT, PT, R3, R4, RZ ;  /* 0x0000000403037210 */ /* 0x000fc80007ffe0ff */
        /* <DEDUP_REMOVED lines=9> */
[----:B------:R-:W-:-:S04]  /*02a0*/  IADD3 R2, P0, PT, R2, 0x4000, RZ ;  /* 0x0000400002027810 */ /* 0x000fc80007f1e0ff */
[----:B------:R-:W-:-:S09]  /*02b0*/  IADD3.X R3, PT, PT, RZ, R3, RZ, P0, !PT ;  /* 0x00000003ff037210 */ /* 0x000fd200007fe4ff */
.L_x_213:
        /* <DEDUP_REMOVED lines=19> */
[----:B0-----:R-:W-:-:S04]  /*03f0*/  IADD3 R2, P2, PT, R2, 0x8000, RZ ;  /* 0x0000800002027810 */ /* 0x001fc80007f5e0ff */
[----:B------:R-:W-:Y:S01]  /*0400*/  IADD3.X R3, PT, PT, RZ, R3, RZ, P2, !PT ;  /* 0x00000003ff037210 */ /* 0x000fe200017fe4ff */
        /* <DEDUP_REMOVED lines=17> */
.L_x_212:
[----:B------:R-:W-:Y:S05]  /*0520*/  BSYNC.RECONVERGENT B2 ;  /* 0x0000000000027941 */ /* 0x000fea0003800200 */
.L_x_211:
[----:B------:R-:W-:Y:S05]  /*0530*/  @!P1 BRA `(.L_x_210) ;  /* 0x0000000000e09947 */ /* 0x000fea0003800000 */
[----:B------:R-:W-:Y:S01]  /*0540*/  ISETP.GE.U32.AND P0, PT, R22, 0x8, PT ;  /* 0x000000081600780c */ /* 0x000fe20003f06070 */
[----:B------:R-:W-:Y:S01]  /*0550*/  BSSY.RECONVERGENT B2, `(.L_x_214) ;  /* 0x0000017000027945 */ /* 0x000fe20003800200 */
[----:B------:R-:W-:-:S04]  /*0560*/  LOP3.LUT R10, R6, 0x7, RZ, 0xc0, !PT ;  /* 0x00000007060a7812 */ /* 0x000fc800078ec0ff */
[----:B------:R-:W-:-:S07]  /*0570*/  ISETP.NE.AND P1, PT, R10, RZ, PT ;  /* 0x000000ff0a00720c */ /* 0x000fce0003f25270 */
[----:B------:R-:W-:Y:S06]  /*0580*/  @!P0 BRA `(.L_x_215) ;  /* 0x00000000004c8947 */ /* 0x000fec0003800000 */
[----:B------:R-:W0:Y:S02]  /*0590*/  LDC.64 R2, c[0x0][0x380] ;  /* 0x0000e000ff027b82 */ /* 0x000e240000000a00 */
[----:B0-----:R-:W-:-:S05]  /*05a0*/  IMAD.WIDE.U32 R2, R7, 0x4, R2 ;  /* 0x0000000407027825 */ /* 0x001fca00078e0002 */
        /* <DEDUP_REMOVED lines=17> */
.L_x_215:
[----:B------:R-:W-:Y:S05]  /*06c0*/  BSYNC.RECONVERGENT B2 ;  /* 0x0000000000027941 */ /* 0x000fea0003800200 */
.L_x_214:
        /* <DEDUP_REMOVED lines=17> */
.L_x_217:
[----:B------:R-:W-:Y:S05]  /*07e0*/  BSYNC.RECONVERGENT B2 ;  /* 0x0000000000027941 */ /* 0x000fea0003800200 */
.L_x_216:
[----:B------:R-:W-:Y:S05]  /*07f0*/  @!P1 BRA `(.L_x_210) ;  /* 0x0000000000309947 */ /* 0x000fea0003800000 */
[----:B------:R-:W0:Y:S01]  /*0800*/  LDC.64 R2, c[0x0][0x380] ;  /* 0x0000e000ff027b82 */ /* 0x000e220000000a00 */
[----:B------:R-:W-:Y:S01]  /*0810*/  IADD3 R6, PT, PT, -R6, RZ, RZ ;  /* 0x000000ff06067210 */ /* 0x000fe20007ffe1ff */
[----:B0-----:R-:W-:-:S05]  /*0820*/  IMAD.WIDE.U32 R2, R7, 0x4, R2 ;  /* 0x0000000407027825 */ /* 0x001fca00078e0002 */
[----:B------:R-:W-:-:S07]  /*0830*/  MOV R7, R3 ;  /* 0x0000000300077202 */ /* 0x000fce0000000f00 */
.L_x_218:
[----:B------:R-:W-:-:S06]  /*0840*/  MOV R3, R7 ;  /* 0x0000000700037202 */ /* 0x000fcc0000000f00 */
[----:B------:R0:W2:Y:S01]  /*0850*/  LDG.E R3, desc[UR6][R2.64] ;  /* 0x0000000602037981 */ /* 0x0000a2000c1e1900 */
[----:B------:R-:W-:-:S04]  /*0860*/  IADD3 R6, PT, PT, R6, 0x1, RZ ;  /* 0x0000000106067810 */ /* 0x000fc80007ffe0ff */
[----:B------:R-:W-:Y:S02]  /*0870*/  ISETP.NE.AND P0, PT, R6, RZ, PT ;  /* 0x000000ff0600720c */ /* 0x000fe40003f05270 */
[----:B0-----:R-:W-:-:S04]  /*0880*/  IADD3 R2, P1, PT, R2, 0x800, RZ ;  /* 0x0000080002027810 */ /* 0x001fc80007f3e0ff */
[----:B------:R-:W-:Y:S01]  /*0890*/  IADD3.X R7, PT, PT, RZ, R7, RZ, P1, !PT ;  /* 0x00000007ff077210 */ /* 0x000fe20000ffe4ff */
[----:B--2--5:R-:W-:-:S06]  /*08a0*/  FADD R0, R3, R0 ;  /* 0x0000000003007221 */ /* 0x024fcc0000000000 */
[----:B------:R-:W-:Y:S05]  /*08b0*/  @P0 BRA `(.L_x_218) ;  /* 0xfffffffc00e00947 */ /* 0x000fea000383ffff */
.L_x_210:
[----:B------:R-:W-:Y:S05]  /*08c0*/  BSYNC.RECONVERGENT B1 ;  /* 0x0000000000017941 */ /* 0x000fea0003800200 */
.L_x_209:
[----:B------:R-:W-:Y:S02]  /*08d0*/  ISETP.GE.U32.AND P0, PT, R4, 0x200, PT ;  /* 0x000002000400780c */ /* 0x000fe40003f06070 */
        /* <DEDUP_REMOVED lines=36> */
[----:B------:R-:W3:Y:S04]  /*0b20*/  LDS.128 R8, [UR4+0x30] ;  /* 0x00003004ff087984 */ /* 0x000ee80008000c00 */
[----:B------:R-:W4:Y:S01]  /*0b30*/  LDS.128 R16, [UR4+0x40] ;  /* 0x00004004ff107984 */ /* 0x000f220008000c00 */
[----:B0-----:R-:W-:-:S04]  /*0b40*/  FADD R5, R0, R5 ;  /* 0x0000000500057221 */ /* 0x001fc80000000000 */
        /* <DEDUP_REMOVED lines=9> */
[----:B------:R-:W-:-:S04]  /*0be0*/  FADD R11, R10, R11 ;  /* 0x0000000b0a0b7221 */ /* 0x000fc80000000000 */
[----:B----4-:R-:W-:-:S04]  /*0bf0*/  FADD R16, R11, R16 ;  /* 0x000000100b107221 */ /* 0x010fc80000000000 */
[----:B------:R-:W-:-:S04]  /*0c00*/  FADD R17, R16, R17 ;  /* 0x0000001110117221 */ /* 0x000fc80000000000 */
[----:B------:R-:W-:-:S04]  /*0c10*/  FADD R18, R17, R18 ;  /* 0x0000001211127221 */ /* 0x000fc80000000000 */
[----:B------:R-:W-:Y:S01]  /*0c20*/  FADD R0, R18, R19 ;  /* 0x0000001312007221 */ /* 0x000fe20000000000 */
[----:B------:R-:W-:Y:S06]  /*0c30*/  BRA `(.L_x_220) ;  /* 0x0000001400d87947 */ /* 0x000fec0003800000 */
.L_x_219:
[----:B------:R-:W1:Y:S01]  /*0c40*/  S2R R6, SR_LANEID ;  /* 0x0000000000067919 */ /* 0x000e620000000000 */
[----:B------:R-:W-:-:S04]  /*0c50*/  LOP3.LUT R0, R5, 0x3e0, RZ, 0xc0, !PT ;  /* 0x000003e005007812 */ /* 0x000fc800078ec0ff */
[----:B0-----:R-:W-:Y:S02]  /*0c60*/  IADD3 R3, PT, PT, R0, 0x20, RZ ;  /* 0x0000002000037810 */ /* 0x001fe40007ffe0ff */
[----:B------:R-:W-:Y:S02]  /*0c70*/  LOP3.LUT R7, RZ, R0, RZ, 0x33, !PT ;  /* 0x00000000ff077212 */ /* 0x000fe400078e33ff */
[-C--:B------:R-:W-:Y:S02]  /*0c80*/  ISETP.GT.U32.AND P0, PT, R3, R4.reuse, PT ;  /* 0x000000040300720c */ /* 0x080fe40003f04070 */
        /* <DEDUP_REMOVED lines=40> */
[----:B------:R-:W0:Y:S04]  /*0f10*/  LDS.128 R20, [UR4+0x10] ;  /* 0x00001004ff147984 */ /* 0x000e280008000c00 */
        /* <DEDUP_REMOVED lines=30> */
.L_x_206:
[----:B------:R-:W0:Y:S01]  /*1100*/  S2R R0, SR_TID.X ;  /* 0x0000000000007919 */ /* 0x000e220000002100 */
[----:B------:R-:W1:Y:S02]  /*1110*/  LDCU.64 UR4, c[0x0][0x380] ;  /* 0x00007000ff0477ac */ /* 0x000e640008000a00 */
[----:B-1----:R-:W-:Y:S02]  /*1120*/  MOV R12, UR4 ;  /* 0x00000004000c7c02 */ /* 0x002fe40008000f00 */
[----:B------:R-:W-:-:S03]  /*1130*/  MOV R13, UR5 ;  /* 0x00000005000d7c02 */ /* 0x000fc60008000f00 */
        /* <DEDUP_REMOVED lines=17> */
[----:B------:R-:W-:Y:S01]  /*1250*/  UMOV UR4, 0x2000 ;  /* 0x0000200000047882 */ /* 0x000fe20000000000 */
[----:B--2---:R-:W-:Y:S01]  /*1260*/  FADD R20, R20, R21 ;  /* 0x0000001514147221 */ /* 0x004fe20000000000 */
[----:B------:R-:W-:-:S04]  /*1270*/  IADD3 R21, PT, PT, R4, -0x2000, RZ ;  /* 0xffffe00004157810 */ /* 0x000fc80007ffe0ff */
[----:B------:R-:W-:Y:S01]  /*1280*/  ISETP.GE.U32.AND P0, PT, R21, 0x2000, PT ;  /* 0x000020001500780c */ /* 0x000fe20003f06070 */
[----:B---3--:R-:W-:Y:S01]  /*1290*/  FADD R6, R6, R7 ;  /* 0x0000000706067221 */ /* 0x008fe20000000000 */
[----:B----4-:R-:W-:-:S04]  /*12a0*/  FADD R9, R8, R9 ;  /* 0x0000000908097221 */ /* 0x010fc80000000000 */
[----:B------:R-:W-:Y:S01]  /*12b0*/  FADD R6, R6, R9 ;  /* 0x0000000906067221 */ /* 0x000fe20000000000 */
[----:B-----5:R-:W-:Y:S01]  /*12c0*/  FADD R10, R10, R11 ;  /* 0x0000000b0a0a7221 */ /* 0x020fe20000000000 */
[----:B------:R-:W-:-:S04]  /*12d0*/  FADD R15, R14, R15 ;  /* 0x0000000f0e0f7221 */ /* 0x000fc80000000000 */
[----:B------:R-:W-:Y:S01]  /*12e0*/  FADD R15, R10, R15 ;  /* 0x0000000f0a0f7221 */ /* 0x000fe20000000000 */
[----:B------:R-:W-:Y:S01]  /*12f0*/  FADD R16, R16, R17 ;  /* 0x0000001110107221 */ /* 0x000fe20000000000 */
[----:B------:R-:W-:-:S04]  /*1300*/  FADD R19, R18, R19 ;  /* 0x0000001312137221 */ /* 0x000fc80000000000 */
[----:B------:R-:W-:Y:S01]  /*1310*/  FADD R16, R16, R19 ;  /* 0x0000001310107221 */ /* 0x000fe20000000000 */
[----:B------:R-:W-:-:S04]  /*1320*/  FADD R5, R5, R22 ;  /* 0x0000001605057221 */ /* 0x000fc80000000000 */
[----:B------:R-:W-:Y:S01]  /*1330*/  FADD R5, R20, R5 ;  /* 0x0000000514057221 */ /* 0x000fe20000000000 */
[----:B------:R-:W-:-:S03]  /*1340*/  FADD R6, R6, R15 ;  /* 0x0000000f06067221 */ /* 0x000fc60000000000 */
[----:B------:R-:W-:-:S04]  /*1350*/  FADD R5, R16, R5 ;  /* 0x0000000510057221 */ /* 0x000fc80000000000 */
[----:B------:R-:W-:Y:S01]  /*1360*/  FADD R5, R6, R5 ;  /* 0x0000000506057221 */ /* 0x000fe20000000000 */
[----:B------:R-:W-:Y:S06]  /*1370*/  @!P0 BRA `(.L_x_221) ;  /* 0x0000000000ac8947 */ /* 0x000fec0003800000 */
[----:B------:R-:W0:Y:S01]  /*1380*/  LDC R4, c[0x0][0x390] ;  /* 0x0000e400ff047b82 */ /* 0x000e220000000800 */
[----:B------:R-:W-:-:S07]  /*1390*/  UMOV UR4, 0x2000 ;  /* 0x0000200000047882 */ /* 0x000fce0000000000 */
[----:B------:R-:W1:Y:S02]  /*13a0*/  LDC.64 R12, c[0x0][0x380] ;  /* 0x0000e000ff0c7b82 */ /* 0x000e640000000a00 */
.L_x_223:
[----:B------:R-:W-:-:S05]  /*13b0*/  IADD3 R3, PT, PT, R0, UR4, RZ ;  /* 0x0000000400037c10 */ /* 0x000fca000fffe0ff */
        /* <DEDUP_REMOVED lines=17> */
[----:B0-----:R-:W-:-:S04]  /*14d0*/  IADD3 R2, PT, PT, R4, -UR4, RZ ;  /* 0x8000000404027c10 */ /* 0x001fc8000fffe0ff */
        /* <DEDUP_REMOVED lines=18> */
[----:B------:R-:W-:-:S06]  /*1600*/  UIADD3 UR4, UPT, UPT, UR4, 0x2000, URZ ;  /* 0x0000200004047890 */ /* 0x000fcc000fffe0ff */
[----:B------:R-:W-:-:S13]  /*1610*/  ISETP.LT.U32.AND P0, PT, R21, UR4, PT ;  /* 0x0000000415007c0c */ /* 0x000fda000bf01070 */
[----:B------:R-:W-:Y:S05]  /*1620*/  @!P0 BRA `(.L_x_223) ;  /* 0xfffffffc00608947 */ /* 0x000fea000383ffff */
.L_x_221:
[----:B------:R-:W-:Y:S01]  /*1630*/  IADD3 R3, PT, PT, R4, -UR4, RZ ;  /* 0x8000000404037c10 */ /* 0x000fe2000fffe0ff */
[----:B------:R-:W-:Y:S03]  /*1640*/  BSSY.RECONVERGENT B1, `(.L_x_222) ;  /* 0x00000a3000017945 */ /* 0x000fe60003800200 */
[----:B------:R-:W-:-:S04]  /*1650*/  ISETP.GE.AND P0, PT, R0, R3, PT ;  /* 0x000000030000720c */ /* 0x000fc80003f06270 */
[----:B------:R-:W-:-:S13]  /*1660*/  ISETP.LE.U32.OR P0, PT, R4, UR4, P0 ;  /* 0x0000000404007c0c */ /* 0x000fda0008703470 */
[----:B------:R-:W-:Y:S05]  /*1670*/  @P0 BRA `(.L_x_224) ;  /* 0x00000008007c0947 */ /* 0x000fea0003800000 */
[-C--:B------:R-:W-:Y:S01]  /*1680*/  LOP3.LUT R3, RZ, R0.reuse, RZ, 0x33, !PT ;  /* 0x00000000ff037212 */ /* 0x080fe200078e33ff */
[----:B------:R-:W-:Y:S01]  /*1690*/  BSSY.RECONVERGENT B2, `(.L_x_225) ;  /* 0x0000052000027945 */ /* 0x000fe20003800200 */
[----:B------:R-:W-:Y:S02]  /*16a0*/  MOV R6, R0 ;  /* 0x0000000000067202 */ /* 0x000fe40000000f00 */
[----:B------:R-:W-:-:S04]  /*16b0*/  IADD3 R3, PT, PT, R4, -UR4, R3 ;  /* 0x8000000404037c10 */ /* 0x000fc8000fffe003 */
[C---:B------:R-:W-:Y:S02]  /*16c0*/  ISETP.GE.U32.AND P0, PT, R3.reuse, 0x1e00, PT ;  /* 0x00001e000300780c */ /* 0x040fe40003f06070 */
[----:B------:R-:W-:-:S04]  /*16d0*/  LEA.HI R3, R3, 0x1, RZ, 0x17 ;  /* 0x0000000103037811 */ /* 0x000fc800078fb8ff */
[----:B------:R-:W-:-:S07]  /*16e0*/  LOP3.LUT R4, R3, 0xf, RZ, 0xc0, !PT ;  /* 0x0000000f03047812 */ /* 0x000fce00078ec0ff */
[----:B------:R-:W-:Y:S05]  /*16f0*/  @!P0 BRA `(.L_x_226) ;  /* 0x00000004002c8947 */ /* 0x000fea0003800000 */
[----:B------:R-:W-:Y:S01]  /*1700*/  LOP3.LUT R7, R3, 0xfffff0, RZ, 0xc0, !PT ;  /* 0x00fffff003077812 */ /* 0x000fe200078ec0ff */
[----:B------:R-:W-:Y:S01]  /*1710*/  BSSY.RECONVERGENT B3, `(.L_x_227) ;  /* 0x0000048000037945 */ /* 0x000fe20003800200 */
[C---:B------:R-:W-:Y:S02]  /*1720*/  LOP3.LUT R6, R0.reuse, 0x1000, RZ, 0xfc, !PT ;  /* 0x0000100000067812 */ /* 0x040fe400078efcff */
[----:B------:R-:W-:Y:S02]  /*1730*/  IADD3 R2, PT, PT, R0, UR4, RZ ;  /* 0x0000000400027c10 */ /* 0x000fe4000fffe0ff */
[----:B------:R-:W-:-:S07]  /*1740*/  IADD3 R7, PT, PT, -R7, RZ, RZ ;  /* 0x000000ff07077210 */ /* 0x000fce0007ffe1ff */
.L_x_228:
[C---:B------:R-:W-:Y:S01]  /*1750*/  IADD3 R19, PT, PT, R2.reuse, 0x200, RZ ;  /* 0x0000020002137810 */ /* 0x040fe20007ffe0ff */
[C---:B------:R-:W-:Y:S01]  /*1760*/  IMAD.WIDE.U32 R14, R2.reuse, 0x4, R12 ;  /* 0x00000004020e7825 */ /* 0x040fe200078e000c */
[----:B------:R-:W-:-:S03]  /*1770*/  IADD3 R11, PT, PT, R2, 0x400, RZ ;  /* 0x00000400020b7810 */ /* 0x000fc60007ffe0ff */
[--C-:B------:R-:W-:Y:S01]  /*1780*/  IMAD.WIDE.U32 R18, R19, 0x4, R12.reuse ;  /* 0x0000000413127825 */ /* 0x100fe200078e000c */
[----:B------:R0:W2:Y:S01]  /*1790*/  LDG.E R8, desc[UR6][R14.64] ;  /* 0x000000060e087981 */ /* 0x0000a2000c1e1900 */
[C---:B------:R-:W-:Y:S02]  /*17a0*/  IADD3 R21, PT, PT, R2.reuse, 0x600, RZ ;  /* 0x0000060002157810 */ /* 0x040fe40007ffe0ff */
[--C-:B------:R-:W-:Y:S01]  /*17b0*/  IMAD.WIDE.U32 R10, R11, 0x4, R12.reuse ;  /* 0x000000040b0a7825 */ /* 0x100fe200078e000c */
[----:B------:R1:W3:Y:S01]  /*17c0*/  LDG.E R9, desc[UR6][R18.64] ;  /* 0x0000000612097981 */ /* 0x0002e2000c1e1900 */
[C---:B------:R-:W-:Y:S02]  /*17d0*/  IADD3 R17, PT, PT, R2.reuse, 0x800, RZ ;  /* 0x0000080002117810 */ /* 0x040fe40007ffe0ff */
[--C-:B------:R-:W-:Y:S02]  /*17e0*/  IMAD.WIDE.U32 R20, R21, 0x4, R12.reuse ;  /* 0x0000000415147825 */ /* 0x100fe400078e000c */
[----:B------:R4:W5:Y:S01]  /*17f0*/  LDG.E R10, desc[UR6][R10.64] ;  /* 0x000000060a0a7981 */ /* 0x000962000c1e1900 */
[----:B------:R-:W-:Y:S01]  /*1800*/  IADD3 R29, PT, PT, R2, 0xa00, RZ ;  /* 0x00000a00021d7810 */ /* 0x000fe20007ffe0ff */
[----:B------:R-:W-:-:S02]  /*1810*/  IMAD.WIDE.U32 R16, R17, 0x4, R12 ;  /* 0x0000000411107825 */ /* 0x000fc400078e000c */
[----:B------:R4:W5:Y:S01]  /*1820*/  LDG.E R27, desc[UR6][R20.64] ;  /* 0x00000006141b7981 */ /* 0x000962000c1e1900 */
[C---:B------:R-:W-:Y:S01]  /*1830*/  IADD3 R23, PT, PT, R2.reuse, 0xc00, RZ ;  /* 0x00000c0002177810 */ /* 0x040fe20007ffe0ff */
[--C-:B------:R-:W-:Y:S02]  /*1840*/  IMAD.WIDE.U32 R28, R29, 0x4, R12.reuse ;  /* 0x000000041d1c7825 */ /* 0x100fe400078e000c */
[----:B------:R-:W5:Y:S01]  /*1850*/  LDG.E R26, desc[UR6][R16.64] ;  /* 0x00000006101a7981 */ /* 0x000f62000c1e1900 */
[C---:B------:R-:W-:Y:S01]  /*1860*/  IADD3 R22, PT, PT, R2.reuse, 0xe00, RZ ;  /* 0x00000e0002167810 */ /* 0x040fe20007ffe0ff */
[--C-:B0-----:R-:W-:Y:S02]  /*1870*/  IMAD.WIDE.U32 R14, R23, 0x4, R12.reuse ;  /* 0x00000004170e7825 */ /* 0x101fe400078e000c */
[----:B------:R0:W5:Y:S01]  /*1880*/  LDG.E R25, desc[UR6][R28.64] ;  /* 0x000000061c197981 */ /* 0x000162000c1e1900 */
[----:B------:R-:W-:Y:S01]  /*1890*/  IADD3 R23, PT, PT, R2, 0x1000, RZ ;  /* 0x0000100002177810 */ /* 0x000fe20007ffe0ff */
[----:B-1----:R-:W-:-:S02]  /*18a0*/  IMAD.WIDE.U32 R18, R22, 0x4, R12 ;  /* 0x0000000416127825 */ /* 0x002fc400078e000c */
[----:B------:R1:W5:Y:S01]  /*18b0*/  LDG.E R24, desc[UR6][R14.64] ;  /* 0x000000060e187981 */ /* 0x000362000c1e1900 */
[C---:B----4-:R-:W-:Y:S01]  /*18c0*/  IADD3 R11, PT, PT, R2.reuse, 0x1200, RZ ;  /* 0x00001200020b7810 */ /* 0x050fe20007ffe0ff */
[--C-:B------:R-:W-:Y:S02]  /*18d0*/  IMAD.WIDE.U32 R20, R23, 0x4, R12.reuse ;  /* 0x0000000417147825 */ /* 0x100fe400078e000c */
[----:B------:R4:W5:Y:S01]  /*18e0*/  LDG.E R23, desc[UR6][R18.64] ;  /* 0x0000000612177981 */ /* 0x000962000c1e1900 */
[C---:B0-----:R-:W-:Y:S01]  /*18f0*/  IADD3 R29, PT, PT, R2.reuse, 0x1400, RZ ;  /* 0x00001400021d7810 */ /* 0x041fe20007ffe0ff */
[--C-:B------:R-:W-:Y:S02]  /*1900*/  IMAD.WIDE.U32 R16, R11, 0x4, R12.reuse ;  /* 0x000000040b107825 */ /* 0x100fe400078e000c */
[----:B------:R-:W5:Y:S01]  /*1910*/  LDG.E R22, desc[UR6][R20.64] ;  /* 0x0000000614167981 */ /* 0x000f62000c1e1900 */
[----:B-1----:R-:W-:Y:S01]  /*1920*/  IADD3 R15, PT, PT, R2, 0x1600, RZ ;  /* 0x00001600020f7810 */ /* 0x002fe20007ffe0ff */
[----:B------:R-:W-:-:S02]  /*1930*/  IMAD.WIDE.U32 R28, R29, 0x4, R12 ;  /* 0x000000041d1c7825 */ /* 0x000fc400078e000c */
[----:B------:R0:W5:Y:S01]  /*1940*/  LDG.E R11, desc[UR6][R16.64] ;  /* 0x00000006100b7981 */ /* 0x000162000c1e1900 */
[C---:B----4-:R-:W-:Y:S01]  /*1950*/  IADD3 R19, PT, PT, R2.reuse, 0x1800, RZ ;  /* 0x0000180002137810 */ /* 0x050fe20007ffe0ff */
[--C-:B------:R-:W-:Y:S02]  /*1960*/  IMAD.WIDE.U32 R14, R15, 0x4, R12.reuse ;  /* 0x000000040f0e7825 */ /* 0x100fe400078e000c */
[----:B------:R-:W4:Y:S02]  /*1970*/  LDG.E R28, desc[UR6][R28.64] ;  /* 0x000000061c1c7981 */ /* 0x000f24000c1e1900 */
[----:B------:R-:W-:Y:S01]  /*1980*/  IMAD.WIDE.U32 R18, R19, 0x4, R12 ;  /* 0x0000000413127825 */ /* 0x000fe200078e000c */
[C---:B0-----:R-:W-:Y:S02]  /*1990*/  IADD3 R17, PT, PT, R2.reuse, 0x1a00, RZ ;  /* 0x00001a0002117810 */ /* 0x041fe40007ffe0ff */
[----:B------:R-:W-:-:S03]  /*19a0*/  IADD3 R21, PT, PT, R2, 0x1c00, RZ ;  /* 0x00001c0002157810 */ /* 0x000fc60007ffe0ff */
[----:B------:R-:W4:Y:S04]  /*19b0*/  LDG.E R18, desc[UR6][R18.64] ;  /* 0x0000000612127981 */ /* 0x000f28000c1e1900 */
[----:B------:R0:W4:Y:S01]  /*19c0*/  LDG.E R29, desc[UR6][R14.64] ;  /* 0x000000060e1d7981 */ /* 0x000122000c1e1900 */
[----:B------:R-:W-:Y:S01]  /*19d0*/  IADD3 R20, PT, PT, R2, 0x1e00, RZ ;  /* 0x00001e0002147810 */ /* 0x000fe20007ffe0ff */
[----:B0-----:R-:W-:-:S04]  /*19e0*/  IMAD.WIDE.U32 R14, R17, 0x4, R12 ;  /* 0x00000004110e7825 */ /* 0x001fc800078e000c */
[--C-:B------:R-:W-:Y:S02]  /*19f0*/  IMAD.WIDE.U32 R16, R21, 0x4, R12.reuse ;  /* 0x0000000415107825 */ /* 0x100fe400078e000c */
[----:B------:R-:W4:Y:S02]  /*1a00*/  LDG.E R14, desc[UR6][R14.64] ;  /* 0x000000060e0e7981 */ /* 0x000f24000c1e1900 */
[----:B------:R-:W-:Y:S02]  /*1a10*/  IMAD.WIDE.U32 R20, R20, 0x4, R12 ;  /* 0x0000000414147825 */ /* 0x000fe400078e000c */
[----:B------:R-:W4:Y:S04]  /*1a20*/  LDG.E R16, desc[UR6][R16.64] ;  /* 0x0000000610107981 */ /* 0x000f28000c1e1900 */
[----:B------:R-:W4:Y:S01]  /*1a30*/  LDG.E R20, desc[UR6][R20.64] ;  /* 0x0000000614147981 */ /* 0x000f22000c1e1900 */
[----:B------:R-:W-:-:S04]  /*1a40*/  IADD3 R7, PT, PT, R7, 0x10, RZ ;  /* 0x0000001007077810 */ /* 0x000fc80007ffe0ff */
[----:B------:R-:W-:Y:S02]  /*1a50*/  ISETP.NE.AND P0, PT, R7, RZ, PT ;  /* 0x000000ff0700720c */ /* 0x000fe40003f05270 */
[----:B------:R-:W-:Y:S02]  /*1a60*/  IADD3 R6, PT, PT, R6, 0x2000, RZ ;  /* 0x0000200006067810 */ /* 0x000fe40007ffe0ff */
[----:B------:R-:W-:Y:S01]  /*1a70*/  IADD3 R2, PT, PT, R2, 0x2000, RZ ;  /* 0x0000200002027810 */ /* 0x000fe20007ffe0ff */
[----:B--2---:R-:W-:-:S04]  /*1a80*/  FADD R8, R8, R5 ;  /* 0x0000000508087221 */ /* 0x004fc80000000000 */
[----:B---3--:R-:W-:-:S04]  /*1a90*/  FADD R9, R8, R9 ;  /* 0x0000000908097221 */ /* 0x008fc80000000000 */
        /* <DEDUP_REMOVED lines=8> */
[----:B----4-:R-:W-:-:S04]  /*1b20*/  FADD R28, R11, R28 ;  /* 0x0000001c0b1c7221 */ /* 0x010fc80000000000 */
[----:B------:R-:W-:-:S04]  /*1b30*/  FADD R29, R28, R29 ;  /* 0x0000001d1c1d7221 */ /* 0x000fc80000000000 */
[----:B------:R-:W-:-:S04]  /*1b40*/  FADD R29, R29, R18 ;  /* 0x000000121d1d7221 */ /* 0x000fc80000000000 */
[----:B------:R-:W-:-:S04]  /*1b50*/  FADD R29, R29, R14 ;  /* 0x0000000e1d1d7221 */ /* 0x000fc80000000000 */
[----:B------:R-:W-:-:S04]  /*1b60*/  FADD R29, R29, R16 ;  /* 0x000000101d1d7221 */ /* 0x000fc80000000000 */
[----:B------:R-:W-:Y:S01]  /*1b70*/  FADD R5, R29, R20 ;  /* 0x000000141d057221 */ /* 0x000fe20000000000 */
[----:B------:R-:W-:Y:S06]  /*1b80*/  @P0 BRA `(.L_x_228) ;  /* 0xfffffff800f00947 */ /* 0x000fec000383ffff */
[----:B------:R-:W-:Y:S05]  /*1b90*/  BSYNC.RECONVERGENT B3 ;  /* 0x0000000000037941 */ /* 0x000fea0003800200 */
.L_x_227:
[----:B------:R-:W-:-:S07]  /*1ba0*/  IADD3 R6, PT, PT, R6, -0x1000, RZ ;  /* 0xfffff00006067810 */ /* 0x000fce0007ffe0ff */
.L_x_226:
[----:B------:R-:W-:Y:S05]  /*1bb0*/  BSYNC.RECONVERGENT B2 ;  /* 0x0000000000027941 */ /* 0x000fea0003800200 */
.L_x_225:
[----:B------:R-:W-:-:S13]  /*1bc0*/  ISETP.NE.AND P0, PT, R4, RZ, PT ;  /* 0x000000ff0400720c */ /* 0x000fda0003f05270 */
[----:B------:R-:W-:Y:S05]  /*1bd0*/  @!P0 BRA `(.L_x_224) ;  /* 0x0000000400248947 */ /* 0x000fea0003800000 */
[----:B------:R-:W-:Y:S01]  /*1be0*/  ISETP.GE.U32.AND P0, PT, R4, 0x8, PT ;  /* 0x000000080400780c */ /* 0x000fe20003f06070 */
[----:B------:R-:W-:Y:S01]  /*1bf0*/  BSSY.RECONVERGENT B2, `(.L_x_229) ;  /* 0x0000025000027945 */ /* 0x000fe20003800200 */
[----:B------:R-:W-:-:S04]  /*1c00*/  LOP3.LUT R22, R3, 0x7, RZ, 0xc0, !PT ;  /* 0x0000000703167812 */ /* 0x000fc800078ec0ff */
[----:B------:R-:W-:-:S07]  /*1c10*/  ISETP.NE.AND P1, PT, R22, RZ, PT ;  /* 0x000000ff1600720c */ /* 0x000fce0003f25270 */
[----:B------:R-:W-:Y:S06]  /*1c20*/  @!P0 BRA `(.L_x_230) ;  /* 0x0000000000848947 */ /* 0x000fec0003800000 */
[----:B------:R-:W-:-:S04]  /*1c30*/  IADD3 R7, PT, PT, R6, UR4, RZ ;  /* 0x0000000406077c10 */ /* 0x000fc8000fffe0ff */
        /* <DEDUP_REMOVED lines=32> */
.L_x_230:
[----:B------:R-:W-:Y:S05]  /*1e40*/  BSYNC.RECONVERGENT B2 ;  /* 0x0000000000027941 */ /* 0x000fea0003800200 */
.L_x_229:
        /* <DEDUP_REMOVED lines=23> */
.L_x_232:
[----:B------:R-:W-:Y:S05]  /*1fc0*/  BSYNC.RECONVERGENT B2 ;  /* 0x0000000000027941 */ /* 0x000fea0003800200 */
.L_x_231:
[----:B------:R-:W-:Y:S05]  /*1fd0*/  @!P1 BRA `(.L_x_224) ;  /* 0x0000000000249947 */ /* 0x000fea0003800000 */
[----:B------:R-:W-:Y:S02]  /*1fe0*/  IADD3 R7, PT, PT, R6, UR4, RZ ;  /* 0x0000000406077c10 */ /* 0x000fe4000fffe0ff */
[----:B------:R-:W-:-:S07]  /*1ff0*/  IADD3 R4, PT, PT, -R4, RZ, RZ ;  /* 0x000000ff04047210 */ /* 0x000fce0007ffe1ff */
.L_x_233:
[----:B------:R-:W-:-:S06]  /*2000*/  IMAD.WIDE.U32 R2, R7, 0x4, R12 ;  /* 0x0000000407027825 */ /* 0x000fcc00078e000c */
[----:B------:R-:W2:Y:S01]  /*2010*/  LDG.E R2, desc[UR6][R2.64] ;  /* 0x0000000602027981 */ /* 0x000ea2000c1e1900 */
[----:B------:R-:W-:Y:S02]  /*2020*/  IADD3 R4, PT, PT, R4, 0x1, RZ ;  /* 0x0000000104047810 */ /* 0x000fe40007ffe0ff */
[----:B------:R-:W-:Y:S02]  /*2030*/  IADD3 R7, PT, PT, R7, 0x200, RZ ;  /* 0x0000020007077810 */ /* 0x000fe40007ffe0ff */
[----:B------:R-:W-:Y:S01]  /*2040*/  ISETP.NE.AND P0, PT, R4, RZ, PT ;  /* 0x000000ff0400720c */ /* 0x000fe20003f05270 */
[----:B--2---:R-:W-:-:S12]  /*2050*/  FADD R5, R2, R5 ;  /* 0x0000000502057221 */ /* 0x004fd80000000000 */
[----:B------:R-:W-:Y:S05]  /*2060*/  @P0 BRA `(.L_x_233) ;  /* 0xfffffffc00e40947 */ /* 0x000fea000383ffff */
.L_x_224:
[----:B------:R-:W-:Y:S05]  /*2070*/  BSYNC.RECONVERGENT B1 ;  /* 0x0000000000017941 */ /* 0x000fea0003800200 */
.L_x_222:
        /* <DEDUP_REMOVED lines=33> */
[----:B------:R-:W3:Y:S04]  /*2290*/  LDS.128 R8, [UR4+0x30] ;  /* 0x00003004ff087984 */ /* 0x000ee80008000c00 */
[----:B------:R-:W4:Y:S01]  /*22a0*/  LDS.128 R16, [UR4+0x40] ;  /* 0x00004004ff107984 */ /* 0x000f220008000c00 */
[----:B0-----:R-:W-:-:S04]  /*22b0*/  FADD R5, R0, R5 ;  /* 0x0000000500057221 */ /* 0x001fc80000000000 */
        /* <DEDUP_REMOVED lines=13> */
[----:B------:R-:W-:-:S07]  /*2390*/  FADD R0, R18, R19 ;  /* 0x0000001312007221 */ /* 0x000fce0000000000 */
.L_x_220:
[----:B------:R-:W-:Y:S05]  /*23a0*/  BSYNC.RECONVERGENT B0 ;  /* 0x0000000000007941 */ /* 0x000fea0003800200 */
.L_x_205:
[----:B------:R-:W-:Y:S05]  /*23b0*/  @P0 EXIT ;  /* 0x000000000000094d */ /* 0x000fea0003800000 */
[----:B012---:R-:W0:Y:S01]  /*23c0*/  LDC.64 R2, c[0x0][0x388] ;  /* 0x0000e200ff027b82 */ /* 0x007e220000000a00 */
[----:B------:R-:W1:Y:S02]  /*23d0*/  LDCU UR4, c[0x0][0x398] ;  /* 0x00007300ff0477ac */ /* 0x000e640008000800 */
[----:B-1----:R-:W-:-:S05]  /*23e0*/  FADD R5, R0, UR4 ;  /* 0x0000000400057e21 */ /* 0x002fca0008000000 */
[----:B0-----:R-:W-:Y:S01]  /*23f0*/  STG.E desc[UR6][R2.64], R5 ;  /* 0x0000000502007986 */ /* 0x001fe2000c101906 */
[----:B------:R-:W-:Y:S05]  /*2400*/  EXIT ;  /* 0x000000000000794d */ /* 0x000fea0003800000 */
.L_x_234:
        /* <DEDUP_REMOVED lines=15> */
.L_x_520:


//--------------------- .text._ZN3cub18CUB_300001_SM_10006detail6reduce28DeviceReduceSingleTileKernelINS2_10policy_hubIfyN4cuda3__47maximumIfEEE10Policy1000EPfSB_iS8_ffNS5_3std3__410__identityEEEvT0_T1_T2_T3_T4_T6_ --------------------------
	.section	.text._ZN3cub18CUB_300001_SM_10006detail6reduce28DeviceReduceSingleTileKernelINS2_10policy_hubIfyN4cuda3__47maximumIfEEE10Policy1000EPfSB_iS8_ffNS5_3std3__410__identityEEEvT0_T1_T2_T3_T4_T6_,"ax",@progbits
	.align	128
        .global         _ZN3cub18CUB_300001_SM_10006detail6reduce28DeviceReduceSingleTileKernelINS2_10policy_hubIfyN4cuda3__47maximumIfEEE10Policy1000EPfSB_iS8_ffNS5_3std3__410__identityEEEvT0_T1_T2_T3_T4_T6_
        .type           _ZN3cub18CUB_300001_SM_10006detail6reduce28DeviceReduceSingleTileKernelINS2_10policy_hubIfyN4cuda3__47maximumIfEEE10Policy1000EPfSB_iS8_ffNS5_3std3__410__identityEEEvT0_T1_T2_T3_T4_T6_,@function
        .size           _ZN3cub18CUB_300001_SM_10006detail6reduce28DeviceReduceSingleTileKernelINS2_10policy_hubIfyN4cuda3__47maximumIfEEE10Policy1000EPfSB_iS8_ffNS5_3std3__410__identityEEEvT0_T1_T2_T3_T4_T6_,(.L_x_521 - _ZN3cub18CUB_300001_SM_10006detail6reduce28DeviceReduceSingleTileKernelINS2_10policy_hubIfyN4cuda3__47maximumIfEEE10Policy1000EPfSB_iS8_ffNS5_3std3__410__identityEEEvT0_T1_T2_T3_T4_T6_)
        .other          _ZN3cub18CUB_300001_SM_10006detail6reduce28DeviceReduceSingleTileKernelINS2_10policy_hubIfyN4cuda3__47maximumIfEEE10Policy1000EPfSB_iS8_ffNS5_3std3__410__identityEEEvT0_T1_T2_T3_T4_T6_,@"STO_CUDA_ENTRY STV_DEFAULT"
_ZN3cub18CUB_300001_SM_10006detail6reduce28DeviceReduceSingleTileKernelINS2_10policy_hubIfyN4cuda3__47maximumIfEEE10Policy1000EPfSB_iS8_ffNS5_3std3__410__identityEEEvT0_T1_T2_T3_T4_T6_:
.text._ZN3cub18CUB_300001_SM_10006detail6reduce28DeviceReduceSingleTileKernelINS2_10policy_hubIfyN4cuda3__47maximumIfEEE10Policy1000EPfSB_iS8_ffNS5_3std3__410__identityEEEvT0_T1_T2_T3_T4_T6_:
[----:B------:R-:W-:Y:S01]  /*0000*/  LDC R1, c[0x0][0x37c] ;  /* 0x0000df00ff017b82 */ /* 0x000fe20000000800 */
[----:B------:R-:W0:Y:S01]  /*0010*/  LDCU UR4, c[0x0][0x390] ;  /* 0x00007200ff0477ac */ /* 0x000e220008000800 */
[----:B------:R-:W1:Y:S01]  /*0020*/  LDCU.64 UR6, c[0x0][0x358] ;  /* 0x00006b00ff0677ac */ /* 0x000e620008000a00 */
[----:B0-----:R-:W-:-:S05]  /*0030*/  IMAD.U32 R20, RZ, RZ, UR4 ;  /* 0x00000004ff147e24 */ /* 0x001fca000f8e00ff */
        /* <DEDUP_REMOVED lines=9> */
.L_x_235:
        /* <DEDUP_REMOVED lines=8> */
[----:B------:R-:W-:Y:S01]  /*0150*/  IMAD.MOV.U32 R0, RZ, RZ, RZ ;  /* 0x000000ffff007224 */ /* 0x000fe200078e00ff */
[----:B0-----:R-:W-:Y:S01]  /*0160*/  ISETP.GE.AND P0, PT, R7, R20, PT ;  /* 0x000000140700720c */ /* 0x001fe20003f06270 */
[----:B------:R-:W-:-:S12]  /*0170*/  IMAD.MOV.U32 R9, RZ, RZ, R7 ;  /* 0x000000ffff097224 */ /* 0x000fd800078e0007 */
[----:B------:R-:W-:Y:S05]  /*0180*/  @P0 BRA `(.L_x_240) ;  /* 0x0000000000100947 */ /* 0x000fea0003800000 */
[----:B------:R-:W0:Y:S02]  /*0190*/  LDC.64 R2, c[0x0][0x380] ;  /* 0x0000e000ff027b82 */ /* 0x000e240000000a00 */
[----:B0-----:R-:W-:-:S05]  /*01a0*/  IMAD.WIDE.U32 R2, R7, 0x4, R2 ;  /* 0x0000000407027825 */ /* 0x001fca00078e0002 */
[----:B------:R0:W5:Y:S01]  /*01b0*/  LDG.E.CONSTANT R0, desc[UR6][R2.64] ;  /* 0x0000000602007981 */ /* 0x000162000c1e9900 */
[----:B------:R-:W-:-:S07]  /*01c0*/  VIADD R9, R7, 0x100 ;  /* 0x0000010007097836 */ /* 0x000fce0000000000 */
.L_x_240:
[----:B------:R-:W-:Y:S05]  /*01d0*/  BSYNC.RECONVERGENT B1 ;  /* 0x0000000000017941 */ /* 0x000fea0003800200 */
.L_x_239:
        /* <DEDUP_REMOVED lines=12> */
[----:B------:R-:W-:-:S05]  /*02a0*/  LOP3.LUT R4, R4, 0x3, RZ, 0xc0, !PT ;  /* 0x0000000304047812 */ /* 0x000fca00078ec0ff */
[----:B------:R-:W-:Y:S02]  /*02b0*/  IMAD.MOV R4, RZ, RZ, -R4 ;  /* 0x000000ffff047224 */ /* 0x000fe400078e0a04 */
[----:B0-----:R-:W-:-:S04]  /*02c0*/  IMAD.WIDE.U32 R2, R9, 0x4, R2 ;  /* 0x0000000409027825 */ /* 0x001fc800078e0002 */
[----:B------:R-:W-:-:S07]  /*02d0*/  IMAD.MOV.U32 R5, RZ, RZ, R3 ;  /* 0x000000ffff057224 */ /* 0x000fce00078e0003 */
.L_x_245:
[----:B------:R-:W-:-:S06]  /*02e0*/  IMAD.MOV.U32 R3, RZ, RZ, R5 ;  /* 0x000000ffff037224 */ /* 0x000fcc00078e0005 */
[----:B------:R0:W2:Y:S01]  /*02f0*/  LDG.E.CONSTANT R3, desc[UR6][R2.64] ;  /* 0x0000000602037981 */ /* 0x0000a2000c1e9900 */
[----:B------:R-:W-:Y:S02]  /*0300*/  VIADD R4, R4, 0x1 ;  /* 0x0000000104047836 */ /* 0x000fe40000000000 */
[----:B------:R-:W-:-:S03]  /*0310*/  VIADD R9, R9, 0x100 ;  /* 0x0000010009097836 */ /* 0x000fc60000000000 */
[----:B------:R-:W-:Y:S02]  /*0320*/  ISETP.NE.AND P2, PT, R4, RZ, PT ;  /* 0x000000ff0400720c */ /* 0x000fe40003f45270 */
[----:B0-----:R-:W-:-:S05]  /*0330*/  IADD3 R2, P3, PT, R2, 0x400, RZ ;  /* 0x0000040002027810 */ /* 0x001fca0007f7e0ff */
[----:B------:R-:W-:Y:S01]  /*0340*/  IMAD.X R5, RZ, RZ, R5, P3 ;  /* 0x000000ffff057224 */ /* 0x000fe200018e0605 */
[----:B--2--5:R-:W-:-:S04]  /*0350*/  FSETP.GEU.AND P1, PT, R0, R3, PT ;  /* 0x000000030000720b */ /* 0x024fc80003f2e000 */
[----:B------:R-:W-:Y:S01]  /*0360*/  FSEL R0, R3, R0, !P1 ;  /* 0x0000000003007208 */ /* 0x000fe20004800000 */
[----:B------:R-:W-:Y:S08]  /*0370*/  @P2 BRA `(.L_x_245) ;  /* 0xfffffffc00d82947 */ /* 0x000ff0000383ffff */
.L_x_244:
[----:B------:R-:W-:Y:S05]  /*0380*/  BSYNC.RECONVERGENT B2 ;  /* 0x0000000000027941 */ /* 0x000fea0003800200 */
.L_x_243:
[----:B------:R-:W-:Y:S05]  /*0390*/  @!P0 BRA `(.L_x_242) ;  /* 0x0000000400d88947 */ /* 0x000fea0003800000 */
[----:B------:R-:W-:Y:S01]  /*03a0*/  IMAD.IADD R2, R20, 0x1, -R9 ;  /* 0x0000000114027824 */ /* 0x000fe200078e0a09 */
[----:B------:R-:W-:Y:S01]  /*03b0*/  BSSY.RECONVERGENT B2, `(.L_x_246) ;  /* 0x0000041000027945 */ /* 0x000fe20003800200 */
[----:B------:R-:W-:-:S03]  /*03c0*/  PLOP3.LUT P0, PT, PT, PT, PT, 0x80, 0x8 ;  /* 0x000000000008781c */ /* 0x000fc60003f0f070 */
[----:B------:R-:W-:-:S13]  /*03d0*/  ISETP.GT.AND P1, PT, R2, 0xc00, PT ;  /* 0x00000c000200780c */ /* 0x000fda0003f24270 */
[----:B------:R-:W-:Y:S05]  /*03e0*/  @!P1 BRA `(.L_x_247) ;  /* 0x0000000000f49947 */ /* 0x000fea0003800000 */
[----:B------:R-:W-:Y:S01]  /*03f0*/  PLOP3.LUT P0, PT, PT, PT, PT, 0x8, 0x80 ;  /* 0x000000000080781c */ /* 0x000fe20003f0e170 */
[----:B------:R-:W-:-:S12]  /*0400*/  VIADD R6, R20, 0xfffff400 ;  /* 0xfffff40014067836 */ /* 0x000fd80000000000 */
.L_x_248:
[----:B------:R-:W0:Y:S02]  /*0410*/  LDC.64 R2, c[0x0][0x380] ;  /* 0x0000e000ff027b82 */ /* 0x000e240000000a00 */
[----:B0-----:R-:W-:-:S05]  /*0420*/  IMAD.WIDE R22, R9, 0x4, R2 ;  /* 0x0000000409167825 */ /* 0x001fca00078e0202 */
[----:B------:R-:W2:Y:S04]  /*0430*/  LDG.E.CONSTANT R11, desc[UR6][R22.64] ;  /* 0x00000006160b7981 */ /* 0x000ea8000c1e9900 */
[----:B------:R-:W3:Y:S04]  /*0440*/  LDG.E.CONSTANT R8, desc[UR6][R22.64+0x400] ;  /* 0x0004000616087981 */ /* 0x000ee8000c1e9900 */
[----:B------:R-:W4:Y:S01]  /*0450*/  LDG.E.CONSTANT R10, desc[UR6][R22.64+0x800] ;  /* 0x00080006160a7981 */ /* 0x000f22000c1e9900 */
[----:B------:R-:W-:-:S03]  /*0460*/  VIADD R27, R9, 0x400 ;  /* 0x00000400091b7836 */ /* 0x000fc60000000000 */
[----:B------:R0:W4:Y:S01]  /*0470*/  LDG.E.CONSTANT R15, desc[UR6][R22.64+0xc00] ;  /* 0x000c0006160f7981 */ /* 0x000122000c1e9900 */
[----:B------:R-:W-:-:S05]  /*0480*/  IMAD.WIDE R26, R27, 0x4, R2 ;  /* 0x000000041b1a7825 */ /* 0x000fca00078e0202 */
[----:B------:R-:W4:Y:S04]  /*0490*/  LDG.E.CONSTANT R14, desc[UR6][R26.64] ;  /* 0x000000061a0e7981 */ /* 0x000f28000c1e9900 */
[----:B------:R-:W4:Y:S04]  /*04a0*/  LDG.E.CONSTANT R13, desc[UR6][R26.64+0x400] ;  /* 0x000400061a0d7981 */ /* 0x000f28000c1e9900 */
[----:B------:R-:W4:Y:S01]  /*04b0*/  LDG.E.CONSTANT R12, desc[UR6][R26.64+0x800] ;  /* 0x000800061a0c7981 */ /* 0x000f22000c1e9900 */
[----:B------:R-:W-:-:S03]  /*04c0*/  VIADD R5, R9, 0x800 ;  /* 0x0000080009057836 */ /* 0x000fc60000000000 */
[----:B------:R-:W4:Y:S01]  /*04d0*/  LDG.E.CONSTANT R19, desc[UR6][R26.64+0xc00] ;  /* 0x000c00061a137981 */ /* 0x000f22000c1e9900 */
[----:B------:R-:W-:-:S05]  /*04e0*/  IMAD.WIDE R4, R5, 0x4, R2 ;  /* 0x0000000405047825 */ /* 0x000fca00078e0202 */
[----:B------:R-:W4:Y:S04]  /*04f0*/  LDG.E.CONSTANT R18, desc[UR6][R4.64] ;  /* 0x0000000604127981 */ /* 0x000f28000c1e9900 */
[----:B------:R-:W4:Y:S04]  /*0500*/  LDG.E.CONSTANT R17, desc[UR6][R4.64+0x400] ;  /* 0x0004000604117981 */ /* 0x000f28000c1e9900 */
[----:B------:R-:W4:Y:S01]  /*0510*/  LDG.E.CONSTANT R16, desc[UR6][R4.64+0x800] ;  /* 0x0008000604107981 */ /* 0x000f22000c1e9900 */
[----:B0-----:R-:W-:-:S03]  /*0520*/  VIADD R23, R9, 0xc00 ;  /* 0x00000c0009177836 */ /* 0x001fc60000000000 */
[----:B------:R-:W4:Y:S01]  /*0530*/  LDG.E.CONSTANT R21, desc[UR6][R4.64+0xc00] ;  /* 0x000c000604157981 */ /* 0x000f22000c1e9900 */
[----:B------:R-:W-:-:S05]  /*0540*/  IMAD.WIDE R2, R23, 0x4, R2 ;  /* 0x0000000417027825 */ /* 0x000fca00078e0202 */
[----:B------:R-:W4:Y:S04]  /*0550*/  LDG.E.CONSTANT R24, desc[UR6][R2.64] ;  /* 0x0000000602187981 */ /* 0x000f28000c1e9900 */
[----:B------:R-:W4:Y:S04]  /*0560*/  LDG.E.CONSTANT R23, desc[UR6][R2.64+0x400] ;  /* 0x0004000602177981 */ /* 0x000f28000c1e9900 */
[----:B------:R-:W4:Y:S04]  /*0570*/  LDG.E.CONSTANT R22, desc[UR6][R2.64+0x800] ;  /* 0x0008000602167981 */ /* 0x000f28000c1e9900 */
[----:B------:R-:W4:Y:S01]  /*0580*/  LDG.E.CONSTANT R25, desc[UR6][R2.64+0xc00] ;  /* 0x000c000602197981 */ /* 0x000f22000c1e9900 */
[----:B------:R-:W-:-:S05]  /*0590*/  VIADD R9, R9, 0x1000 ;  /* 0x0000100009097836 */ /* 0x000fca0000000000 */
[----:B------:R-:W-:Y:S02]  /*05a0*/  ISETP.GE.AND P2, PT, R9, R6, PT ;  /* 0x000000060900720c */ /* 0x000fe40003f46270 */
[----:B--2--5:R-:W-:-:S04]  /*05b0*/  FSETP.GEU.AND P1, PT, R0, R11, PT ;  /* 0x0000000b0000720b */ /* 0x024fc80003f2e000 */
[----:B------:R-:W-:-:S04]  /*05c0*/  FSEL R11, R11, R0, !P1 ;  /* 0x000000000b0b7208 */ /* 0x000fc80004800000 */
[----:B---3--:R-:W-:-:S04]  /*05d0*/  FSETP.GEU.AND P1, PT, R11, R8, PT ;  /* 0x000000080b00720b */ /* 0x008fc80003f2e000 */
[----:B------:R-:W-:-:S04]  /*05e0*/  FSEL R11, R8, R11, !P1 ;  /* 0x0000000b080b7208 */ /* 0x000fc80004800000 */
[----:B----4-:R-:W-:-:S04]  /*05f0*/  FSETP.GEU.AND P1, PT, R11, R10, PT ;  /* 0x0000000a0b00720b */ /* 0x010fc80003f2e000 */
[----:B------:R-:W-:-:S04]  /*0600*/  FSEL R10, R10, R11, !P1 ;  /* 0x0000000b0a0a7208 */ /* 0x000fc80004800000 */
[----:B------:R-:W-:-:S04]  /*0610*/  FSETP.GEU.AND P1, PT, R10, R15, PT ;  /* 0x0000000f0a00720b */ /* 0x000fc80003f2e000 */
        /* <DEDUP_REMOVED lines=24> */
[----:B------:R-:W-:Y:S01]  /*07a0*/  FSEL R0, R25, R0, !P1 ;  /* 0x0000000019007208 */ /* 0x000fe20004800000 */
[----:B------:R-:W-:Y:S08]  /*07b0*/  @!P2 BRA `(.L_x_248) ;  /* 0xfffffffc0014a947 */ /* 0x000ff0000383ffff */
.L_x_247:
[----:B------:R-:W-:Y:S05]  /*07c0*/  BSYNC.RECONVERGENT B2 ;  /* 0x0000000000027941 */ /* 0x000fea0003800200 */
.L_x_246:
[----:B------:R-:W-:Y:S01]  /*07d0*/  IMAD.IADD R2, R20, 0x1, -R9 ;  /* 0x0000000114027824 */ /* 0x000fe200078e0a09 */
[----:B------:R-:W-:Y:S04]  /*07e0*/  BSSY.RECONVERGENT B2, `(.L_x_249) ;  /* 0x0000021000027945 */ /* 0x000fe80003800200 */
[----:B------:R-:W-:-:S13]  /*07f0*/  ISETP.GT.AND P1, PT, R2, 0x400, PT ;  /* 0x000004000200780c */ /* 0x000fda0003f24270 */
[----:B------:R-:W-:Y:S05]  /*0800*/  @!P1 BRA `(.L_x_250) ;  /* 0x0000000000789947 */ /* 0x000fea0003800000 */
[----:B------:R-:W0:Y:S02]  /*0810*/  LDC.64 R4, c[0x0][0x380] ;  /* 0x0000e000ff047b82 */ /* 0x000e240000000a00 */
[----:B0-----:R-:W-:-:S05]  /*0820*/  IMAD.WIDE R2, R9, 0x4, R4 ;  /* 0x0000000409027825 */ /* 0x001fca00078e0204 */
[----:B------:R-:W2:Y:S04]  /*0830*/  LDG.E.CONSTANT R11, desc[UR6][R2.64] ;  /* 0x00000006020b7981 */ /* 0x000ea8000c1e9900 */
[----:B------:R-:W3:Y:S04]  /*0840*/  LDG.E.CONSTANT R13, desc[UR6][R2.64+0x400] ;  /* 0x00040006020d7981 */ /* 0x000ee8000c1e9900 */
[----:B------:R-:W4:Y:S01]  /*0850*/  LDG.E.CONSTANT R15, desc[UR6][R2.64+0x800] ;  /* 0x00080006020f7981 */ /* 0x000f22000c1e9900 */
[----:B------:R-:W-:-:S03]  /*0860*/  VIADD R19, R9, 0x400 ;  /* 0x0000040009137836 */ /* 0x000fc60000000000 */
[----:B------:R-:W4:Y:S01]  /*0870*/  LDG.E.CONSTANT R17, desc[UR6][R2.64+0xc00] ;  /* 0x000c000602117981 */ /* 0x000f22000c1e9900 */
[----:B------:R-:W-:-:S05]  /*0880*/  IMAD.WIDE R4, R19, 0x4, R4 ;  /* 0x0000000413047825 */ /* 0x000fca00078e0204 */
[----:B------:R-:W4:Y:S04]  /*0890*/  LDG.E.CONSTANT R19, desc[UR6][R4.64] ;  /* 0x0000000604137981 */ /* 0x000f28000c1e9900 */
[----:B------:R-:W4:Y:S04]  /*08a0*/  LDG.E.CONSTANT R21, desc[UR6][R4.64+0x400] ;  /* 0x0004000604157981 */ /* 0x000f28000c1e9900 */
[----:B------:R-:W4:Y:S04]  /*08b0*/  LDG.E.CONSTANT R23, desc[UR6][R4.64+0x800] ;  /* 0x0008000604177981 */ /* 0x000f28000c1e9900 */
[----:B------:R-:W4:Y:S01]  /*08c0*/  LDG.E.CONSTANT R25, desc[UR6][R4.64+0xc00] ;  /* 0x000c000604197981 */ /* 0x000f22000c1e9900 */
[----:B------:R-:W-:Y:S01]  /*08d0*/  VIADD R9, R9, 0x800 ;  /* 0x0000080009097836 */ /* 0x000fe20000000000 */
        /* <DEDUP_REMOVED lines=13> */
[----:B------:R-:W-:Y:S02]  /*09b0*/  FSEL R0, R23, R0, !P0 ;  /* 0x0000000017007208 */ /* 0x000fe40004000000 */
[----:B------:R-:W-:Y:S02]  /*09c0*/  PLOP3.LUT P0, PT, PT, PT, PT, 0x8, 0x80 ;  /* 0x000000000080781c */ /* 0x000fe40003f0e170 */
[----:B------:R-:W-:-:S04]  /*09d0*/  FSETP.GEU.AND P1, PT, R0, R25, PT ;  /* 0x000000190000720b */ /* 0x000fc80003f2e000 */
[----:B------:R-:W-:-:S09]  /*09e0*/  FSEL R0, R25, R0, !P1 ;  /* 0x0000000019007208 */ /* 0x000fd20004800000 */
.L_x_250:
[----:B------:R-:W-:Y:S05]  /*09f0*/  BSYNC.RECONVERGENT B2 ;  /* 0x0000000000027941 */ /* 0x000fea0003800200 */
.L_x_249:
        /* <DEDUP_REMOVED lines=8> */
[----:B--2--5:R-:W-:-:S04]  /*0a80*/  FSETP.GEU.AND P0, PT, R0, R5, PT ;  /* 0x000000050000720b */ /* 0x024fc80003f0e000 */
[----:B------:R-:W-:-:S04]  /*0a90*/  FSEL R0, R5, R0, !P0 ;  /* 0x0000000005007208 */ /* 0x000fc80004000000 */
[----:B---3--:R-:W-:-:S04]  /*0aa0*/  FSETP.GEU.AND P0, PT, R0, R9, PT ;  /* 0x000000090000720b */ /* 0x008fc80003f0e000 */
[----:B------:R-:W-:-:S04]  /*0ab0*/  FSEL R0, R9, R0, !P0 ;  /* 0x0000000009007208 */ /* 0x000fc80004000000 */
[----:B----4-:R-:W-:-:S04]  /*0ac0*/  FSETP.GEU.AND P0, PT, R0, R11, PT ;  /* 0x0000000b0000720b */ /* 0x010fc80003f0e000 */
[----:B------:R-:W-:-:S04]  /*0ad0*/  FSEL R0, R11, R0, !P0 ;  /* 0x000000000b007208 */ /* 0x000fc80004000000 */
[----:B------:R-:W-:-:S04]  /*0ae0*/  FSETP.GEU.AND P0, PT, R0, R13, PT ;  /* 0x0000000d0000720b */ /* 0x000fc80003f0e000 */
[----:B------:R-:W-:-:S09]  /*0af0*/  FSEL R0, R13, R0, !P0 ;  /* 0x000000000d007208 */ /* 0x000fd20004000000 */
.L_x_242:
[----:B------:R-:W-:Y:S05]  /*0b00*/  BSYNC.RECONVERGENT B1 ;  /* 0x0000000000017941 */ /* 0x000fea0003800200 */
.L_x_241:
[----:B------:R-:W-:Y:S01]  /*0b10*/  ISETP.GE.AND P0, PT, R20, 0x100, PT ;  /* 0x000001001400780c */ /* 0x000fe20003f06270 */
[----:B-----5:R-:W-:-:S12]  /*0b20*/  IMAD.MOV.U32 R9, RZ, RZ, R0 ;  /* 0x000000ffff097224 */ /* 0x020fd800078e0000 */
[----:B------:R-:W-:Y:S05]  /*0b30*/  @!P0 BRA `(.L_x_251) ;  /* 0x0000000000dc8947 */ /* 0x000fea0003800000 */
[----:B------:R-:W1:Y:S01]  /*0b40*/  S2R R6, SR_LANEID ;  /* 0x0000000000067919 */ /* 0x000e620000000000 */
[----:B------:R-:W2:Y:S02]  /*0b50*/  SHFL.DOWN PT, R0, R9, 0x1, 0x1f ;  /* 0x08201f0009007f89 */ /* 0x000ea400000e0000 */
[C---:B--2---:R-:W-:Y:S02]  /*0b60*/  FSETP.GEU.AND P1, PT, R9.reuse, R0, PT ;  /* 0x000000000900720b */ /* 0x044fe40003f2e000 */
[----:B-1----:R-:W-:Y:S02]  /*0b70*/  ISETP.GT.AND P0, PT, R6, 0x1e, PT ;  /* 0x0000001e0600780c */ /* 0x002fe40003f04270 */
[----:B------:R-:W-:Y:S02]  /*0b80*/  FSEL R0, R0, R9, !P1 ;  /* 0x0000000900007208 */ /* 0x000fe40004800000 */
[----:B------:R-:W-:Y:S02]  /*0b90*/  ISETP.NE.AND P2, PT, R6, RZ, PT ;  /* 0x000000ff0600720c */ /* 0x000fe40003f45270 */
[----:B------:R-:W-:-:S02]  /*0ba0*/  FSEL R0, R9, R0, P0 ;  /* 0x0000000009007208 */ /* 0x000fc40000000000 */
[----:B------:R-:W-:-:S03]  /*0bb0*/  ISETP.GT.AND P0, PT, R6, 0x1d, PT ;  /* 0x0000001d0600780c */ /* 0x000fc60003f04270 */
[----:B0-----:R-:W0:Y:S06]  /*0bc0*/  SHFL.DOWN PT, R3, R0, 0x2, 0x1f ;  /* 0x08401f0000037f89 */ /* 0x001e2c00000e0000 */
[----:B------:R-:W1:Y:S01]  /*0bd0*/  @!P2 S2R R5, SR_CgaCtaId ;  /* 0x000000000005a919 */ /* 0x000e620000008800 */
[----:B------:R-:W-:Y:S02]  /*0be0*/  @!P2 MOV R4, 0x400 ;  /* 0x000004000004a802 */ /* 0x000fe40000000f00 */
[----:B------:R-:W-:-:S04]  /*0bf0*/  @!P2 SHF.R.U32.HI R2, RZ, 0x3, R7 ;  /* 0x00000003ff02a819 */ /* 0x000fc80000011607 */
[----:B------:R-:W-:Y:S02]  /*0c00*/  @!P2 LOP3.LUT R2, R2, 0x7c, RZ, 0xc0, !PT ;  /* 0x0000007c0202a812 */ /* 0x000fe400078ec0ff */
[----:B0-----:R-:W-:-:S04]  /*0c10*/  FSETP.GEU.AND P1, PT, R0, R3, PT ;  /* 0x000000030000720b */ /* 0x001fc80003f2e000 */
[----:B------:R-:W-:Y:S02]  /*0c20*/  @!P0 FSEL R0, R3, R0, !P1 ;  /* 0x0000000003008208 */ /* 0x000fe40004800000 */
[----:B------:R-:W-:-:S03]  /*0c30*/  ISETP.GT.AND P0, PT, R6, 0x1b, PT ;  /* 0x0000001b0600780c */ /* 0x000fc60003f04270 */
[----:B------:R-:W0:Y:S01]  /*0c40*/  SHFL.DOWN PT, R3, R0, 0x4, 0x1f ;  /* 0x08801f0000037f89 */ /* 0x000e2200000e0000 */
[----:B-1----:R-:W-:-:S05]  /*0c50*/  @!P2 LEA R5, R5, R4, 0x18 ;  /* 0x000000040505a211 */ /* 0x002fca00078ec0ff */
[----:B------:R-:W-:Y:S01]  /*0c60*/  @!P2 IMAD.IADD R2, R2, 0x1, R5 ;  /* 0x000000010202a824 */ /* 0x000fe200078e0205 */
[----:B0-----:R-:W-:-:S04]  /*0c70*/  FSETP.GEU.AND P1, PT, R0, R3, PT ;  /* 0x000000030000720b */ /* 0x001fc80003f2e000 */
[----:B------:R-:W-:Y:S02]  /*0c80*/  @!P0 FSEL R0, R3, R0, !P1 ;  /* 0x0000000003008208 */ /* 0x000fe40004800000 */
[----:B------:R-:W-:-:S03]  /*0c90*/  ISETP.GT.AND P0, PT, R6, 0x17, PT ;  /* 0x000000170600780c */ /* 0x000fc60003f04270 */
[----:B------:R-:W0:Y:S02]  /*0ca0*/  SHFL.DOWN PT, R3, R0, 0x8, 0x1f ;  /* 0x09001f0000037f89 */ /* 0x000e2400000e0000 */
[----:B0-----:R-:W-:-:S08]  /*0cb0*/  FSETP.GEU.AND P1, PT, R0, R3, PT ;  /* 0x000000030000720b */ /* 0x001fd00003f2e000 */
[----:B------:R-:W-:Y:S02]  /*0cc0*/  @!P0 FSEL R0, R3, R0, !P1 ;  /* 0x0000000003008208 */ /* 0x000fe40004800000 */
[----:B------:R-:W-:-:S03]  /*0cd0*/  ISETP.GT.AND P1, PT, R6, 0xf, PT ;  /* 0x0000000f0600780c */ /* 0x000fc60003f24270 */
[----:B------:R-:W0:Y:S02]  /*0ce0*/  SHFL.DOWN PT, R3, R0, 0x10, 0x1f ;  /* 0x0a001f0000037f89 */ /* 0x000e2400000e0000 */
[----:B0-----:R-:W-:-:S04]  /*0cf0*/  FSETP.GEU.AND P0, PT, R0, R3, PT ;  /* 0x000000030000720b */ /* 0x001fc80003f0e000 */
[----:B------:R-:W-:Y:S02]  /*0d00*/  FSEL R3, R3, R0, !P0 ;  /* 0x0000000003037208 */ /* 0x000fe40004000000 */
[----:B------:R-:W-:Y:S02]  /*0d10*/  ISETP.NE.AND P0, PT, R7, RZ, PT ;  /* 0x000000ff0700720c */ /* 0x000fe40003f05270 */
[----:B------:R-:W-:Y:S01]  /*0d20*/  FSEL R0, R0, R3, P1 ;  /* 0x0000000300007208 */ /* 0x000fe20000800000 */
[----:B------:R0:W-:Y:S01]  /*0d30*/  @!P2 STS [R2+0x8], R3 ;  /* 0x000008030200a388 */ /* 0x0001e20000000800 */
[----:B------:R-:W-:Y:S09]  /*0d40*/  BAR.SYNC.DEFER_BLOCKING 0x0 ;  /* 0x0000000000007b1d */ /* 0x000ff20000010000 */
[----:B0-----:R-:W-:Y:S05]  /*0d50*/  @P0 BRA `(.L_x_252) ;  /* 0x0000003c00e00947 */ /* 0x001fea0003800000 */
[----:B------:R-:W0:Y:S01]  /*0d60*/  S2UR UR5, SR_CgaCtaId ;  /* 0x00000000000579c3 */ /* 0x000e220000008800 */
[----:B------:R-:W-:Y:S02]  /*0d70*/  UMOV UR4, 0x400 ;  /* 0x0000040000047882 */ /* 0x000fe40000000000 */
[----:B0-----:R-:W-:-:S09]  /*0d80*/  ULEA UR4, UR5, UR4, 0x18 ;  /* 0x0000000405047291 */ /* 0x001fd2000f8ec0ff */
[----:B------:R-:W0:Y:S04]  /*0d90*/  LDS R3, [UR4+0xc] ;  /* 0x00000c04ff037984 */ /* 0x000e280008000800 */
[----:B------:R-:W1:Y:S04]  /*0da0*/  LDS.128 R4, [UR4+0x10] ;  /* 0x00001004ff047984 */ /* 0x000e680008000c00 */
[----:B------:R-:W2:Y:S01]  /*0db0*/  LDS.64 R8, [UR4+0x20] ;  /* 0x00002004ff087984 */ /* 0x000ea20008000a00 */
[----:B0-----:R-:W-:-:S04]  /*0dc0*/  FSETP.GEU.AND P1, PT, R0, R3, PT ;  /* 0x000000030000720b */ /* 0x001fc80003f2e000 */
[----:B------:R-:W-:-:S04]  /*0dd0*/  FSEL R3, R3, R0, !P1 ;  /* 0x0000000003037208 */ /* 0x000fc80004800000 */
[----:B-1----:R-:W-:-:S04]  /*0de0*/  FSETP.GEU.AND P1, PT, R3, R4, PT ;  /* 0x000000040300720b */ /* 0x002fc80003f2e000 */
[----:B------:R-:W-:-:S04]  /*0df0*/  FSEL R4, R4, R3, !P1 ;  /* 0x0000000304047208 */ /* 0x000fc80004800000 */
[----:B------:R-:W-:-:S04]  /*0e00*/  FSETP.GEU.AND P1, PT, R4, R5, PT ;  /* 0x000000050400720b */ /* 0x000fc80003f2e000 */
[----:B------:R-:W-:-:S04]  /*0e10*/  FSEL R5, R5, R4, !P1 ;  /* 0x0000000405057208 */ /* 0x000fc80004800000 */
[----:B------:R-:W-:-:S04]  /*0e20*/  FSETP.GEU.AND P1, PT, R5, R6, PT ;  /* 0x000000060500720b */ /* 0x000fc80003f2e000 */
[----:B------:R-:W-:-:S04]  /*0e30*/  FSEL R6, R6, R5, !P1 ;  /* 0x0000000506067208 */ /* 0x000fc80004800000 */
[----:B------:R-:W-:-:S04]  /*0e40*/  FSETP.GEU.AND P1, PT, R6, R7, PT ;  /* 0x000000070600720b */ /* 0x000fc80003f2e000 */
[----:B------:R-:W-:-:S04]  /*0e50*/  FSEL R7, R7, R6, !P1 ;  /* 0x0000000607077208 */ /* 0x000fc80004800000 */
[----:B--2---:R-:W-:-:S04]  /*0e60*/  FSETP.GEU.AND P1, PT, R7, R8, PT ;  /* 0x000000080700720b */ /* 0x004fc80003f2e000 */
[----:B------:R-:W-:-:S04]  /*0e70*/  FSEL R0, R8, R7, !P1 ;  /* 0x0000000708007208 */ /* 0x000fc80004800000 */
[----:B------:R-:W-:-:S04]  /*0e80*/  FSETP.GEU.AND P1, PT, R0, R9, PT ;  /* 0x000000090000720b */ /* 0x000fc80003f2e000 */
[----:B------:R-:W-:Y:S01]  /*0e90*/  FSEL R0, R9, R0, !P1 ;  /* 0x0000000009007208 */ /* 0x000fe20004800000 */
[----:B------:R-:W-:Y:S08]  /*0ea0*/  BRA `(.L_x_252) ;  /* 0x0000003c008c7947 */ /* 0x000ff00003800000 */
.L_x_251:
[----:B------:R-:W-:Y:S01]  /*0eb0*/  LOP3.LUT R0, R7, 0x3e0, RZ, 0xc0, !PT ;  /* 0x000003e007007812 */ /* 0x000fe200078ec0ff */
[----:B------:R-:W1:Y:S03]  /*0ec0*/  S2R R4, SR_LANEID ;  /* 0x0000000000047919 */ /* 0x000e660000000000 */
[----:B------:R-:W-:Y:S01]  /*0ed0*/  LOP3.LUT R5, RZ, R0, RZ, 0x33, !PT ;  /* 0x00000000ff057212 */ /* 0x000fe200078e33ff */
[----:B0-----:R-:W-:-:S04]  /*0ee0*/  VIADD R3, R0, 0x20 ;  /* 0x0000002000037836 */ /* 0x001fc80000000000 */
[----:B------:R-:W-:Y:S01]  /*0ef0*/  IMAD.IADD R5, R5, 0x1, R20 ;  /* 0x0000000105057824 */ /* 0x000fe200078e0214 */
[----:B------:R-:W-:-:S04]  /*0f00*/  ISETP.GT.AND P0, PT, R3, R20, PT ;  /* 0x000000140300720c */ /* 0x000fc80003f04270 */
[----:B------:R-:W-:-:S05]  /*0f10*/  SEL R5, R5, 0x1f, P0 ;  /* 0x0000001f05057807 */ /* 0x000fca0000000000 */
[----:B------:R-:W0:Y:S01]  /*0f20*/  SHFL.DOWN PT, R0, R9, 0x1, R5 ;  /* 0x0820000009007989 */ /* 0x000e2200000e0005 */
[C---:B-1----:R-:W-:Y:S01]  /*0f30*/  ISETP.GE.AND P0, PT, R4.reuse, R5, PT ;  /* 0x000000050400720c */ /* 0x042fe20003f06270 */
[----:B------:R-:W-:Y:S01]  /*0f40*/  VIADD R2, R4, 0x2 ;  /* 0x0000000204027836 */ /* 0x000fe20000000000 */
[----:B0-----:R-:W-:-:S11]  /*0f50*/  FSETP.GEU.AND P1, PT, R9, R0, PT ;  /* 0x000000000900720b */ /* 0x001fd60003f2e000 */
[----:B------:R-:W-:Y:S02]  /*0f60*/  @!P0 FSEL R9, R0, R9, !P1 ;  /* 0x0000000900098208 */ /* 0x000fe40004800000 */
[----:B------:R-:W-:Y:S01]  /*0f70*/  ISETP.GT.AND P0, PT, R2, R5, PT ;  /* 0x000000050200720c */ /* 0x000fe20003f04270 */
[----:B------:R-:W-:Y:S02]  /*0f80*/  VIADD R2, R4, 0x4 ;  /* 0x0000000404027836 */ /* 0x000fe40000000000 */
[----:B------:R-:W0:Y:S02]  /*0f90*/  SHFL.DOWN PT, R0, R9, 0x2, R5 ;  /* 0x0840000009007989 */ /* 0x000e2400000e0005 */
[----:B0-----:R-:W-:-:S08]  /*0fa0*/  FSETP.GEU.AND P1, PT, R9, R0, PT ;  /* 0x000000000900720b */ /* 0x001fd00003f2e000 */
[----:B------:R-:W-:Y:S02]  /*0fb0*/  @!P0 FSEL R9, R0, R9, !P1 ;  /* 0x0000000900098208 */ /* 0x000fe40004800000 */
[----:B------:R-:W-:Y:S01]  /*0fc0*/  ISETP.GT.AND P0, PT, R2, R5, PT ;  /* 0x000000050200720c */ /* 0x000fe20003f04270 */
[----:B------:R-:W-:Y:S02]  /*0fd0*/  VIADD R2, R4, 0x8 ;  /* 0x0000000804027836 */ /* 0x000fe40000000000 */
[----:B------:R-:W0:Y:S02]  /*0fe0*/  SHFL.DOWN PT, R0, R9, 0x4, R5 ;  /* 0x0880000009007989 */ /* 0x000e2400000e0005 */
[----:B0-----:R-:W-:-:S08]  /*0ff0*/  FSETP.GEU.AND P1, PT, R9, R0, PT ;  /* 0x000000000900720b */ /* 0x001fd00003f2e000 */
[----:B------:R-:W-:Y:S02]  /*1000*/  @!P0 FSEL R9, R0, R9, !P1 ;  /* 0x0000000900098208 */ /* 0x000fe40004800000 */
[----:B------:R-:W-:Y:S01]  /*1010*/  ISETP.GT.AND P1, PT, R2, R5, PT ;  /* 0x000000050200720c */ /* 0x000fe20003f24270 */
[C---:B------:R-:W-:Y:S01]  /*1020*/  VIADD R2, R4.reuse, 0x10 ;  /* 0x0000001004027836 */ /* 0x040fe20000000000 */
[----:B------:R-:W-:Y:S01]  /*1030*/  ISETP.NE.AND P0, PT, R4, RZ, PT ;  /* 0x000000ff0400720c */ /* 0x000fe20003f05270 */
[----:B------:R-:W0:-:S12]  /*1040*/  SHFL.DOWN PT, R0, R9, 0x8, R5 ;  /* 0x0900000009007989 */ /* 0x000e1800000e0005 */
[----:B------:R-:W1:Y:S01]  /*1050*/  @!P0 S2R R6, SR_CgaCtaId ;  /* 0x0000000000068919 */ /* 0x000e620000008800 */
[----:B------:R-:W-:Y:S02]  /*1060*/  @!P0 MOV R3, 0x400 ;  /* 0x0000040000038802 */ /* 0x000fe40000000f00 */
[----:B0-----:R-:W-:-:S04]  /*1070*/  FSETP.GEU.AND P2, PT, R9, R0, PT ;  /* 0x000000000900720b */ /* 0x001fc80003f4e000 */
[----:B------:R-:W-:Y:S02]  /*1080*/  @!P1 FSEL R9, R0, R9, !P2 ;  /* 0x0000000900099208 */ /* 0x000fe40005000000 */
[----:B------:R-:W-:Y:S02]  /*1090*/  ISETP.GT.AND P1, PT, R2, R5, PT ;  /* 0x000000050200720c */ /* 0x000fe40003f24270 */
[----:B------:R-:W-:Y:S01]  /*10a0*/  @!P0 SHF.R.U32.HI R2, RZ, 0x3, R7 ;  /* 0x00000003ff028819 */ /* 0x000fe20000011607 */
[----:B------:R-:W0:Y:S03]  /*10b0*/  SHFL.DOWN PT, R0, R9, 0x10, R5 ;  /* 0x0a00000009007989 */ /* 0x000e2600000e0005 */
[----:B------:R-:W-:Y:S02]  /*10c0*/  @!P0 LOP3.LUT R2, R2, 0x7c, RZ, 0xc0, !PT ;  /* 0x0000007c02028812 */ /* 0x000fe400078ec0ff */
[----:B-1----:R-:W-:-:S05]  /*10d0*/  @!P0 LEA R3, R6, R3, 0x18 ;  /* 0x0000000306038211 */ /* 0x002fca00078ec0ff */
[----:B------:R-:W-:Y:S01]  /*10e0*/  @!P0 IMAD.IADD R3, R2, 0x1, R3 ;  /* 0x0000000102038824 */ /* 0x000fe200078e0203 */
[----:B0-----:R-:W-:-:S04]  /*10f0*/  FSETP.GEU.AND P2, PT, R9, R0, PT ;  /* 0x000000000900720b */ /* 0x001fc80003f4e000 */
[----:B------:R-:W-:-:S05]  /*1100*/  @!P1 FSEL R9, R0, R9, !P2 ;  /* 0x0000000900099208 */ /* 0x000fca0005000000 */
[----:B------:R-:W-:-:S05]  /*1110*/  IMAD.MOV.U32 R0, RZ, RZ, R9 ;  /* 0x000000ffff007224 */ /* 0x000fca00078e0009 */
[----:B------:R0:W-:Y:S01]  /*1120*/  @!P0 STS [R3+0x8], R0 ;  /* 0x0000080003008388 */ /* 0x0001e20000000800 */
[----:B------:R-:W-:Y:S01]  /*1130*/  BAR.SYNC.DEFER_BLOCKING 0x0 ;  /* 0x0000000000007b1d */ /* 0x000fe20000010000 */
[----:B------:R-:W-:-:S13]  /*1140*/  ISETP.NE.AND P0, PT, R7, RZ, PT ;  /* 0x000000ff0700720c */ /* 0x000fda0003f05270 */
[----:B0-----:R-:W-:Y:S05]  /*1150*/  @P0 BRA `(.L_x_252) ;  /* 0x0000003800e00947 */ /* 0x001fea0003800000 */
[----:B------:R-:W0:Y:S01]  /*1160*/  S2UR UR5, SR_CgaCtaId ;  /* 0x00000000000579c3 */ /* 0x000e220000008800 */
[----:B------:R-:W-:Y:S01]  /*1170*/  UMOV UR4, 0x400 ;  /* 0x0000040000047882 */ /* 0x000fe20000000000 */
[C---:B------:R-:W-:Y:S02]  /*1180*/  ISETP.GT.AND P2, PT, R20.reuse, 0x20, PT ;  /* 0x000000201400780c */ /* 0x040fe40003f44270 */
[----:B------:R-:W-:Y:S01]  /*1190*/  ISETP.GT.AND P1, PT, R20, 0x40, PT ;  /* 0x000000401400780c */ /* 0x000fe20003f24270 */
[----:B0-----:R-:W-:-:S09]  /*11a0*/  ULEA UR4, UR5, UR4, 0x18 ;  /* 0x0000000405047291 */ /* 0x001fd2000f8ec0ff */
[----:B------:R-:W0:Y:S04]  /*11b0*/  LDS R3, [UR4+0xc] ;  /* 0x00000c04ff037984 */ /* 0x000e280008000800 */
[----:B------:R-:W1:Y:S04]  /*11c0*/  LDS.128 R4, [UR4+0x10] ;  /* 0x00001004ff047984 */ /* 0x000e680008000c00 */
[----:B------:R-:W2:Y:S01]  /*11d0*/  LDS.64 R8, [UR4+0x20] ;  /* 0x00002004ff087984 */ /* 0x000ea20008000a00 */
[----:B0-----:R-:W-:-:S04]  /*11e0*/  FSETP.GEU.AND P3, PT, R0, R3, PT ;  /* 0x000000030000720b */ /* 0x001fc80003f6e000 */
[----:B------:R-:W-:Y:S02]  /*11f0*/  @P2 FSEL R0, R3, R0, !P3 ;  /* 0x0000000003002208 */ /* 0x000fe40005800000 */
[----:B------:R-:W-:Y:S02]  /*1200*/  ISETP.GT.AND P2, PT, R20, 0x60, PT ;  /* 0x000000601400780c */ /* 0x000fe40003f44270 */
[----:B-1----:R-:W-:-:S04]  /*1210*/  FSETP.GEU.AND P3, PT, R0, R4, PT ;  /* 0x000000040000720b */ /* 0x002fc80003f6e000 */
[----:B------:R-:W-:Y:S02]  /*1220*/  @P1 FSEL R0, R4, R0, !P3 ;  /* 0x0000000004001208 */ /* 0x000fe40005800000 */
[----:B------:R-:W-:Y:S02]  /*1230*/  ISETP.GT.AND P1, PT, R20, 0x80, PT ;  /* 0x000000801400780c */ /* 0x000fe40003f24270 */
[----:B------:R-:W-:-:S04]  /*1240*/  FSETP.GEU.AND P3, PT, R0, R5, PT ;  /* 0x000000050000720b */ /* 0x000fc80003f6e000 */
        /* <DEDUP_REMOVED lines=8> */
[----:B--2---:R-:W-:-:S04]  /*12d0*/  FSETP.GEU.AND P3, PT, R0, R8, PT ;  /* 0x000000080000720b */ /* 0x004fc80003f6e000 */
[----:B------:R-:W-:-:S04]  /*12e0*/  @P1 FSEL R0, R8, R0, !P3 ;  /* 0x0000000008001208 */ /* 0x000fc80005800000 */
[----:B------:R-:W-:-:S04]  /*12f0*/  FSETP.GEU.AND P1, PT, R0, R9, PT ;  /* 0x000000090000720b */ /* 0x000fc80003f2e000 */
[----:B------:R-:W-:Y:S01]  /*1300*/  @P2 FSEL R0, R9, R0, !P1 ;  /* 0x0000000009002208 */ /* 0x000fe20004800000 */
[----:B------:R-:W-:Y:S08]  /*1310*/  BRA `(.L_x_252) ;  /* 0x0000003800707947 */ /* 0x000ff00003800000 */
.L_x_238:
[----:B------:R-:W0:Y:S01]  /*1320*/  S2R R0, SR_TID.X ;  /* 0x0000000000007919 */ /* 0x000e220000002100 */
[----:B------:R-:W1:Y:S01]  /*1330*/  LDC.64 R2, c[0x0][0x380] ;  /* 0x0000e000ff027b82 */ /* 0x000e620000000a00 */
[----:B0-----:R-:W-:-:S04]  /*1340*/  IMAD.SHL.U32 R5, R0, 0x4, RZ ;  /* 0x0000000400057824 */ /* 0x001fc800078e00ff */
[----:B-1----:R-:W-:-:S05]  /*1350*/  IMAD.WIDE.U32 R2, R5, 0x4, R2 ;  /* 0x0000000405027825 */ /* 0x002fca00078e0002 */
[----:B------:R-:W2:Y:S04]  /*1360*/  LDG.E.128.CONSTANT R4, desc[UR6][R2.64] ;  /* 0x0000000602047981 */ /* 0x000ea8000c1e9d00 */
[----:B------:R-:W3:Y:S04]  /*1370*/  LDG.E.128.CONSTANT R8, desc[UR6][R2.64+0x1000] ;  /* 0x0010000602087981 */ /* 0x000ee8000c1e9d00 */
[----:B------:R-:W4:Y:S04]  /*1380*/  LDG.E.128.CONSTANT R12, desc[UR6][R2.64+0x2000] ;  /* 0x00200006020c7981 */ /* 0x000f28000c1e9d00 */
[----:B------:R-:W5:Y:S01]  /*1390*/  LDG.E.128.CONSTANT R16, desc[UR6][R2.64+0x3000] ;  /* 0x0030000602107981 */ /* 0x000f62000c1e9d00 */
[----:B------:R-:W-:Y:S01]  /*13a0*/  IMAD.MOV.U32 R23, RZ, RZ, 0x1000 ;  /* 0x00001000ff177424 */ /* 0x000fe200078e00ff */
[----:B--2---:R-:W-:-:S02]  /*13b0*/  FSETP.GEU.AND P0, PT, R4, R5, PT ;  /* 0x000000050400720b */ /* 0x004fc40003f0e000 */
[----:B------:R-:W-:Y:S02]  /*13c0*/  FSETP.GEU.AND P1, PT, R6, R7, PT ;  /* 0x000000070600720b */ /* 0x000fe40003f2e000 */
[----:B---3--:R-:W-:Y:S02]  /*13d0*/  FSETP.GEU.AND P2, PT, R8, R9, PT ;  /* 0x000000090800720b */ /* 0x008fe40003f4e000 */
[----:B------:R-:W-:Y:S02]  /*13e0*/  FSETP.GEU.AND P3, PT, R10, R11, PT ;  /* 0x0000000b0a00720b */ /* 0x000fe40003f6e000 */
[----:B------:R-:W-:Y:S02]  /*13f0*/  FSEL R4, R5, R4, !P0 ;  /* 0x0000000405047208 */ /* 0x000fe40004000000 */
[----:B------:R-:W-:Y:S02]  /*1400*/  FSEL R7, R7, R6, !P1 ;  /* 0x0000000607077208 */ /* 0x000fe40004800000 */
[----:B------:R-:W-:-:S02]  /*1410*/  FSEL R8, R9, R8, !P2 ;  /* 0x0000000809087208 */ /* 0x000fc40005000000 */
[----:B------:R-:W-:Y:S02]  /*1420*/  FSEL R11, R11, R10, !P3 ;  /* 0x0000000a0b0b7208 */ /* 0x000fe40005800000 */
[----:B----4-:R-:W-:Y:S02]  /*1430*/  FSETP.GEU.AND P0, PT, R12, R13, PT ;  /* 0x0000000d0c00720b */ /* 0x010fe40003f0e000 */
[----:B------:R-:W-:Y:S02]  /*1440*/  FSETP.GEU.AND P1, PT, R14, R15, PT ;  /* 0x0000000f0e00720b */ /* 0x000fe40003f2e000 */
[----:B-----5:R-:W-:Y:S02]  /*1450*/  FSETP.GEU.AND P2, PT, R16, R17, PT ;  /* 0x000000111000720b */ /* 0x020fe40003f4e000 */
[----:B------:R-:W-:Y:S02]  /*1460*/  FSETP.GEU.AND P3, PT, R18, R19, PT ;  /* 0x000000131200720b */ /* 0x000fe40003f6e000 */
[----:B------:R-:W-:-:S02]  /*1470*/  FSEL R12, R13, R12, !P0 ;  /* 0x0000000c0d0c7208 */ /* 0x000fc40004000000 */
[----:B------:R-:W-:Y:S02]  /*1480*/  FSEL R15, R15, R14, !P1 ;  /* 0x0000000e0f0f7208 */ /* 0x000fe40004800000 */
[----:B------:R-:W-:Y:S02]  /*1490*/  FSEL R16, R17, R16, !P2 ;  /* 0x0000001011107208 */ /* 0x000fe40005000000 */
[----:B------:R-:W-:Y:S02]  /*14a0*/  FSEL R19, R19, R18, !P3 ;  /* 0x0000001213137208 */ /* 0x000fe40005800000 */
[----:B------:R-:W-:Y:S02]  /*14b0*/  FSETP.GEU.AND P2, PT, R12, R15, PT ;  /* 0x0000000f0c00720b */ /* 0x000fe40003f4e000 */
[----:B------:R-:W-:Y:S02]  /*14c0*/  FSETP.GEU.AND P3, PT, R16, R19, PT ;  /* 0x000000131000720b */ /* 0x000fe40003f6e000 */
[----:B------:R-:W-:-:S02]  /*14d0*/  FSETP.GEU.AND P1, PT, R8, R11, PT ;  /* 0x0000000b0800720b */ /* 0x000fc40003f2e000 */
[----:B------:R-:W-:Y:S02]  /*14e0*/  FSEL R12, R15, R12, !P2 ;  /* 0x0000000c0f0c7208 */ /* 0x000fe40005000000 */
[----:B------:R-:W-:Y:S02]  /*14f0*/  FSEL R19, R19, R16, !P3 ;  /* 0x0000001013137208 */ /* 0x000fe40005800000 */
[----:B------:R-:W-:Y:S02]  /*1500*/  FSEL R11, R11, R8, !P1 ;  /* 0x000000080b0b7208 */ /* 0x000fe40004800000 */
[----:B------:R-:W-:Y:S02]  /*1510*/  FSETP.GEU.AND P0, PT, R4, R7, PT ;  /* 0x000000070400720b */ /* 0x000fe40003f0e000 */
[----:B------:R-:W-:Y:S02]  /*1520*/  FSETP.GEU.AND P1, PT, R12, R19, PT ;  /* 0x000000130c00720b */ /* 0x000fe40003f2e000 */
[----:B------:R-:W-:-:S02]  /*1530*/  FSEL R4, R7, R4, !P0 ;  /* 0x0000000407047208 */ /* 0x000fc40004000000 */
[----:B------:R-:W-:Y:S02]  /*1540*/  FSEL R19, R19, R12, !P1 ;  /* 0x0000000c13137208 */ /* 0x000fe40004800000 */
[----:B------:R-:W-:Y:S02]  /*1550*/  ISETP.GE.U32.AND P1, PT, R20, 0x2000, PT ;  /* 0x000020001400780c */ /* 0x000fe40003f26070 */
[----:B------:R-:W-:-:S04]  /*1560*/  FSETP.GEU.AND P0, PT, R4, R11, PT ;  /* 0x0000000b0400720b */ /* 0x000fc80003f0e000 */
[----:B------:R-:W-:-:S04]  /*1570*/  FSEL R4, R11, R4, !P0 ;  /* 0x000000040b047208 */ /* 0x000fc80004000000 */
[----:B------:R-:W-:-:S04]  /*1580*/  FSETP.GEU.AND P0, PT, R4, R19, PT ;  /* 0x000000130400720b */ /* 0x000fc80003f0e000 */
[----:B------:R-:W-:Y:S01]  /*1590*/  FSEL R21, R19, R4, !P0 ;  /* 0x0000000413157208 */ /* 0x000fe20004000000 */
[----:B------:R-:W-:Y:S08]  /*15a0*/  @!P1 BRA `(.L_x_253) ;  /* 0x0000000000bc9947 */ /* 0x000ff00003800000 */
[----:B------:R-:W0:Y:S01]  /*15b0*/  LDC R24, c[0x0][0x390] ;  /* 0x0000e400ff187b82 */ /* 0x000e220000000800 */
[----:B------:R-:W-:Y:S02]  /*15c0*/  VIADD R22, R20, 0xfffff000 ;  /* 0xfffff00014167836 */ /* 0x000fe40000000000 */
[----:B------:R-:W-:-:S07]  /*15d0*/  IMAD.MOV.U32 R23, RZ, RZ, 0x1000 ;  /* 0x00001000ff177424 */ /* 0x000fce00078e00ff */
.L_x_255:
[----:B------:R-:W-:-:S05]  /*15e0*/  IMAD.WIDE R26, R23, 0x4, R2 ;  /* 0x00000004171a7825 */ /* 0x000fca00078e0202 */
[----:B------:R-:W2:Y:S04]  /*15f0*/  LDG.E.128.CONSTANT R8, desc[UR6][R26.64] ;  /* 0x000000061a087981 */ /* 0x000ea8000c1e9d00 */
[----:B------:R-:W3:Y:S04]  /*1600*/  LDG.E.128.CONSTANT R12, desc[UR6][R26.64+0x1000] ;  /* 0x001000061a0c7981 */ /* 0x000ee8000c1e9d00 */
[----:B------:R-:W4:Y:S04]  /*1610*/  LDG.E.128.CONSTANT R16, desc[UR6][R26.64+0x2000] ;  /* 0x002000061a107981 */ /* 0x000f28000c1e9d00 */
[----:B------:R-:W5:Y:S01]  /*1620*/  LDG.E.128.CONSTANT R4, desc[UR6][R26.64+0x3000] ;  /* 0x003000061a047981 */ /* 0x000f62000c1e9d00 */
[----:B0-----:R-:W-:Y:S01]  /*1630*/  IMAD.MOV.U32 R20, RZ, RZ, R24 ;  /* 0x000000ffff147224 */ /* 0x001fe200078e0018 */
        /* <DEDUP_REMOVED lines=14> */
[----:B------:R-:W-:Y:S01]  /*1720*/  FSEL R18, R4, R19, !P2 ;  /* 0x0000001304127208 */ /* 0x000fe20005000000 */
[----:B------:R-:W-:Y:S01]  /*1730*/  IMAD.IADD R4, R20, 0x1, -R23 ;  /* 0x0000000114047824 */ /* 0x000fe200078e0a17 */
[----:B------:R-:W-:Y:S02]  /*1740*/  FSEL R5, R6, R5, !P3 ;  /* 0x0000000506057208 */ /* 0x000fe40005800000 */
[----:B------:R-:W-:Y:S02]  /*1750*/  FSETP.GEU.AND P0, PT, R21, R8, PT ;  /* 0x000000081500720b */ /* 0x000fe40003f0e000 */
[----:B------:R-:W-:Y:S02]  /*1760*/  FSETP.GEU.AND P1, PT, R10, R13, PT ;  /* 0x0000000d0a00720b */ /* 0x000fe40003f2e000 */
[----:B------:R-:W-:-:S02]  /*1770*/  FSETP.GEU.AND P2, PT, R14, R17, PT ;  /* 0x000000110e00720b */ /* 0x000fc40003f4e000 */
[----:B------:R-:W-:Y:S02]  /*1780*/  FSETP.GEU.AND P3, PT, R18, R5, PT ;  /* 0x000000051200720b */ /* 0x000fe40003f6e000 */
[----:B------:R-:W-:Y:S02]  /*1790*/  FSEL R8, R8, R21, !P0 ;  /* 0x0000001508087208 */ /* 0x000fe40004000000 */
[----:B------:R-:W-:Y:S02]  /*17a0*/  FSEL R13, R13, R10, !P1 ;  /* 0x0000000a0d0d7208 */ /* 0x000fe40004800000 */
[----:B------:R-:W-:Y:S02]  /*17b0*/  FSEL R14, R17, R14, !P2 ;  /* 0x0000000e110e7208 */ /* 0x000fe40005000000 */
[----:B------:R-:W-:Y:S02]  /*17c0*/  FSEL R5, R5, R18, !P3 ;  /* 0x0000001205057208 */ /* 0x000fe40005800000 */
[----:B------:R-:W-:-:S02]  /*17d0*/  FSETP.GEU.AND P0, PT, R8, R13, PT ;  /* 0x0000000d0800720b */ /* 0x000fc40003f0e000 */
[----:B------:R-:W-:Y:S02]  /*17e0*/  FSETP.GEU.AND P1, PT, R14, R5, PT ;  /* 0x000000050e00720b */ /* 0x000fe40003f2e000 */
[----:B------:R-:W-:Y:S02]  /*17f0*/  FSEL R8, R13, R8, !P0 ;  /* 0x000000080d087208 */ /* 0x000fe40004000000 */
[----:B------:R-:W-:Y:S02]  /*1800*/  FSEL R5, R5, R14, !P1 ;  /* 0x0000000e05057208 */ /* 0x000fe40004800000 */
[----:B------:R-:W-:Y:S02]  /*1810*/  ISETP.GE.AND P1, PT, R4, 0x1000, PT ;  /* 0x000010000400780c */ /* 0x000fe40003f26270 */
[----:B------:R-:W-:-:S04]  /*1820*/  FSETP.GEU.AND P0, PT, R8, R5, PT ;  /* 0x000000050800720b */ /* 0x000fc80003f0e000 */
[----:B------:R-:W-:-:S04]  /*1830*/  FSEL R5, R5, R8, !P0 ;  /* 0x0000000805057208 */ /* 0x000fc80004000000 */
[----:B------:R-:W-:-:S04]  /*1840*/  FSETP.GEU.AND P0, PT, R5, R7, PT ;  /* 0x000000070500720b */ /* 0x000fc80003f0e000 */
[----:B------:R-:W-:Y:S01]  /*1850*/  FSEL R21, R7, R5, !P0 ;  /* 0x0000000507157208 */ /* 0x000fe20004000000 */
[----:B------:R-:W-:Y:S08]  /*1860*/  @!P1 BRA `(.L_x_254) ;  /* 0x00000008009c9947 */ /* 0x000ff00003800000 */
[----:B------:R-:W-:-:S05]  /*1870*/  VIADD R23, R23, 0x1000 ;  /* 0x0000100017177836 */ /* 0x000fca0000000000 */
[----:B------:R-:W-:-:S13]  /*1880*/  ISETP.GT.AND P0, PT, R23, R22, PT ;  /* 0x000000161700720c */ /* 0x000fda0003f04270 */
[----:B------:R-:W-:Y:S05]  /*1890*/  @!P0 BRA `(.L_x_255) ;  /* 0xfffffffc00508947 */ /* 0x000fea000383ffff */
.L_x_253:
[----:B------:R-:W-:-:S13]  /*18a0*/  ISETP.GE.AND P0, PT, R23, R20, PT ;  /* 0x000000141700720c */ /* 0x000fda0003f06270 */
[----:B------:R-:W-:Y:S05]  /*18b0*/  @P0 BRA `(.L_x_254) ;  /* 0x0000000800880947 */ /* 0x000fea0003800000 */
[----:B------:R-:W-:Y:S01]  /*18c0*/  IMAD.IADD R9, R20, 0x1, -R23 ;  /* 0x0000000114097824 */ /* 0x000fe200078e0a17 */
[----:B------:R-:W-:Y:S04]  /*18d0*/  BSSY.RECONVERGENT B1, `(.L_x_254) ;  /* 0x00000a0000017945 */ /* 0x000fe80003800200 */
[----:B------:R-:W-:-:S13]  /*18e0*/  ISETP.GE.AND P0, PT, R0, R9, PT ;  /* 0x000000090000720c */ /* 0x000fda0003f06270 */
[----:B------:R-:W-:Y:S05]  /*18f0*/  @P0 BRA `(.L_x_256) ;  /* 0x0000000800740947 */ /* 0x000fea0003800000 */
[----:B------:R-:W-:Y:S01]  /*1900*/  LOP3.LUT R2, RZ, R0, RZ, 0x33, !PT ;  /* 0x00000000ff027212 */ /* 0x000fe200078e33ff */
[----:B------:R-:W-:Y:S01]  /*1910*/  BSSY.RECONVERGENT B2, `(.L_x_257) ;  /* 0x0000016000027945 */ /* 0x000fe20003800200 */
[----:B------:R-:W-:Y:S02]  /*1920*/  IMAD.MOV.U32 R8, RZ, RZ, R0 ;  /* 0x000000ffff087224 */ /* 0x000fe400078e0000 */
[----:B------:R-:W-:-:S04]  /*1930*/  IADD3 R2, PT, PT, -R23, R20, R2 ;  /* 0x0000001417027210 */ /* 0x000fc80007ffe102 */
[C---:B------:R-:W-:Y:S02]  /*1940*/  LOP3.LUT R3, R2.reuse, 0x300, RZ, 0xc0, !PT ;  /* 0x0000030002037812 */ /* 0x040fe400078ec0ff */
[----:B------:R-:W-:Y:S02]  /*1950*/  ISETP.GE.U32.AND P2, PT, R2, 0x300, PT ;  /* 0x000003000200780c */ /* 0x000fe40003f46070 */
[----:B------:R-:W-:-:S13]  /*1960*/  ISETP.NE.AND P0, PT, R3, 0x300, PT ;  /* 0x000003000300780c */ /* 0x000fda0003f05270 */
[----:B------:R-:W-:Y:S05]  /*1970*/  @!P0 BRA `(.L_x_258) ;  /* 0x00000000003c8947 */ /* 0x000fea0003800000 */
[----:B------:R-:W0:Y:S01]  /*1980*/  LDC.64 R4, c[0x0][0x380] ;  /* 0x0000e000ff047b82 */ /* 0x000e220000000a00 */
[----:B------:R-:W-:Y:S01]  /*1990*/  LEA.HI R2, R2, 0x1, RZ, 0x18 ;  /* 0x0000000102027811 */ /* 0x000fe200078fc0ff */
[----:B------:R-:W-:Y:S02]  /*19a0*/  IMAD.IADD R7, R0, 0x1, R23 ;  /* 0x0000000100077824 */ /* 0x000fe400078e0217 */
[----:B------:R-:W-:Y:S01]  /*19b0*/  IMAD.MOV.U32 R8, RZ, RZ, R0 ;  /* 0x000000ffff087224 */ /* 0x000fe200078e0000 */
[----:B------:R-:W-:-:S05]  /*19c0*/  LOP3.LUT R2, R2, 0x3, RZ, 0xc0, !PT ;  /* 0x0000000302027812 */ /* 0x000fca00078ec0ff */
[----:B------:R-:W-:-:S07]  /*19d0*/  IMAD.MOV R6, RZ, RZ, -R2 ;  /* 0x000000ffff067224 */ /* 0x000fce00078e0a02 */
.L_x_259:
[----:B0-----:R-:W-:-:S06]  /*19e0*/  IMAD.WIDE.U32 R2, R7, 0x4, R4 ;  /* 0x0000000407027825 */ /* 0x001fcc00078e0004 */
[----:B------:R-:W2:Y:S01]  /*19f0*/  LDG.E.CONSTANT R2, desc[UR6][R2.64] ;  /* 0x0000000602027981 */ /* 0x000ea2000c1e9900 */
[----:B------:R-:W-:Y:S02]  /*1a00*/  VIADD R6, R6, 0x1 ;  /* 0x0000000106067836 */ /* 0x000fe40000000000 */
[----:B------:R-:W-:Y:S02]  /*1a10*/  VIADD R8, R8, 0x100 ;  /* 0x0000010008087836 */ /* 0x000fe40000000000 */
[----:B------:R-:W-:Y:S01]  /*1a20*/  VIADD R7, R7, 0x100 ;  /* 0x0000010007077836 */ /* 0x000fe20000000000 */
[----:B------:R-:W-:Y:S02]  /*1a30*/  ISETP.NE.AND P1, PT, R6, RZ, PT ;  /* 0x000000ff0600720c */ /* 0x000fe40003f25270 */
[----:B--2---:R-:W-:-:S04]  /*1a40*/  FSETP.GEU.AND P0, PT, R21, R2, PT ;  /* 0x000000021500720b */ /* 0x004fc80003f0e000 */
[----:B------:R-:W-:-:S07]  /*1a50*/  FSEL R21, R2, R21, !P0 ;  /* 0x0000001502157208 */ /* 0x000fce0004000000 */
[----:B------:R-:W-:Y:S05]  /*1a60*/  @P1 BRA `(.L_x_259) ;  /* 0xfffffffc00dc1947 */ /* 0x000fea000383ffff */
.L_x_258:
[----:B------:R-:W-:Y:S05]  /*1a70*/  BSYNC.RECONVERGENT B2 ;  /* 0x0000000000027941 */ /* 0x000fea0003800200 */
.L_x_257:
[----:B------:R-:W-:Y:S05]  /*1a80*/  @!P2 BRA `(.L_x_256) ;  /* 0x000000080010a947 */ /* 0x000fea0003800000 */
[----:B------:R-:W0:Y:S01]  /*1a90*/  LDCU.64 UR4, c[0x0][0x380] ;  /* 0x00007000ff0477ac */ /* 0x000e220008000a00 */
[----:B------:R-:W-:Y:S01]  /*1aa0*/  IMAD.IADD R5, R9, 0x1, -R8 ;  /* 0x0000000109057824 */ /* 0x000fe200078e0a08 */
[C---:B------:R-:W-:Y:S01]  /*1ab0*/  IADD3 R3, P0, PT, R8.reuse, R23, RZ ;  /* 0x0000001708037210 */ /* 0x040fe20007f1e0ff */
[----:B------:R-:W-:Y:S01]  /*1ac0*/  BSSY.RECONVERGENT B2, `(.L_x_260) ;  /* 0x000004a000027945 */ /* 0x000fe20003800200 */
[----:B------:R-:W-:Y:S02]  /*1ad0*/  IMAD.IADD R11, R8, 0x1, R23 ;  /* 0x00000001080b7824 */ /* 0x000fe400078e0217 */
[----:B------:R-:W-:Y:S01]  /*1ae0*/  ISETP.GT.AND P1, PT, R5, 0xc00, PT ;  /* 0x00000c000500780c */ /* 0x000fe20003f24270 */
[----:B------:R-:W-:Y:S01]  /*1af0*/  IMAD.X R4, RZ, RZ, RZ, P0 ;  /* 0x000000ffff047224 */ /* 0x000fe200000e06ff */
[----:B0-----:R-:W-:-:S04]  /*1b00*/  LEA R2, P0, R3, UR4, 0x2 ;  /* 0x0000000403027c11 */ /* 0x001fc8000f8010ff */
[----:B------:R-:W-:Y:S02]  /*1b10*/  LEA.HI.X R3, R3, UR5, R4, 0x2, P0 ;  /* 0x0000000503037c11 */ /* 0x000fe400080f1404 */
[----:B------:R-:W-:-:S05]  /*1b20*/  IADD3 R2, P0, PT, R2, 0x800, RZ ;  /* 0x0000080002027810 */ /* 0x000fca0007f1e0ff */
[----:B------:R-:W-:Y:S01]  /*1b30*/  IMAD.X R3, RZ, RZ, R3, P0 ;  /* 0x000000ffff037224 */ /* 0x000fe200000e0603 */
[----:B------:R-:W-:Y:S01]  /*1b40*/  PLOP3.LUT P0, PT, PT, PT, PT, 0x80, 0x8 ;  /* 0x000000000008781c */ /* 0x000fe20003f0f070 */
[----:B------:R-:W-:-:S12]  /*1b50*/  @!P1 BRA `(.L_x_261) ;  /* 0x0000000400009947 */ /* 0x000fd80003800000 */
[----:B------:R-:W-:Y:S01]  /*1b60*/  PLOP3.LUT P0, PT, PT, PT, PT, 0x8, 0x80 ;  /* 0x000000000080781c */ /* 0x000fe20003f0e170 */
[----:B------:R-:W-:-:S12]  /*1b70*/  VIADD R13, R9, 0xfffff400 ;  /* 0xfffff400090d7836 */ /* 0x000fd80000000000 */
.L_x_262:
[----:B------:R-:W0:Y:S01]  /*1b80*/  LDC.64 R4, c[0x0][0x380] ;  /* 0x0000e000ff047b82 */ /* 0x000e220000000a00 */
[----:B------:R-:W2:Y:S04]  /*1b90*/  LDG.E.CONSTANT R12, desc[UR6][R2.64+-0x400] ;  /* 0xfffc0006020c7981 */ /* 0x000ea8000c1e9900 */
[----:B------:R-:W3:Y:S01]  /*1ba0*/  LDG.E.CONSTANT R19, desc[UR6][R2.64] ;  /* 0x0000000602137981 */ /* 0x000ee2000c1e9900 */
[----:B------:R-:W-:-:S03]  /*1bb0*/  VIADD R25, R11, 0x400 ;  /* 0x000004000b197836 */ /* 0x000fc60000000000 */
[----:B------:R-:W4:Y:S04]  /*1bc0*/  LDG.E.CONSTANT R18, desc[UR6][R2.64+0x400] ;  /* 0x0004000602127981 */ /* 0x000f28000c1e9900 */
[----:B------:R-:W5:Y:S04]  /*1bd0*/  LDG.E.CONSTANT R16, desc[UR6][R2.64+0xc00] ;  /* 0x000c000602107981 */ /* 0x000f68000c1e9900 */
[----:B------:R-:W5:Y:S01]  /*1be0*/  LDG.E.CONSTANT R15, desc[UR6][R2.64+0x1000] ;  /* 0x00100006020f7981 */ /* 0x000f62000c1e9900 */
[----:B------:R-:W-:-:S03]  /*1bf0*/  VIADD R23, R11, 0x800 ;  /* 0x000008000b177836 */ /* 0x000fc60000000000 */
[----:B------:R-:W5:Y:S01]  /*1c00*/  LDG.E.CONSTANT R14, desc[UR6][R2.64+0x1400] ;  /* 0x00140006020e7981 */ /* 0x000f62000c1e9900 */
[----:B0-----:R-:W-:-:S03]  /*1c10*/  IMAD.WIDE.U32 R6, R11, 0x4, R4 ;  /* 0x000000040b067825 */ /* 0x001fc600078e0004 */
[----:B------:R-:W5:Y:S04]  /*1c20*/  LDG.E.CONSTANT R22, desc[UR6][R2.64+0x2000] ;  /* 0x0020000602167981 */ /* 0x000f68000c1e9900 */
[----:B------:R0:W2:Y:S01]  /*1c30*/  LDG.E.CONSTANT R10, desc[UR6][R6.64] ;  /* 0x00000006060a7981 */ /* 0x0000a2000c1e9900 */
[----:B------:R-:W-:-:S03]  /*1c40*/  IMAD.WIDE.U32 R24, R25, 0x4, R4 ;  /* 0x0000000419187825 */ /* 0x000fc600078e0004 */
[----:B------:R-:W5:Y:S04]  /*1c50*/  LDG.E.CONSTANT R20, desc[UR6][R2.64+0x2400] ;  /* 0x0024000602147981 */ /* 0x000f68000c1e9900 */
[----:B------:R-:W5:Y:S01]  /*1c60*/  LDG.E.CONSTANT R17, desc[UR6][R24.64] ;  /* 0x0000000618117981 */ /* 0x000f62000c1e9900 */
[----:B0-----:R-:W-:-:S03]  /*1c70*/  IMAD.WIDE.U32 R6, R23, 0x4, R4 ;  /* 0x0000000417067825 */ /* 0x001fc600078e0004 */
[----:B------:R-:W5:Y:S04]  /*1c80*/  LDG.E.CONSTANT R23, desc[UR6][R2.64+0x1c00] ;  /* 0x001c000602177981 */ /* 0x000f68000c1e9900 */
[----:B------:R-:W5:Y:S01]  /*1c90*/  LDG.E.CONSTANT R6, desc[UR6][R6.64] ;  /* 0x0000000606067981 */ /* 0x000f62000c1e9900 */
[----:B------:R-:W-:-:S03]  /*1ca0*/  VIADD R27, R11, 0xc00 ;  /* 0x00000c000b1b7836 */ /* 0x000fc60000000000 */
[----:B------:R-:W5:Y:S01]  /*1cb0*/  LDG.E.CONSTANT R26, desc[UR6][R2.64+0x2c00] ;  /* 0x002c0006021a7981 */ /* 0x000f62000c1e9900 */
[----:B------:R-:W-:-:S03]  /*1cc0*/  IMAD.WIDE.U32 R4, R27, 0x4, R4 ;  /* 0x000000041b047825 */ /* 0x000fc600078e0004 */
[----:B------:R-:W5:Y:S04]  /*1cd0*/  LDG.E.CONSTANT R25, desc[UR6][R2.64+0x3000] ;  /* 0x0030000602197981 */ /* 0x000f68000c1e9900 */
[----:B------:R-:W5:Y:S04]  /*1ce0*/  LDG.E.CONSTANT R4, desc[UR6][R4.64] ;  /* 0x0000000604047981 */ /* 0x000f68000c1e9900 */
[----:B------:R0:W5:Y:S01]  /*1cf0*/  LDG.E.CONSTANT R24, desc[UR6][R2.64+0x3400] ;  /* 0x0034000602187981 */ /* 0x000162000c1e9900 */
[----:B------:R-:W-:-:S05]  /*1d00*/  VIADD R8, R8, 0x1000 ;  /* 0x0000100008087836 */ /* 0x000fca0000000000 */
[----:B------:R-:W-:Y:S02]  /*1d10*/  ISETP.GE.AND P2, PT, R8, R13, PT ;  /* 0x0000000d0800720c */ /* 0x000fe40003f46270 */
[----:B0-----:R-:W-:Y:S01]  /*1d20*/  IADD3 R2, P3, PT, R2, 0x4000, RZ ;  /* 0x0000400002027810 */ /* 0x001fe20007f7e0ff */
[----:B------:R-:W-:-:S04]  /*1d30*/  VIADD R11, R11, 0x1000 ;  /* 0x000010000b0b7836 */ /* 0x000fc80000000000 */
[----:B------:R-:W-:Y:S01]  /*1d40*/  IMAD.X R3, RZ, RZ, R3, P3 ;  /* 0x000000ffff037224 */ /* 0x000fe200018e0603 */
[----:B--2---:R-:W-:-:S04]  /*1d50*/  FSETP.GEU.AND P1, PT, R21, R10, PT ;  /* 0x0000000a1500720b */ /* 0x004fc80003f2e000 */
[----:B------:R-:W-:-:S04]  /*1d60*/  FSEL R21, R10, R21, !P1 ;  /* 0x000000150a157208 */ /* 0x000fc80004800000 */
[----:B------:R-:W-:-:S04]  /*1d70*/  FSETP.GEU.AND P1, PT, R21, R12, PT ;  /* 0x0000000c1500720b */ /* 0x000fc80003f2e000 */
[----:B------:R-:W-:-:S04]  /*1d80*/  FSEL R12, R12, R21, !P1 ;  /* 0x000000150c0c7208 */ /* 0x000fc80004800000 */
[----:B---3--:R-:W-:-:S04]  /*1d90*/  FSETP.GEU.AND P1, PT, R12, R19, PT ;  /* 0x000000130c00720b */ /* 0x008fc80003f2e000 */
[----:B------:R-:W-:-:S04]  /*1da0*/  FSEL R19, R19, R12, !P1 ;  /* 0x0000000c13137208 */ /* 0x000fc80004800000 */
[----:B----4-:R-:W-:-:S04]  /*1db0*/  FSETP.GEU.AND P1, PT, R19, R18, PT ;  /* 0x000000121300720b */ /* 0x010fc80003f2e000 */
[----:B------:R-:W-:-:S04]  /*1dc0*/  FSEL R18, R18, R19, !P1 ;  /* 0x0000001312127208 */ /* 0x000fc80004800000 */
[----:B-----5:R-:W-:-:S04]  /*1dd0*/  FSETP.GEU.AND P1, PT, R18, R17, PT ;  /* 0x000000111200720b */ /* 0x020fc80003f2e000 */
        /* <DEDUP_REMOVED lines=24> */
.L_x_261:
[----:B------:R-:W-:Y:S05]  /*1f60*/  BSYNC.RECONVERGENT B2 ;  /* 0x0000000000027941 */ /* 0x000fea0003800200 */
.L_x_260:
[----:B------:R-:W-:Y:S01]  /*1f70*/  IMAD.IADD R4, R9, 0x1, -R8 ;  /* 0x0000000109047824 */ /* 0x000fe200078e0a08 */
[----:B------:R-:W-:Y:S04]  /*1f80*/  BSSY.RECONVERGENT B2, `(.L_x_263) ;  /* 0x0000024000027945 */ /* 0x000fe80003800200 */
[----:B------:R-:W-:-:S13]  /*1f90*/  ISETP.GT.AND P1, PT, R4, 0x400, PT ;  /* 0x000004000400780c */ /* 0x000fda0003f24270 */
[----:B------:R-:W-:Y:S05]  /*1fa0*/  @!P1 BRA `(.L_x_264) ;  /* 0x0000000000849947 */ /* 0x000fea0003800000 */
[----:B------:R-:W0:Y:S01]  /*1fb0*/  LDC.64 R6, c[0x0][0x380] ;  /* 0x0000e000ff067b82 */ /* 0x000e220000000a00 */
[----:B------:R-:W2:Y:S04]  /*1fc0*/  LDG.E.CONSTANT R13, desc[UR6][R2.64+-0x400] ;  /* 0xfffc0006020d7981 */ /* 0x000ea8000c1e9900 */
[----:B------:R-:W3:Y:S01]  /*1fd0*/  LDG.E.CONSTANT R15, desc[UR6][R2.64] ;  /* 0x00000006020f7981 */ /* 0x000ee2000c1e9900 */
[----:B------:R-:W-:-:S03]  /*1fe0*/  VIADD R19, R11, 0x400 ;  /* 0x000004000b137836 */ /* 0x000fc60000000000 */
[----:B------:R-:W4:Y:S04]  /*1ff0*/  LDG.E.CONSTANT R17, desc[UR6][R2.64+0x400] ;  /* 0x0004000602117981 */ /* 0x000f28000c1e9900 */
[----:B------:R-:W5:Y:S04]  /*2000*/  LDG.E.CONSTANT R23, desc[UR6][R2.64+0x1000] ;  /* 0x0010000602177981 */ /* 0x000f68000c1e9900 */
[----:B------:R-:W5:Y:S01]  /*2010*/  LDG.E.CONSTANT R25, desc[UR6][R2.64+0x1400] ;  /* 0x0014000602197981 */ /* 0x000f62000c1e9900 */
[----:B0-----:R-:W-:-:S06]  /*2020*/  IMAD.WIDE.U32 R4, R11, 0x4, R6 ;  /* 0x000000040b047825 */ /* 0x001fcc00078e0006 */
[----:B------:R-:W2:Y:S01]  /*2030*/  LDG.E.CONSTANT R4, desc[UR6][R4.64] ;  /* 0x0000000604047981 */ /* 0x000ea2000c1e9900 */
[----:B------:R-:W-:-:S03]  /*2040*/  IMAD.WIDE.U32 R6, R19, 0x4, R6 ;  /* 0x0000000413067825 */ /* 0x000fc600078e0006 */
[----:B------:R0:W5:Y:S04]  /*2050*/  LDG.E.CONSTANT R19, desc[UR6][R2.64+0xc00] ;  /* 0x000c000602137981 */ /* 0x000168000c1e9900 */
[----:B------:R-:W5:Y:S01]  /*2060*/  LDG.E.CONSTANT R7, desc[UR6][R6.64] ;  /* 0x0000000606077981 */ /* 0x000f62000c1e9900 */
[----:B------:R-:W-:Y:S01]  /*2070*/  VIADD R8, R8, 0x800 ;  /* 0x0000080008087836 */ /* 0x000fe20000000000 */
        /* <DEDUP_REMOVED lines=17> */
[----:B------:R-:W-:Y:S02]  /*2190*/  FSETP.GEU.AND P1, PT, R4, R25, PT ;  /* 0x000000190400720b */ /* 0x000fe40003f2e000 */
[----:B------:R-:W-:Y:S02]  /*21a0*/  PLOP3.LUT P0, PT, PT, PT, PT, 0x8, 0x80 ;  /* 0x000000000080781c */ /* 0x000fe40003f0e170 */
[----:B------:R-:W-:-:S11]  /*21b0*/  FSEL R21, R25, R4, !P1 ;  /* 0x0000000419157208 */ /* 0x000fd60004800000 */
.L_x_264:
[----:B------:R-:W-:Y:S05]  /*21c0*/  BSYNC.RECONVERGENT B2 ;  /* 0x0000000000027941 */ /* 0x000fea0003800200 */
.L_x_263:
        /* <DEDUP_REMOVED lines=8> */
[----:B-----5:R-:W-:-:S04]  /*2250*/  FSETP.GEU.AND P0, PT, R21, R4, PT ;  /* 0x000000041500720b */ /* 0x020fc80003f0e000 */
[----:B------:R-:W-:-:S04]  /*2260*/  FSEL R21, R4, R21, !P0 ;  /* 0x0000001504157208 */ /* 0x000fc80004000000 */
[----:B--2---:R-:W-:-:S04]  /*2270*/  FSETP.GEU.AND P0, PT, R21, R6, PT ;  /* 0x000000061500720b */ /* 0x004fc80003f0e000 */
[----:B------:R-:W-:-:S04]  /*2280*/  FSEL R6, R6, R21, !P0 ;  /* 0x0000001506067208 */ /* 0x000fc80004000000 */
[----:B---3--:R-:W-:-:S04]  /*2290*/  FSETP.GEU.AND P0, PT, R6, R7, PT ;  /* 0x000000070600720b */ /* 0x008fc80003f0e000 */
[----:B------:R-:W-:-:S04]  /*22a0*/  FSEL R6, R7, R6, !P0 ;  /* 0x0000000607067208 */ /* 0x000fc80004000000 */
[----:B----4-:R-:W-:-:S04]  /*22b0*/  FSETP.GEU.AND P0, PT, R6, R9, PT ;  /* 0x000000090600720b */ /* 0x010fc80003f0e000 */
[----:B------:R-:W-:-:S09]  /*22c0*/  FSEL R21, R9, R6, !P0 ;  /* 0x0000000609157208 */ /* 0x000fd20004000000 */
.L_x_256:
[----:B------:R-:W-:Y:S05]  /*22d0*/  BSYNC.RECONVERGENT B1 ;  /* 0x0000000000017941 */ /* 0x000fea0003800200 */
.L_x_254:
[----:B------:R-:W0:Y:S01]  /*22e0*/  S2R R6, SR_LANEID ;  /* 0x0000000000067919 */ /* 0x000e220000000000 */
[----:B------:R-:W1:Y:S02]  /*22f0*/  SHFL.DOWN PT, R2, R21, 0x1, 0x1f ;  /* 0x08201f0015027f89 */ /* 0x000e6400000e0000 */
[----:B-1----:R-:W-:Y:S02]  /*2300*/  FSETP.GEU.AND P0, PT, R21, R2, PT ;  /* 0x000000021500720b */ /* 0x002fe40003f0e000 */
[C---:B0-----:R-:W-:Y:S02]  /*2310*/  ISETP.GT.AND P1, PT, R6.reuse, 0x1e, PT ;  /* 0x0000001e0600780c */ /* 0x041fe40003f24270 */
[----:B------:R-:W-:-:S11]  /*2320*/  ISETP.NE.AND P2, PT, R6, RZ, PT ;  /* 0x000000ff0600720c */ /* 0x000fd60003f45270 */
[----:B------:R-:W-:Y:S02]  /*2330*/  @!P1 FSEL R21, R2, R21, !P0 ;  /* 0x0000001502159208 */ /* 0x000fe40004000000 */
[----:B------:R-:W-:Y:S01]  /*2340*/  ISETP.GT.AND P1, PT, R6, 0x1d, PT ;  /* 0x0000001d0600780c */ /* 0x000fe20003f24270 */
[----:B------:R-:W0:Y:S01]  /*2350*/  @!P2 S2R R5, SR_CgaCtaId ;  /* 0x000000000005a919 */ /* 0x000e220000008800 */
[----:B------:R-:W-:Y:S02]  /*2360*/  @!P2 MOV R4, 0x400 ;  /* 0x000004000004a802 */ /* 0x000fe40000000f00 */
[----:B------:R-:W-:Y:S01]  /*2370*/  @!P2 SHF.R.U32.HI R3, RZ, 0x3, R0 ;  /* 0x00000003ff03a819 */ /* 0x000fe20000011600 */
[----:B------:R-:W1:Y:S03]  /*2380*/  SHFL.DOWN PT, R2, R21, 0x2, 0x1f ;  /* 0x08401f0015027f89 */ /* 0x000e6600000e0000 */
[----:B------:R-:W-:-:S02]  /*2390*/  @!P2 LOP3.LUT R3, R3, 0x7c, RZ, 0xc0, !PT ;  /* 0x0000007c0303a812 */ /* 0x000fc400078ec0ff */
[----:B-1----:R-:W-:-:S04]  /*23a0*/  FSETP.GEU.AND P0, PT, R21, R2, PT ;  /* 0x000000021500720b */ /* 0x002fc80003f0e000 */
[----:B------:R-:W-:Y:S02]  /*23b0*/  @!P1 FSEL R21, R2, R21, !P0 ;  /* 0x0000001502159208 */ /* 0x000fe40004000000 */
[----:B------:R-:W-:Y:S02]  /*23c0*/  ISETP.GT.AND P1, PT, R6, 0x1b, PT ;  /* 0x0000001b0600780c */ /* 0x000fe40003f24270 */
[----:B0-----:R-:W-:Y:S01]  /*23d0*/  @!P2 LEA R4, R5, R4, 0x18 ;  /* 0x000000040504a211 */ /* 0x001fe200078ec0ff */
[----:B------:R-:W0:Y:S04]  /*23e0*/  SHFL.DOWN PT, R2, R21, 0x4, 0x1f ;  /* 0x08801f0015027f89 */ /* 0x000e2800000e0000 */
[----:B------:R-:W-:Y:S01]  /*23f0*/  @!P2 IMAD.IADD R3, R3, 0x1, R4 ;  /* 0x000000010303a824 */ /* 0x000fe200078e0204 */
[----:B0-----:R-:W-:-:S05]  /*2400*/  FSETP.GEU.AND P0, PT, R21, R2, PT ;  /* 0x000000021500720b */ /* 0x001fca0003f0e000 */
        /* <DEDUP_REMOVED lines=35> */
.L_x_237:
        /* <DEDUP_REMOVED lines=12> */
.L_x_267:
[----:B------:R-:W-:Y:S05]  /*2700*/  BSYNC.RECONVERGENT B1 ;  /* 0x0000000000017941 */ /* 0x000fea0003800200 */
.L_x_266:
        /* <DEDUP_REMOVED lines=16> */
.L_x_272:
        /* <DEDUP_REMOVED lines=10> */
.L_x_271:
[----:B------:R-:W-:Y:S05]  /*28b0*/  BSYNC.RECONVERGENT B2 ;  /* 0x0000000000027941 */ /* 0x000fea0003800200 */
.L_x_270:
        /* <DEDUP_REMOVED lines=8> */
.L_x_275:
        /* <DEDUP_REMOVED lines=59> */
.L_x_274:
[----:B------:R-:W-:Y:S05]  /*2cf0*/  BSYNC.RECONVERGENT B2 ;  /* 0x0000000000027941 */ /* 0x000fea0003800200 */
.L_x_273:
        /* <DEDUP_REMOVED lines=34> */
.L_x_277:
[----:B------:R-:W-:Y:S05]  /*2f20*/  BSYNC.RECONVERGENT B2 ;  /* 0x0000000000027941 */ /* 0x000fea0003800200 */
.L_x_276:
        /* <DEDUP_REMOVED lines=16> */
.L_x_269:
[----:B------:R-:W-:Y:S05]  /*3030*/  BSYNC.RECONVERGENT B1 ;  /* 0x0000000000017941 */ /* 0x000fea0003800200 */
.L_x_268:
        /* <DEDUP_REMOVED lines=58> */
.L_x_278:
[----:B------:R-:W-:Y:S01]  /*33e0*/  LOP3.LUT R0, R7, 0x3e0, RZ, 0xc0, !PT ;  /* 0x000003e007007812 */ /* 0x000fe200078ec0ff */
[----:B0-----:R-:W0:Y:S03]  /*33f0*/  S2R R2, SR_LANEID ;  /* 0x0000000000027919 */ /* 0x001e260000000000 */
[----:B------:R-:W-:Y:S01]  /*3400*/  LOP3.LUT R9, RZ, R0, RZ, 0x33, !PT ;  /* 0x00000000ff097212 */ /* 0x000fe200078e33ff */
[----:B------:R-:W-:-:S04]  /*3410*/  VIADD R3, R0, 0x20 ;  /* 0x0000002000037836 */ /* 0x000fc80000000000 */
[----:B------:R-:W-:Y:S01]  /*3420*/  IMAD.IADD R9, R9, 0x1, R20 ;  /* 0x0000000109097824 */ /* 0x000fe200078e0214 */
[----:B------:R-:W-:-:S04]  /*3430*/  ISETP.GT.AND P0, PT, R3, R20, PT ;  /* 0x000000140300720c */ /* 0x000fc80003f04270 */
[----:B------:R-:W-:-:S05]  /*3440*/  SEL R4, R9, 0x1f, P0 ;  /* 0x0000001f09047807 */ /* 0x000fca0000000000 */
[----:B------:R-:W1:Y:S01]  /*3450*/  SHFL.DOWN PT, R0, R5, 0x1, R4 ;  /* 0x0820000005007989 */ /* 0x000e6200000e0004 */
[C---:B0-----:R-:W-:Y:S01]  /*3460*/  ISETP.GE.AND P1, PT, R2.reuse, R4, PT ;  /* 0x000000040200720c */ /* 0x041fe20003f26270 */
[----:B------:R-:W-:Y:S01]  /*3470*/  VIADD R3, R2, 0x2 ;  /* 0x0000000202037836 */ /* 0x000fe20000000000 */
[----:B-1----:R-:W-:-:S11]  /*3480*/  FSETP.GEU.AND P0, PT, R5, R0, PT ;  /* 0x000000000500720b */ /* 0x002fd60003f0e000 */
[----:B------:R-:W-:Y:S02]  /*3490*/  @!P1 FSEL R5, R0, R5, !P0 ;  /* 0x0000000500059208 */ /* 0x000fe40004000000 */
[----:B------:R-:W-:Y:S01]  /*34a0*/  ISETP.GT.AND P1, PT, R3, R4, PT ;  /* 0x000000040300720c */ /* 0x000fe20003f24270 */
[----:B------:R-:W-:Y:S02]  /*34b0*/  VIADD R3, R2, 0x4 ;  /* 0x0000000402037836 */ /* 0x000fe40000000000 */
[----:B------:R-:W0:Y:S02]  /*34c0*/  SHFL.DOWN PT, R0, R5, 0x2, R4 ;  /* 0x0840000005007989 */ /* 0x000e2400000e0004 */
[----:B0-----:R-:W-:-:S08]  /*34d0*/  FSETP.GEU.AND P0, PT, R5, R0, PT ;  /* 0x000000000500720b */ /* 0x001fd00003f0e000 */
[----:B------:R-:W-:Y:S02]  /*34e0*/  @!P1 FSEL R5, R0, R5, !P0 ;  /* 0x0000000500059208 */ /* 0x000fe40004000000 */
[-C--:B------:R-:W-:Y:S01]  /*34f0*/  ISETP.GT.AND P1, PT, R3, R4.reuse, PT ;  /* 0x000000040300720c */ /* 0x080fe20003f24270 */
[C---:B------:R-:W-:Y:S02]  /*3500*/  VIADD R3, R2.reuse, 0x8 ;  /* 0x0000000802037836 */ /* 0x040fe40000000000 */
[----:B------:R-:W0:Y:S03]  /*3510*/  SHFL.DOWN PT, R0, R5, 0x4, R4 ;  /* 0x0880000005007989 */ /* 0x000e2600000e0004 */
[----:B------:R-:W-:Y:S01]  /*3520*/  ISETP.GT.AND P2, PT, R3, R4, PT ;  /* 0x000000040300720c */ /* 0x000fe20003f44270 */
[----:B------:R-:W-:Y:S01]  /*3530*/  VIADD R3, R2, 0x10 ;  /* 0x0000001002037836 */ /* 0x000fe20000000000 */
[----:B0-----:R-:W-:-:S05]  /*3540*/  FSETP.GEU.AND P0, PT, R5, R0, PT ;  /* 0x000000000500720b */ /* 0x001fca0003f0e000 */
[----:B------:R-:W-:Y:S02]  /*3550*/  @!P1 FSEL R5, R0, R5, !P0 ;  /* 0x0000000500059208 */ /* 0x000fe40004000000 */
[----:B------:R-:W-:-:S03]  /*3560*/  ISETP.NE.AND P0, PT, R2, RZ, PT ;  /* 0x000000ff0200720c */ /* 0x000fc60003f05270 */
[----:B------:R-:W0:Y:S10]  /*3570*/  SHFL.DOWN PT, R0, R5, 0x8, R4 ;  /* 0x0900000005007989 */ /* 0x000e3400000e0004 */
[----:B------:R-:W1:Y:S01]  /*3580*/  @!P0 S2R R6, SR_CgaCtaId ;  /* 0x0000000000068919 */ /* 0x000e620000008800 */
[----:B------:R-:W-:-:S04]  /*3590*/  @!P0 SHF.R.U32.HI R2, RZ, 0x3, R7 ;  /* 0x00000003ff028819 */ /* 0x000fc80000011607 */
[----:B------:R-:W-:Y:S02]  /*35a0*/  @!P0 LOP3.LUT R2, R2, 0x7c, RZ, 0xc0, !PT ;  /* 0x0000007c02028812 */ /* 0x000fe400078ec0ff */
[----:B0-----:R-:W-:-:S04]  /*35b0*/  FSETP.GEU.AND P1, PT, R5, R0, PT ;  /* 0x000000000500720b */ /* 0x001fc80003f2e000 */
[----:B------:R-:W-:Y:S02]  /*35c0*/  @!P2 FSEL R5, R0, R5, !P1 ;  /* 0x000000050005a208 */ /* 0x000fe40004800000 */
[----:B------:R-:W-:Y:S02]  /*35d0*/  ISETP.GT.AND P2, PT, R3, R4, PT ;  /* 0x000000040300720c */ /* 0x000fe40003f44270 */
[----:B------:R-:W-:Y:S01]  /*35e0*/  @!P0 MOV R3, 0x400 ;  /* 0x0000040000038802 */ /* 0x000fe20000000f00 */
[----:B------:R-:W0:Y:S03]  /*35f0*/  SHFL.DOWN PT, R0, R5, 0x10, R4 ;  /* 0x0a00000005007989 */ /* 0x000e2600000e0004 */
        /* <DEDUP_REMOVED lines=37> */
.L_x_265:
        /* <DEDUP_REMOVED lines=19> */
[----:B--2---:R-:W-:-:S04]  /*3980*/  FSETP.GEU.AND P0, PT, R19, R0, PT ;  /* 0x000000001300720b */ /* 0x004fc80003f0e000 */
[----:B------:R-:W-:Y:S02]  /*3990*/  FSEL R0, R0, R19, !P0 ;  /* 0x0000001300007208 */ /* 0x000fe40004000000 */
[----:B---3--:R-:W-:-:S04]  /*39a0*/  FSETP.GEU.AND P1, PT, R4, R5, PT ;  /* 0x000000050400720b */ /* 0x008fc80003f2e000 */
[----:B------:R-:W-:Y:S02]  /*39b0*/  FSEL R5, R5, R4, !P1 ;  /* 0x0000000405057208 */ /* 0x000fe40004800000 */
[----:B----4-:R-:W-:-:S04]  /*39c0*/  FSETP.GEU.AND P2, PT, R6, R7, PT ;  /* 0x000000070600720b */ /* 0x010fc80003f4e000 */
[----:B------:R-:W-:Y:S02]  /*39d0*/  FSEL R6, R7, R6, !P2 ;  /* 0x0000000607067208 */ /* 0x000fe40005000000 */
[----:B-----5:R-:W-:-:S04]  /*39e0*/  FSETP.GEU.AND P3, PT, R9, R10, PT ;  /* 0x0000000a0900720b */ /* 0x020fc80003f6e000 */
[----:B------:R-:W-:Y:S02]  /*39f0*/  FSEL R9, R10, R9, !P3 ;  /* 0x000000090a097208 */ /* 0x000fe40005800000 */
[----:B------:R-:W-:-:S04]  /*3a00*/  FSETP.GEU.AND P0, PT, R11, R12, PT ;  /* 0x0000000c0b00720b */ /* 0x000fc80003f0e000 */
[----:B------:R-:W-:Y:S02]  /*3a10*/  FSEL R11, R12, R11, !P0 ;  /* 0x0000000b0c0b7208 */ /* 0x000fe40004000000 */
[----:B------:R-:W-:Y:S02]  /*3a20*/  FSETP.GEU.AND P0, PT, R0, R5, PT ;  /* 0x000000050000720b */ /* 0x000fe40003f0e000 */
[----:B------:R-:W-:Y:S02]  /*3a30*/  FSETP.GEU.AND P1, PT, R13, R14, PT ;  /* 0x0000000e0d00720b */ /* 0x000fe40003f2e000 */
[----:B------:R-:W-:Y:S02]  /*3a40*/  FSEL R0, R5, R0, !P0 ;  /* 0x0000000005007208 */ /* 0x000fe40004000000 */
[----:B------:R-:W-:Y:S02]  /*3a50*/  FSEL R14, R14, R13, !P1 ;  /* 0x0000000d0e0e7208 */ /* 0x000fe40004800000 */
[----:B------:R-:W-:-:S02]  /*3a60*/  FSETP.GEU.AND P1, PT, R6, R9, PT ;  /* 0x000000090600720b */ /* 0x000fc40003f2e000 */
[----:B------:R-:W-:Y:S02]  /*3a70*/  FSETP.GEU.AND P2, PT, R15, R16, PT ;  /* 0x000000100f00720b */ /* 0x000fe40003f4e000 */
[----:B------:R-:W-:Y:S02]  /*3a80*/  FSEL R9, R9, R6, !P1 ;  /* 0x0000000609097208 */ /* 0x000fe40004800000 */
[----:B------:R-:W-:Y:S02]  /*3a90*/  FSEL R15, R16, R15, !P2 ;  /* 0x0000000f100f7208 */ /* 0x000fe40005000000 */
[----:B------:R-:W-:Y:S02]  /*3aa0*/  FSETP.GEU.AND P2, PT, R11, R14, PT ;  /* 0x0000000e0b00720b */ /* 0x000fe40003f4e000 */
[----:B------:R-:W-:Y:S02]  /*3ab0*/  FSETP.GEU.AND P3, PT, R17, R18, PT ;  /* 0x000000121100720b */ /* 0x000fe40003f6e000 */
[----:B------:R-:W-:-:S02]  /*3ac0*/  FSEL R11, R14, R11, !P2 ;  /* 0x0000000b0e0b7208 */ /* 0x000fc40005000000 */
[----:B------:R-:W-:Y:S02]  /*3ad0*/  FSEL R18, R18, R17, !P3 ;  /* 0x0000001112127208 */ /* 0x000fe40005800000 */
[----:B------:R-:W-:Y:S02]  /*3ae0*/  FSETP.GEU.AND P0, PT, R0, R9, PT ;  /* 0x000000090000720b */ /* 0x000fe40003f0e000 */
[----:B------:R-:W-:Y:S02]  /*3af0*/  FSETP.GEU.AND P3, PT, R15, R18, PT ;  /* 0x000000120f00720b */ /* 0x000fe40003f6e000 */
[----:B------:R-:W-:Y:S02]  /*3b00*/  FSEL R0, R9, R0, !P0 ;  /* 0x0000000009007208 */ /* 0x000fe40004000000 */
[----:B------:R-:W-:-:S04]  /*3b10*/  FSEL R18, R18, R15, !P3 ;  /* 0x0000000f12127208 */ /* 0x000fc80005800000 */
[----:B------:R-:W-:-:S04]  /*3b20*/  FSETP.GEU.AND P1, PT, R11, R18, PT ;  /* 0x000000120b00720b */ /* 0x000fc80003f2e000 */
[----:B------:R-:W-:Y:S01]  /*3b30*/  FSEL R5, R18, R11, !P1 ;  /* 0x0000000b12057208 */ /* 0x000fe20004800000 */
[----:B------:R-:W-:Y:S01]  /*3b40*/  IMAD.MOV.U32 R11, RZ, RZ, 0x1000 ;  /* 0x00001000ff0b7424 */ /* 0x000fe200078e00ff */
[----:B------:R-:W-:Y:S02]  /*3b50*/  ISETP.GE.U32.AND P1, PT, R20, 0x2000, PT ;  /* 0x000020001400780c */ /* 0x000fe40003f26070 */
[----:B------:R-:W-:-:S04]  /*3b60*/  FSETP.GEU.AND P0, PT, R0, R5, PT ;  /* 0x000000050000720b */ /* 0x000fc80003f0e000 */
[----:B------:R-:W-:-:S07]  /*3b70*/  FSEL R0, R5, R0, !P0 ;  /* 0x0000000005007208 */ /* 0x000fce0004000000 */
[----:B------:R-:W-:Y:S05]  /*3b80*/  @!P1 BRA `(.L_x_279) ;  /* 0x0000000000ec9947 */ /* 0x000fea0003800000 */
[----:B------:R-:W0:Y:S01]  /*3b90*/  LDC R7, c[0x0][0x390] ;  /* 0x0000e400ff077b82 */ /* 0x000e220000000800 */
[----:B------:R-:W-:Y:S02]  /*3ba0*/  VIADD R6, R20, 0xfffff000 ;  /* 0xfffff00014067836 */ /* 0x000fe40000000000 */
[----:B------:R-:W-:-:S07]  /*3bb0*/  IMAD.MOV.U32 R11, RZ, RZ, 0x1000 ;  /* 0x00001000ff0b7424 */ /* 0x000fce00078e00ff */
.L_x_281:
        /* <DEDUP_REMOVED lines=33> */
[----:B------:R-:W-:Y:S01]  /*3dd0*/  FSEL R23, R23, R20, !P1 ;  /* 0x0000001417177208 */ /* 0x000fe20004800000 */
[----:B0-----:R-:W-:Y:S01]  /*3de0*/  IMAD.MOV.U32 R20, RZ, RZ, R7 ;  /* 0x000000ffff147224 */ /* 0x001fe200078e0007 */
[----:B------:R-:W-:Y:S02]  /*3df0*/  FSEL R10, R13, R10, !P2 ;  /* 0x0000000a0d0a7208 */ /* 0x000fe40005000000 */
[----:B------:R-:W-:Y:S01]  /*3e00*/  FSETP.GEU.AND P2, PT, R24, R15, PT ;  /* 0x0000000f1800720b */ /* 0x000fe20003f4e000 */
[----:B-1----:R-:W-:Y:S01]  /*3e10*/  IMAD.IADD R4, R20, 0x1, -R11 ;  /* 0x0000000114047824 */ /* 0x002fe200078e0a0b */
        /* <DEDUP_REMOVED lines=18> */
.L_x_279:
        /* <DEDUP_REMOVED lines=20> */
.L_x_285:
        /* <DEDUP_REMOVED lines=9> */
.L_x_284:
[----:B------:R-:W-:Y:S05]  /*4110*/  BSYNC.RECONVERGENT B2 ;  /* 0x0000000000027941 */ /* 0x000fea0003800200 */
.L_x_283:
        /* <DEDUP_REMOVED lines=16> */
.L_x_288:
        /* <DEDUP_REMOVED lines=62> */
.L_x_287:
[----:B------:R-:W-:Y:S05]  /*4600*/  BSYNC.RECONVERGENT B2 ;  /* 0x0000000000027941 */ /* 0x000fea0003800200 */
.L_x_286:
        /* <DEDUP_REMOVED lines=37> */
.L_x_290:
[----:B------:R-:W-:Y:S05]  /*4860*/  BSYNC.RECONVERGENT B2 ;  /* 0x0000000000027941 */ /* 0x000fea0003800200 */
.L_x_289:
        /* <DEDUP_REMOVED lines=16> */
.L_x_282:
[----:B------:R-:W-:Y:S05]  /*4970*/  BSYNC.RECONVERGENT B1 ;  /* 0x0000000000017941 */ /* 0x000fea0003800200 */
.L_x_280:
[----:B------:R-:W0:Y:S01]  /*4980*/  S2R R6, SR_LANEID ;  /* 0x0000000000067919 */ /* 0x000e220000000000 */
[----:B------:R-:W-:-:S05]  /*4990*/  IMAD.MOV.U32 R3, RZ, RZ, R0 ;  /* 0x000000ffff037224 */ /* 0x000fca00078e0000 */
        /* <DEDUP_REMOVED lines=51> */
[----:B------:R-:W-:-:S09]  /*4cd0*/  FSEL R0, R9, R0, !P1 ;  /* 0x0000000009007208 */ /* 0x000fd20004800000 */
.L_x_252:
[----:B------:R-:W-:Y:S05]  /*4ce0*/  BSYNC.RECONVERGENT B0 ;  /* 0x0000000000007941 */ /* 0x000fea0003800200 */
.L_x_236:
[----:B------:R-:W-:Y:S05]  /*4cf0*/  @P0 EXIT ;  /* 0x000000000000094d */ /* 0x000fea0003800000 */
[----:B------:R-:W0:Y:S01]  /*4d00*/  LDCU UR4, c[0x0][0x398] ;  /* 0x00007300ff0477ac */ /* 0x000e220008000800 */
[----:B------:R-:W1:Y:S01]  /*4d10*/  LDC.64 R2, c[0x0][0x388] ;  /* 0x0000e200ff027b82 */ /* 0x000e620000000a00 */
[----:B0-----:R-:W-:-:S04]  /*4d20*/  FSETP.GT.AND P0, PT, R0, UR4, PT ;  /* 0x0000000400007c0b */ /* 0x001fc8000bf04000 */
[----:B------:R-:W-:-:S05]  /*4d30*/  FSEL R5, R0, UR4, P0 ;  /* 0x0000000400057c08 */ /* 0x000fca0008000000 */
[----:B-1----:R-:W-:Y:S01]  /*4d40*/  STG.E desc[UR6][R2.64], R5 ;  /* 0x0000000502007986 */ /* 0x002fe2000c101906 */
[----:B------:R-:W-:Y:S05]  /*4d50*/  EXIT ;  /* 0x000000000000794d */ /* 0x000fea0003800000 */
.L_x_291:
        /* <DEDUP_REMOVED lines=10> */
.L_x_521:


//--------------------- .text._ZN3cub18CUB_300001_SM_10006detail6reduce18DeviceReduceKernelINS2_10policy_hubIfyN4cuda3__47maximumIfEEE10Policy1000EN6thrust24THRUST_300001_SM_1000_NS10device_ptrIKfEEyS8_fNS5_3std3__410__identityEEEvT0_PT3_T1_NS0_13GridEvenShareISM_EET2_T4_ --------------------------
	.section	.text._ZN3cub18CUB_300001_SM_10006detail6reduce18DeviceReduceKernelINS2_10policy_hubIfyN4cuda3__47maximumIfEEE10Policy1000EN6thrust24THRUST_300001_SM_1000_NS10device_ptrIKfEEyS8_fNS5_3std3__410__identityEEEvT0_PT3_T1_NS0_13GridEvenShareISM_EET2_T4_,"ax",@progbits
	.align	128
        .global         _ZN3cub18CUB_300001_SM_10006detail6reduce18DeviceReduceKernelINS2_10policy_hubIfyN4cuda3__47maximumIfEEE10Policy1000EN6thrust24THRUST_300001_SM_1000_NS10device_ptrIKfEEyS8_fNS5_3std3__410__identityEEEvT0_PT3_T1_NS0_13GridEvenShareISM_EET2_T4_
        .type           _ZN3cub18CUB_300001_SM_10006detail6reduce18DeviceReduceKernelINS2_10policy_hubIfyN4cuda3__47maximumIfEEE10Policy1000EN6thrust24THRUST_300001_SM_1000_NS10device_ptrIKfEEyS8_fNS5_3std3__410__identityEEEvT0_PT3_T1_NS0_13GridEvenShareISM_EET2_T4_,@function
        .size           _ZN3cub18CUB_300001_SM_10006detail6reduce18DeviceReduceKernelINS2_10policy_hubIfyN4cuda3__47maximumIfEEE10Policy1000EN6thrust24THRUST_300001_SM_1000_NS10device_ptrIKfEEyS8_fNS5_3std3__410__identityEEEvT0_PT3_T1_NS0_13GridEvenShareISM_EET2_T4_,(.L_x_522 - _ZN3cub18CUB_300001_SM_10006detail6reduce18DeviceReduceKernelINS2_10policy_hubIfyN4cuda3__47maximumIfEEE10Policy1000EN6thrust24THRUST_300001_SM_1000_NS10device_ptrIKfEEyS8_fNS5_3std3__410__identityEEEvT0_PT3_T1_NS0_13GridEvenShareISM_EET2_T4_)
        .other          _ZN3cub18CUB_300001_SM_10006detail6reduce18DeviceReduceKernelINS2_10policy_hubIfyN4cuda3__47maximumIfEEE10Policy1000EN6thrust24THRUST_300001_SM_1000_NS10device_ptrIKfEEyS8_fNS5_3std3__410__identityEEEvT0_PT3_T1_NS0_13GridEvenShareISM_EET2_T4_,@"STO_CUDA_ENTRY STV_DEFAULT"
_ZN3cub18CUB_300001_SM_10006detail6reduce18DeviceReduceKernelINS2_10policy_hubIfyN4cuda3__47maximumIfEEE10Policy1000EN6thrust24THRUST_300001_SM_1000_NS10device_ptrIKfEEyS8_fNS5_3std3__410__identityEEEvT0_PT3_T1_NS0_13GridEvenShareISM_EET2_T4_:
.text._ZN3cub18CUB_300001_SM_10006detail6reduce18DeviceReduceKernelINS2_10policy_hubIfyN4cuda3__47maximumIfEEE10Policy1000EN6thrust24THRUST_300001_SM_1000_NS10device_ptrIKfEEyS8_fNS5_3std3__410__identityEEEvT0_PT3_T1_NS0_13GridEvenShareISM_EET2_T4_:
        /* <DEDUP_REMOVED lines=17> */
[----:B------:R-:W-:Y:S01]  /*0110*/  VIADD R5, R2, -UR9 ;  /* 0x8000000902057c36 */ /* 0x000fe20008000000 */
[----:B------:R-:W-:Y:S01]  /*0120*/  BSSY.RECONVERGENT B1, `(.L_x_294) ;  /* 0x000000a000017945 */ /* 0x000fe20003800200 */
[----:B------:R-:W-:-:S03]  /*0130*/  IMAD.MOV.U32 R6, RZ, RZ, RZ ;  /* 0x000000ffff067224 */ /* 0x000fc600078e00ff */
[----:B0-----:R-:W-:Y:S01]  /*0140*/  ISETP.GE.AND P0, PT, R0, R5, PT ;  /* 0x000000050000720c */ /* 0x001fe20003f06270 */
[----:B------:R-:W-:-:S12]  /*0150*/  IMAD.MOV.U32 R4, RZ, RZ, R0 ;  /* 0x000000ffff047224 */ /* 0x000fd800078e0000 */
[----:B------:R-:W-:Y:S05]  /*0160*/  @P0 BRA `(.L_x_295) ;  /* 0x0000000000140947 */ /* 0x000fea0003800000 */
[----:B------:R-:W0:Y:S01]  /*0170*/  LDC.64 R6, c[0x0][0x380] ;  /* 0x0000e000ff067b82 */ /* 0x000e220000000a00 */
[----:B------:R-:W-:-:S04]  /*0180*/  VIADD R3, R0, UR9 ;  /* 0x0000000900037c36 */ /* 0x000fc80008000000 */
[----:B0-----:R-:W-:-:S06]  /*0190*/  IMAD.WIDE.U32 R6, R3, 0x4, R6 ;  /* 0x0000000403067825 */ /* 0x001fcc00078e0006 */
[----:B------:R0:W5:Y:S01]  /*01a0*/  LDG.E R6, desc[UR16][R6.64] ;  /* 0x0000001006067981 */ /* 0x000162000c1e1900 */
[----:B------:R-:W-:-:S07]  /*01b0*/  VIADD R4, R0, 0x100 ;  /* 0x0000010000047836 */ /* 0x000fce0000000000 */
.L_x_295:
[----:B------:R-:W-:Y:S05]  /*01c0*/  BSYNC.RECONVERGENT B1 ;  /* 0x0000000000017941 */ /* 0x000fea0003800200 */
.L_x_294:
[----:B------:R-:W-:Y:S01]  /*01d0*/  ISETP.GE.AND P0, PT, R4, R5, PT ;  /* 0x000000050400720c */ /* 0x000fe20003f06270 */
[----:B------:R-:W-:-:S12]  /*01e0*/  BSSY.RECONVERGENT B1, `(.L_x_296) ;  /* 0x0000096000017945 */ /* 0x000fd80003800200 */
[----:B------:R-:W-:Y:S05]  /*01f0*/  @P0 BRA `(.L_x_297) ;  /* 0x0000000800500947 */ /* 0x000fea0003800000 */
[----:B------:R-:W-:Y:S01]  /*0200*/  LOP3.LUT R3, RZ, R4, RZ, 0x33, !PT ;  /* 0x00000004ff037212 */ /* 0x000fe200078e33ff */
[----:B------:R-:W-:Y:S03]  /*0210*/  BSSY.RECONVERGENT B2, `(.L_x_298) ;  /* 0x0000047000027945 */ /* 0x000fe60003800200 */
[----:B------:R-:W-:-:S04]  /*0220*/  IADD3 R3, PT, PT, R2, -UR9, R3 ;  /* 0x8000000902037c10 */ /* 0x000fc8000fffe003 */
[C---:B------:R-:W-:Y:S02]  /*0230*/  ISETP.GE.U32.AND P1, PT, R3.reuse, 0xf00, PT ;  /* 0x00000f000300780c */ /* 0x040fe40003f26070 */
[----:B0-----:R-:W-:-:S04]  /*0240*/  LEA.HI R7, R3, 0x1, RZ, 0x18 ;  /* 0x0000000103077811 */ /* 0x001fc800078fc0ff */
[----:B------:R-:W-:-:S04]  /*0250*/  LOP3.LUT R20, R7, 0xf, RZ, 0xc0, !PT ;  /* 0x0000000f07147812 */ /* 0x000fc800078ec0ff */
[----:B------:R-:W-:-:S03]  /*0260*/  ISETP.NE.AND P0, PT, R20, RZ, PT ;  /* 0x000000ff1400720c */ /* 0x000fc60003f05270 */
[----:B------:R-:W-:Y:S10]  /*0270*/  @!P1 BRA `(.L_x_299) ;  /* 0x0000000400009947 */ /* 0x000ff40003800000 */
[----:B------:R-:W0:Y:S01]  /*0280*/  LDCU.64 UR6, c[0x0][0x380] ;  /* 0x00007000ff0677ac */ /* 0x000e220008000a00 */
[----:B------:R-:W-:Y:S01]  /*0290*/  IMAD.WIDE.U32 R2, R4, 0x4, RZ ;  /* 0x0000000404027825 */ /* 0x000fe200078e00ff */
[----:B------:R-:W-:Y:S01]  /*02a0*/  LOP3.LUT R9, R7, 0x1fffff0, RZ, 0xc0, !PT ;  /* 0x01fffff007097812 */ /* 0x000fe200078ec0ff */
[----:B------:R-:W-:-:S04]  /*02b0*/  UIMAD.WIDE.U32 UR4, UR18, 0x4000, URZ ;  /* 0x00004000120478a5 */ /* 0x000fc8000f8e00ff */
[----:B------:R-:W-:Y:S02]  /*02c0*/  IMAD.MOV R9, RZ, RZ, -R9 ;  /* 0x000000ffff097224 */ /* 0x000fe400078e0a09 */
[----:B------:R-:W-:Y:S02]  /*02d0*/  LOP3.LUT R2, R2, UR4, RZ, 0xfc, !PT ;  /* 0x0000000402027c12 */ /* 0x000fe4000f8efcff */
[----:B------:R-:W-:Y:S02]  /*02e0*/  LOP3.LUT R3, R3, UR5, RZ, 0xfc, !PT ;  /* 0x0000000503037c12 */ /* 0x000fe4000f8efcff */
[----:B0-----:R-:W-:-:S04]  /*02f0*/  IADD3 R2, P1, PT, R2, UR6, RZ ;  /* 0x0000000602027c10 */ /* 0x001fc8000ff3e0ff */
[----:B------:R-:W-:-:S04]  /*0300*/  IADD3 R2, P2, PT, R2, 0x2000, RZ ;  /* 0x0000200002027810 */ /* 0x000fc80007f5e0ff */
[----:B------:R-:W-:-:S09]  /*0310*/  IADD3.X R3, PT, PT, RZ, UR7, R3, P2, P1 ;  /* 0x00000007ff037c10 */ /* 0x000fd200097e2403 */
.L_x_300:
        /* <DEDUP_REMOVED lines=16> */
[----:B------:R-:W-:-:S02]  /*0420*/  VIADD R9, R9, 0x10 ;  /* 0x0000001009097836 */ /* 0x000fc40000000000 */
[----:B------:R-:W-:-:S03]  /*0430*/  VIADD R4, R4, 0x1000 ;  /* 0x0000100004047836 */ /* 0x000fc60000000000 */
[----:B------:R-:W-:Y:S02]  /*0440*/  ISETP.NE.AND P2, PT, R9, RZ, PT ;  /* 0x000000ff0900720c */ /* 0x000fe40003f45270 */
[----:B0-----:R-:W-:-:S05]  /*0450*/  IADD3 R2, P3, PT, R2, 0x4000, RZ ;  /* 0x0000400002027810 */ /* 0x001fca0007f7e0ff */
[----:B------:R-:W-:Y:S01]  /*0460*/  IMAD.X R3, RZ, RZ, R3, P3 ;  /* 0x000000ffff037224 */ /* 0x000fe200018e0603 */
        /* <DEDUP_REMOVED lines=32> */
[----:B------:R-:W-:Y:S08]  /*0670*/  @P2 BRA `(.L_x_300) ;  /* 0xfffffffc00282947 */ /* 0x000ff0000383ffff */
.L_x_299:
[----:B------:R-:W-:Y:S05]  /*0680*/  BSYNC.RECONVERGENT B2 ;  /* 0x0000000000027941 */ /* 0x000fea0003800200 */
.L_x_298:
[----:B------:R-:W-:Y:S05]  /*0690*/  @!P0 BRA `(.L_x_297) ;  /* 0x0000000400288947 */ /* 0x000fea0003800000 */
[----:B------:R-:W-:Y:S01]  /*06a0*/  ISETP.GE.U32.AND P1, PT, R20, 0x8, PT ;  /* 0x000000081400780c */ /* 0x000fe20003f26070 */
[----:B------:R-:W-:Y:S01]  /*06b0*/  BSSY.RECONVERGENT B2, `(.L_x_301) ;  /* 0x0000022000027945 */ /* 0x000fe20003800200 */
[----:B------:R-:W-:-:S04]  /*06c0*/  LOP3.LUT R10, R7, 0x7, RZ, 0xc0, !PT ;  /* 0x00000007070a7812 */ /* 0x000fc800078ec0ff */
[----:B------:R-:W-:-:S07]  /*06d0*/  ISETP.NE.AND P0, PT, R10, RZ, PT ;  /* 0x000000ff0a00720c */ /* 0x000fce0003f05270 */
[----:B------:R-:W-:Y:S06]  /*06e0*/  @!P1 BRA `(.L_x_302) ;  /* 0x0000000000789947 */ /* 0x000fec0003800000 */
[----:B------:R-:W0:Y:S01]  /*06f0*/  LDCU.64 UR4, c[0x0][0x380] ;  /* 0x00007000ff0477ac */ /* 0x000e220008000a00 */
[----:B------:R-:W-:-:S04]  /*0700*/  IADD3 R3, P1, PT, R4, UR9, RZ ;  /* 0x0000000904037c10 */ /* 0x000fc8000ff3e0ff */
[----:B------:R-:W-:Y:S02]  /*0710*/  LEA.HI.X.SX32 R8, R4, RZ, 0x1, P1 ;  /* 0x000000ff04087211 */ /* 0x000fe400008f0eff */
[----:B0-----:R-:W-:-:S04]  /*0720*/  LEA R2, P1, R3, UR4, 0x2 ;  /* 0x0000000403027c11 */ /* 0x001fc8000f8210ff */
        /* <DEDUP_REMOVED lines=25> */
[----:B------:R-:W-:-:S09]  /*08c0*/  FSEL R6, R23, R6, !P1 ;  /* 0x0000000617067208 */ /* 0x000fd20004800000 */
.L_x_302:
[----:B------:R-:W-:Y:S05]  /*08d0*/  BSYNC.RECONVERGENT B2 ;  /* 0x0000000000027941 */ /* 0x000fea0003800200 */
.L_x_301:
        /* <DEDUP_REMOVED lines=24> */
.L_x_304:
[----:B------:R-:W-:Y:S05]  /*0a60*/  BSYNC.RECONVERGENT B2 ;  /* 0x0000000000027941 */ /* 0x000fea0003800200 */
.L_x_303:
[----:B------:R-:W-:Y:S05]  /*0a70*/  @!P0 BRA `(.L_x_297) ;  /* 0x0000000000308947 */ /* 0x000fea0003800000 */
[----:B------:R-:W0:Y:S01]  /*0a80*/  LDC.64 R2, c[0x0][0x380] ;  /* 0x0000e000ff027b82 */ /* 0x000e220000000a00 */
[----:B------:R-:W-:Y:S02]  /*0a90*/  IMAD.U32 R9, RZ, RZ, UR18 ;  /* 0x00000012ff097e24 */ /* 0x000fe4000f8e00ff */
[----:B------:R-:W-:Y:S02]  /*0aa0*/  IMAD.MOV R7, RZ, RZ, -R7 ;  /* 0x000000ffff077224 */ /* 0x000fe400078e0a07 */
[----:B0-----:R-:W-:-:S07]  /*0ab0*/  IMAD.WIDE.U32 R2, R9, 0x4000, R2 ;  /* 0x0000400009027825 */ /* 0x001fce00078e0002 */
.L_x_305:
[----:B------:R-:W-:-:S06]  /*0ac0*/  IMAD.WIDE R8, R4, 0x4, R2 ;  /* 0x0000000404087825 */ /* 0x000fcc00078e0202 */
[----:B------:R-:W2:Y:S01]  /*0ad0*/  LDG.E R9, desc[UR16][R8.64] ;  /* 0x0000001008097981 */ /* 0x000ea2000c1e1900 */
[----:B------:R-:W-:Y:S02]  /*0ae0*/  VIADD R7, R7, 0x1 ;  /* 0x0000000107077836 */ /* 0x000fe40000000000 */
[----:B------:R-:W-:-:S03]  /*0af0*/  VIADD R4, R4, 0x100 ;  /* 0x0000010004047836 */ /* 0x000fc60000000000 */
[----:B------:R-:W-:Y:S02]  /*0b00*/  ISETP.NE.AND P1, PT, R7, RZ, PT ;  /* 0x000000ff0700720c */ /* 0x000fe40003f25270 */
[----:B--2--5:R-:W-:-:S04]  /*0b10*/  FSETP.GEU.AND P0, PT, R6, R9, PT ;  /* 0x000000090600720b */ /* 0x024fc80003f0e000 */
[----:B------:R-:W-:-:S07]  /*0b20*/  FSEL R6, R9, R6, !P0 ;  /* 0x0000000609067208 */ /* 0x000fce0004000000 */
[----:B------:R-:W-:Y:S05]  /*0b30*/  @P1 BRA `(.L_x_305) ;  /* 0xfffffffc00e01947 */ /* 0x000fea000383ffff */
.L_x_297:
[----:B------:R-:W-:Y:S05]  /*0b40*/  BSYNC.RECONVERGENT B1 ;  /* 0x0000000000017941 */ /* 0x000fea0003800200 */
.L_x_296:
[----:B------:R-:W-:-:S13]  /*0b50*/  ISETP.GE.AND P0, PT, R5, 0x100, PT ;  /* 0x000001000500780c */ /* 0x000fda0003f06270 */
[----:B------:R-:W-:Y:S05]  /*0b60*/  @!P0 BRA `(.L_x_306) ;  /* 0x0000000000dc8947 */ /* 0x000fea0003800000 */
[----:B0-----:R-:W0:Y:S01]  /*0b70*/  S2R R7, SR_LANEID ;  /* 0x0000000000077919 */ /* 0x001e220000000000 */
[----:B-----5:R-:W1:Y:S02]  /*0b80*/  SHFL.DOWN PT, R2, R6, 0x1, 0x1f ;  /* 0x08201f0006027f89 */ /* 0x020e6400000e0000 */
[----:B-1----:R-:W-:Y:S02]  /*0b90*/  FSETP.GEU.AND P1, PT, R6, R2, PT ;  /* 0x000000020600720b */ /* 0x002fe40003f2e000 */
[C---:B0-----:R-:W-:Y:S02]  /*0ba0*/  ISETP.GT.AND P0, PT, R7.reuse, 0x1e, PT ;  /* 0x0000001e0700780c */ /* 0x041fe40003f04270 */
[----:B------:R-:W-:Y:S02]  /*0bb0*/  FSEL R2, R2, R6, !P1 ;  /* 0x0000000602027208 */ /* 0x000fe40004800000 */
[----:B------:R-:W-:Y:S02]  /*0bc0*/  ISETP.NE.AND P2, PT, R7, RZ, PT ;  /* 0x000000ff0700720c */ /* 0x000fe40003f45270 */
[----:B------:R-:W-:-:S02]  /*0bd0*/  FSEL R2, R6, R2, P0 ;  /* 0x0000000206027208 */ /* 0x000fc40000000000 */
[----:B------:R-:W-:-:S03]  /*0be0*/  ISETP.GT.AND P0, PT, R7, 0x1d, PT ;  /* 0x0000001d0700780c */ /* 0x000fc60003f04270 */
[----:B------:R-:W0:Y:S06]  /*0bf0*/  SHFL.DOWN PT, R3, R2, 0x2, 0x1f ;  /* 0x08401f0002037f89 */ /* 0x000e2c00000e0000 */
        /* <DEDUP_REMOVED lines=46> */
.L_x_306:
[----:B------:R-:W-:Y:S01]  /*0ee0*/  LOP3.LUT R2, R0, 0x3e0, RZ, 0xc0, !PT ;  /* 0x000003e000027812 */ /* 0x000fe200078ec0ff */
[----:B------:R-:W1:Y:S04]  /*0ef0*/  S2R R9, SR_LANEID ;  /* 0x0000000000097919 */ /* 0x000e680000000000 */
[----:B------:R-:W-:Y:S01]  /*0f00*/  VIADD R4, R2, 0x20 ;  /* 0x0000002002047836 */ /* 0x000fe20000000000 */
[----:B------:R-:W-:-:S04]  /*0f10*/  LOP3.LUT R2, RZ, R2, RZ, 0x33, !PT ;  /* 0x00000002ff027212 */ /* 0x000fc800078e33ff */
[----:B------:R-:W-:Y:S01]  /*0f20*/  ISETP.GT.AND P0, PT, R4, R5, PT ;  /* 0x000000050400720c */ /* 0x000fe20003f04270 */
[----:B------:R-:W-:-:S05]  /*0f30*/  IMAD.IADD R2, R5, 0x1, R2 ;  /* 0x0000000105027824 */ /* 0x000fca00078e0202 */
[----:B------:R-:W-:-:S05]  /*0f40*/  SEL R2, R2, 0x1f, P0 ;  /* 0x0000001f02027807 */ /* 0x000fca0000000000 */
[----:B-----5:R-:W2:Y:S01]  /*0f50*/  SHFL.DOWN PT, R3, R6, 0x1, R2 ;  /* 0x0820000006037989 */ /* 0x020ea200000e0002 */
[C---:B-1----:R-:W-:Y:S01]  /*0f60*/  ISETP.GE.AND P0, PT, R9.reuse, R2, PT ;  /* 0x000000020900720c */ /* 0x042fe20003f06270 */
[----:B0-----:R-:W-:Y:S01]  /*0f70*/  VIADD R7, R9, 0x2 ;  /* 0x0000000209077836 */ /* 0x001fe20000000000 */
[----:B--2---:R-:W-:-:S11]  /*0f80*/  FSETP.GEU.AND P1, PT, R6, R3, PT ;  /* 0x000000030600720b */ /* 0x004fd60003f2e000 */
        /* <DEDUP_REMOVED lines=60> */
.L_x_293:
        /* <DEDUP_REMOVED lines=36> */
[----:B------:R-:W-:Y:S02]  /*1590*/  ISETP.GE.U32.AND P0, PT, R23, UR5, PT ;  /* 0x0000000517007c0c */ /* 0x000fe4000bf06070 */
[----:B------:R-:W-:Y:S02]  /*15a0*/  FSEL R19, R20, R19, !P2 ;  /* 0x0000001314137208 */ /* 0x000fe40005000000 */
[----:B------:R-:W-:Y:S02]  /*15b0*/  FSETP.GEU.AND P2, PT, R15, R18, PT ;  /* 0x000000120f00720b */ /* 0x000fe40003f4e000 */
[----:B------:R-:W-:Y:S02]  /*15c0*/  FSETP.GEU.AND P3, PT, R6, R21, PT ;  /* 0x000000150600720b */ /* 0x000fe40003f6e000 */
[----:B------:R-:W-:-:S02]  /*15d0*/  FSEL R14, R14, R11, !P1 ;  /* 0x0000000b0e0e7208 */ /* 0x000fc40004800000 */
[----:B------:R-:W-:Y:S02]  /*15e0*/  FSEL R6, R21, R6, !P3 ;  /* 0x0000000615067208 */ /* 0x000fe40005800000 */
[----:B------:R-:W-:Y:S02]  /*15f0*/  FSEL R15, R18, R15, !P2 ;  /* 0x0000000f120f7208 */ /* 0x000fe40005000000 */
[----:B------:R-:W-:Y:S02]  /*1600*/  FSETP.GEU.AND P3, PT, R19, R6, PT ;  /* 0x000000061300720b */ /* 0x000fe40003f6e000 */
[----:B------:R-:W-:Y:S02]  /*1610*/  ISETP.GE.U32.AND.EX P0, PT, R22, UR4, PT, P0 ;  /* 0x0000000416007c0c */ /* 0x000fe4000bf06100 */
[----:B------:R-:W-:Y:S02]  /*1620*/  FSEL R6, R6, R19, !P3 ;  /* 0x0000001306067208 */ /* 0x000fe40005800000 */
[----:B------:R-:W-:-:S02]  /*1630*/  FSETP.GEU.AND P1, PT, R7, R14, PT ;  /* 0x0000000e0700720b */ /* 0x000fc40003f2e000 */
[----:B------:R-:W-:Y:S02]  /*1640*/  FSETP.GEU.AND P2, PT, R15, R6, PT ;  /* 0x000000060f00720b */ /* 0x000fe40003f4e000 */
[----:B------:R-:W-:Y:S02]  /*1650*/  FSEL R7, R14, R7, !P1 ;  /* 0x000000070e077208 */ /* 0x000fe40004800000 */
[----:B------:R-:W-:-:S04]  /*1660*/  FSEL R6, R6, R15, !P2 ;  /* 0x0000000f06067208 */ /* 0x000fc80005000000 */
[----:B------:R-:W-:-:S04]  /*1670*/  FSETP.GEU.AND P1, PT, R7, R6, PT ;  /* 0x000000060700720b */ /* 0x000fc80003f2e000 */
[----:B------:R-:W-:Y:S01]  /*1680*/  FSEL R6, R6, R7, !P1 ;  /* 0x0000000706067208 */ /* 0x000fe20004800000 */
[----:B------:R-:W-:Y:S08]  /*1690*/  @!P0 BRA `(.L_x_308) ;  /* 0x0000001000188947 */ /* 0x000ff00003800000 */
        /* <DEDUP_REMOVED lines=11> */
[----:B------:R-:W-:Y:S01]  /*1750*/  IMAD.U32 R4, RZ, RZ, UR8 ;  /* 0x00000008ff047e24 */ /* 0x000fe2000f8e00ff */
[----:B------:R-:W-:Y:S01]  /*1760*/  UMOV UR10, UR8 ;  /* 0x00000008000a7c82 */ /* 0x000fe20008000000 */
[----:B------:R-:W-:-:S03]  /*1770*/  IMAD.X R0, RZ, RZ, UR8, P2 ;  /* 0x00000008ff007e24 */ /* 0x000fc600090e06ff */
[----:B------:R-:W-:Y:S02]  /*1780*/  ISETP.GT.U32.AND.EX P0, PT, R4, R7, PT, P0 ;  /* 0x000000070400720c */ /* 0x000fe40003f04100 */
[----:B0-----:R-:W-:-:S04]  /*1790*/  LEA R8, P1, R9, UR12, 0x2 ;  /* 0x0000000c09087c11 */ /* 0x001fc8000f8210ff */
[----:B------:R-:W-:Y:S02]  /*17a0*/  IADD3 R8, P2, PT, R8, 0x2000, RZ ;  /* 0x0000200008087810 */ /* 0x000fe40007f5e0ff */
[----:B------:R-:W-:Y:S01]  /*17b0*/  LEA.HI.X R9, R9, UR13, R0, 0x2, P1 ;  /* 0x0000000d09097c11 */ /* 0x000fe200088f1400 */
[----:B------:R-:W-:Y:S01]  /*17c0*/  VIADD R0, R5, -UR9 ;  /* 0x8000000905007c36 */ /* 0x000fe20008000000 */
[----:B------:R-:W-:-:S03]  /*17d0*/  UMOV UR9, UR7 ;  /* 0x0000000700097c82 */ /* 0x000fc60008000000 */
[----:B------:R-:W-:Y:S01]  /*17e0*/  IMAD.X R9, RZ, RZ, R9, P2 ;  /* 0x000000ffff097224 */ /* 0x000fe200010e0609 */
[----:B------:R-:W-:Y:S06]  /*17f0*/  @P0 BRA `(.L_x_309) ;  /* 0x00000004003c0947 */ /* 0x000fec0003800000 */
[----:B------:R-:W0:Y:S01]  /*1800*/  LDC.64 R2, c[0x0][0x3b8] ;  /* 0x0000ee00ff027b82 */ /* 0x000e220000000a00 */
[----:B------:R-:W1:Y:S01]  /*1810*/  LDCU UR11, c[0x0][0x3c0] ;  /* 0x00007800ff0b77ac */ /* 0x000e620008000800 */
[----:B------:R-:W2:Y:S01]  /*1820*/  LDCU.64 UR12, c[0x0][0x380] ;  /* 0x00007000ff0c77ac */ /* 0x000ea20008000a00 */
[----:B------:R-:W-:Y:S01]  /*1830*/  NOP ;  /* 0x0000000000007918 */ /* 0x000fe20000000000 */
.L_x_310:
[----:B------:R-:W3:Y:S02]  /*1840*/  S2R R5, SR_TID.X ;  /* 0x0000000000057919 */ /* 0x000ee40000002100 */
[----:B---3--:R-:W-:-:S05]  /*1850*/  IADD3 R5, P0, PT, R5, UR7, RZ ;  /* 0x0000000705057c10 */ /* 0x008fca000ff1e0ff */
[----:B------:R-:W-:Y:S01]  /*1860*/  IMAD.X R10, RZ, RZ, UR8, P0 ;  /* 0x00000008ff0a7e24 */ /* 0x000fe200080e06ff */
[----:B--2---:R-:W-:-:S04]  /*1870*/  LEA R4, P0, R5, UR12, 0x2 ;  /* 0x0000000c05047c11 */ /* 0x004fc8000f8010ff */
        /* <DEDUP_REMOVED lines=17> */
[----:B-1----:R-:W-:-:S04]  /*1990*/  USHF.L.U32 UR14, UR11, 0xc, URZ ;  /* 0x0000000c0b0e7899 */ /* 0x002fc800080006ff */
[----:B------:R-:W-:Y:S02]  /*19a0*/  USHF.R.S32.HI UR15, URZ, 0x1f, UR14 ;  /* 0x0000001fff0f7899 */ /* 0x000fe4000801140e */
[----:B------:R-:W-:-:S04]  /*19b0*/  UIADD3 UR5, UP0, UPT, UR14, UR9, URZ ;  /* 0x000000090e057290 */ /* 0x000fc8000ff1e0ff */
[----:B------:R-:W-:Y:S01]  /*19c0*/  UIADD3.X UR6, UPT, UPT, UR15, UR10, URZ, UP0, !UPT ;  /* 0x0000000a0f067290 */ /* 0x000fe200087fe4ff */
        /* <DEDUP_REMOVED lines=10> */
[----:B------:R-:W-:-:S04]  /*1a70*/  FSETP.GEU.AND P0, PT, R12, R17, PT ;  /* 0x000000110c00720b */ /* 0x000fc80003f0e000 */
[----:B------:R-:W-:Y:S02]  /*1a80*/  FSEL R17, R17, R12, !P0 ;  /* 0x0000000c11117208 */ /* 0x000fe40004000000 */
[----:B------:R-:W-:Y:S02]  /*1a90*/  FSETP.GEU.AND P1, PT, R13, R14, PT ;  /* 0x0000000e0d00720b */ /* 0x000fe40003f2e000 */
[----:B------:R-:W-:Y:S02]  /*1aa0*/  FSETP.GEU.AND P0, PT, R6, R23, PT ;  /* 0x000000170600720b */ /* 0x000fe40003f0e000 */
[----:B------:R-:W-:Y:S02]  /*1ab0*/  FSEL R13, R14, R13, !P1 ;  /* 0x0000000d0e0d7208 */ /* 0x000fe40004800000 */
[----:B------:R-:W-:Y:S02]  /*1ac0*/  FSETP.GEU.AND P2, PT, R10, R15, PT ;  /* 0x0000000f0a00720b */ /* 0x000fe40003f4e000 */
[----:B------:R-:W-:-:S02]  /*1ad0*/  FSETP.GEU.AND P1, PT, R22, R27, PT ;  /* 0x0000001b1600720b */ /* 0x000fc40003f2e000 */
[----:B------:R-:W-:Y:S02]  /*1ae0*/  FSEL R10, R15, R10, !P2 ;  /* 0x0000000a0f0a7208 */ /* 0x000fe40005000000 */
[----:B------:R-:W-:Y:S02]  /*1af0*/  FSEL R6, R23, R6, !P0 ;  /* 0x0000000617067208 */ /* 0x000fe40004000000 */
[----:B------:R-:W-:Y:S02]  /*1b00*/  FSETP.GEU.AND P0, PT, R16, R17, PT ;  /* 0x000000111000720b */ /* 0x000fe40003f0e000 */
[----:B------:R-:W-:Y:S02]  /*1b10*/  FSETP.GEU.AND P2, PT, R13, R10, PT ;  /* 0x0000000a0d00720b */ /* 0x000fe40003f4e000 */
[----:B------:R-:W-:Y:S02]  /*1b20*/  FSEL R27, R27, R22, !P1 ;  /* 0x000000161b1b7208 */ /* 0x000fe40004800000 */
[----:B------:R-:W-:-:S02]  /*1b30*/  FSEL R16, R17, R16, !P0 ;  /* 0x0000001011107208 */ /* 0x000fc40004000000 */
[----:B------:R-:W-:Y:S02]  /*1b40*/  FSEL R13, R10, R13, !P2 ;  /* 0x0000000d0a0d7208 */ /* 0x000fe40005000000 */
[----:B------:R-:W-:Y:S02]  /*1b50*/  FSETP.GEU.AND P0, PT, R6, R27, PT ;  /* 0x0000001b0600720b */ /* 0x000fe40003f0e000 */
[----:B0-----:R-:W-:Y:S02]  /*1b60*/  IADD3 R4, P2, PT, R2, -UR7, RZ ;  /* 0x8000000702047c10 */ /* 0x001fe4000ff5e0ff */
[----:B------:R-:W-:Y:S02]  /*1b70*/  FSEL R6, R27, R6, !P0 ;  /* 0x000000061b067208 */ /* 0x000fe40004000000 */
[----:B------:R-:W-:Y:S02]  /*1b80*/  FSETP.GEU.AND P1, PT, R16, R13, PT ;  /* 0x0000000d1000720b */ /* 0x000fe40003f2e000 */
[----:B------:R-:W-:-:S02]  /*1b90*/  ISETP.GE.U32.AND P0, PT, R4, UR14, PT ;  /* 0x0000000e04007c0c */ /* 0x000fc4000bf06070 */
[----:B------:R-:W-:Y:S02]  /*1ba0*/  IADD3.X R4, PT, PT, R3, ~UR8, RZ, P2, !PT ;  /* 0x8000000803047c10 */ /* 0x000fe400097fe4ff */
[----:B------:R-:W-:Y:S02]  /*1bb0*/  FSEL R13, R13, R16, !P1 ;  /* 0x000000100d0d7208 */ /* 0x000fe40004800000 */
[----:B------:R-:W-:Y:S02]  /*1bc0*/  ISETP.GE.U32.AND.EX P0, PT, R4, UR15, PT, P0 ;  /* 0x0000000f04007c0c */ /* 0x000fe4000bf06100 */
[----:B------:R-:W-:-:S04]  /*1bd0*/  FSETP.GEU.AND P1, PT, R6, R13, PT ;  /* 0x0000000d0600720b */ /* 0x000fc80003f2e000 */
[----:B------:R-:W-:-:S04]  /*1be0*/  FSEL R6, R13, R6, !P1 ;  /* 0x000000060d067208 */ /* 0x000fc80004800000 */
[----:B------:R-:W-:-:S04]  /*1bf0*/  FSETP.GEU.AND P1, PT, R6, R11, PT ;  /* 0x0000000b0600720b */ /* 0x000fc80003f2e000 */
[----:B------:R-:W-:Y:S01]  /*1c00*/  FSEL R6, R11, R6, !P1 ;  /* 0x000000060b067208 */ /* 0x000fe20004800000 */
[----:B------:R-:W-:Y:S08]  /*1c10*/  @!P0 BRA `(.L_x_308) ;  /* 0x0000000800b88947 */ /* 0x000ff00003800000 */
[----:B------:R-:W-:Y:S02]  /*1c20*/  UIADD3 UR7, UP0, UPT, UR14, UR7, URZ ;  /* 0x000000070e077290 */ /* 0x000fe4000ff1e0ff */
[----:B------:R-:W-:Y:S01]  /*1c30*/  IMAD.U32 R5, RZ, RZ, UR14 ;  /* 0x0000000eff057e24 */ /* 0x000fe2000f8e00ff */
[----:B------:R-:W-:Y:S01]  /*1c40*/  UIADD3 UR4, UPT, UPT, UR4, 0x1, URZ ;  /* 0x0000000104047890 */ /* 0x000fe2000fffe0ff */
[----:B------:R-:W-:Y:S01]  /*1c50*/  VIADD R0, R0, -UR14 ;  /* 0x8000000e00007c36 */ /* 0x000fe20008000000 */
[----:B------:R-:W-:Y:S01]  /*1c60*/  UIADD3.X UR8, UPT, UPT, UR15, UR8, URZ, UP0, !UPT ;  /* 0x000000080f087290 */ /* 0x000fe200087fe4ff */
[----:B------:R-:W-:Y:S01]  /*1c70*/  IMAD.WIDE R8, R5, 0x4, R8 ;  /* 0x0000000405087825 */ /* 0x000fe200078e0208 */
[----:B------:R-:W-:Y:S01]  /*1c80*/  ISETP.LT.U32.AND P0, PT, R18, UR7, PT ;  /* 0x0000000712007c0c */ /* 0x000fe2000bf01070 */
[----:B------:R-:W-:Y:S01]  /*1c90*/  UMOV UR9, UR5 ;  /* 0x0000000500097c82 */ /* 0x000fe20008000000 */
[----:B------:R-:W-:Y:S02]  /*1ca0*/  UMOV UR10, UR6 ;  /* 0x00000006000a7c82 */ /* 0x000fe40008000000 */
[----:B------:R-:W-:-:S05]  /*1cb0*/  IMAD.U32 R4, RZ, RZ, UR8 ;  /* 0x00000008ff047e24 */ /* 0x000fca000f8e00ff */
[----:B------:R-:W-:-:S13]  /*1cc0*/  ISETP.GT.U32.AND.EX P0, PT, R4, R7, PT, P0 ;  /* 0x000000070400720c */ /* 0x000fda0003f04100 */
[----:B------:R-:W-:Y:S05]  /*1cd0*/  @!P0 BRA `(.L_x_310) ;  /* 0xfffffff800d88947 */ /* 0x000fea000383ffff */
[----:B------:R-:W-:-:S05]  /*1ce0*/  UMOV UR6, UR14 ;  /* 0x0000000e00067c82 */ /* 0x000fca0008000000 */
.L_x_309:
[----:B------:R-:W0:Y:S01]  /*1cf0*/  S2R R5, SR_TID.X ;  /* 0x0000000000057919 */ /* 0x000e220000002100 */
[C---:B------:R-:W-:Y:S01]  /*1d00*/  VIADD R4, R2.reuse, -UR7 ;  /* 0x8000000702047c36 */ /* 0x040fe20008000000 */
[----:B------:R-:W-:Y:S01]  /*1d10*/  ISETP.LE.U32.AND P1, PT, R2, UR7, PT ;  /* 0x0000000702007c0c */ /* 0x000fe2000bf23070 */
[----:B------:R-:W-:Y:S01]  /*1d20*/  IMAD.U32 R10, RZ, RZ, UR8 ;  /* 0x00000008ff0a7e24 */ /* 0x000fe2000f8e00ff */
[----:B------:R-:W-:Y:S02]  /*1d30*/  BSSY.RECONVERGENT B1, `(.L_x_308) ;  /* 0x000009c000017945 */ /* 0x000fe40003800200 */
[----:B0-----:R-:W-:-:S04]  /*1d40*/  ISETP.GE.AND P0, PT, R5, R4, PT ;  /* 0x000000040500720c */ /* 0x001fc80003f06270 */
[----:B------:R-:W-:-:S13]  /*1d50*/  ISETP.GE.U32.OR.EX P0, PT, R10, R3, P0, P1 ;  /* 0x000000030a00720c */ /* 0x000fda0000706510 */
[----:B------:R-:W-:Y:S05]  /*1d60*/  @P0 BRA `(.L_x_311) ;  /* 0x0000000800600947 */ /* 0x000fea0003800000 */
[----:B------:R-:W-:Y:S01]  /*1d70*/  USHF.L.U32 UR5, UR18, 0xc, URZ ;  /* 0x0000000c12057899 */ /* 0x000fe200080006ff */
[----:B------:R-:W-:Y:S01]  /*1d80*/  LOP3.LUT R3, RZ, R5, RZ, 0x33, !PT ;  /* 0x00000005ff037212 */ /* 0x000fe200078e33ff */
[----:B------:R-:W-:Y:S01]  /*1d90*/  UIMAD UR14, UR4, UR11, URZ ;  /* 0x0000000b040e72a4 */ /* 0x000fe2000f8e02ff */
[----:B------:R-:W-:Y:S01]  /*1da0*/  BSSY.RECONVERGENT B2, `(.L_x_312) ;  /* 0x0000047000027945 */ /* 0x000fe20003800200 */
[----:B------:R-:W-:Y:S01]  /*1db0*/  UIADD3 UR5, UPT, UPT, UR5, UR6, URZ ;  /* 0x0000000605057290 */ /* 0x000fe2000fffe0ff */
[----:B------:R-:W-:-:S03]  /*1dc0*/  IMAD.MOV.U32 R4, RZ, RZ, R5 ;  /* 0x000000ffff047224 */ /* 0x000fc600078e0005 */
[----:B------:R-:W-:Y:S02]  /*1dd0*/  IMAD.U32 R7, RZ, RZ, UR14 ;  /* 0x0000000eff077e24 */ /* 0x000fe4000f8e00ff */
[----:B------:R-:W-:-:S05]  /*1de0*/  IADD3 R2, PT, PT, R2, -UR5, R3 ;  /* 0x8000000502027c10 */ /* 0x000fca000fffe003 */
        /* <DEDUP_REMOVED lines=8> */
[----:B------:R-:W-:-:S05]  /*1e70*/  LOP3.LUT R2, R2, 0x1fffff0, RZ, 0xc0, !PT ;  /* 0x01fffff002027812 */ /* 0x000fca00078ec0ff */
[----:B------:R-:W-:-:S07]  /*1e80*/  IMAD.MOV R7, RZ, RZ, -R2 ;  /* 0x000000ffff077224 */ /* 0x000fce00078e0a02 */
.L_x_314:
[----:B------:R-:W-:Y:S02]  /*1e90*/  IMAD.MOV.U32 R2, RZ, RZ, R8 ;  /* 0x000000ffff027224 */ /* 0x000fe400078e0008 */
[----:B------:R-:W-:-:S05]  /*1ea0*/  IMAD.MOV.U32 R3, RZ, RZ, R9 ;  /* 0x000000ffff037224 */ /* 0x000fca00078e0009 */
        /* <DEDUP_REMOVED lines=18> */
[----:B------:R-:W-:Y:S02]  /*1fd0*/  ISETP.NE.AND P2, PT, R7, RZ, PT ;  /* 0x000000ff0700720c */ /* 0x000fe40003f45270 */
[----:B--2---:R-:W-:-:S04]  /*1fe0*/  FSETP.GEU.AND P1, PT, R6, R17, PT ;  /* 0x000000110600720b */ /* 0x004fc80003f2e000 */
        /* <DEDUP_REMOVED lines=29> */
[----:B------:R-:W-:Y:S02]  /*21c0*/  IADD3 R8, P3, PT, R2, 0x4000, RZ ;  /* 0x0000400002087810 */ /* 0x000fe40007f7e0ff */
[----:B------:R-:W-:-:S03]  /*21d0*/  FSETP.GEU.AND P1, PT, R6, R5, PT ;  /* 0x000000050600720b */ /* 0x000fc60003f2e000 */
[----:B------:R-:W-:Y:S01]  /*21e0*/  IMAD.X R9, RZ, RZ, R3, P3 ;  /* 0x000000ffff097224 */ /* 0x000fe200018e0603 */
[----:B------:R-:W-:Y:S01]  /*21f0*/  FSEL R6, R5, R6, !P1 ;  /* 0x0000000605067208 */ /* 0x000fe20004800000 */
[----:B------:R-:W-:Y:S08]  /*2200*/  @P2 BRA `(.L_x_314) ;  /* 0xfffffffc00202947 */ /* 0x000ff0000383ffff */
.L_x_313:
[----:B------:R-:W-:Y:S05]  /*2210*/  BSYNC.RECONVERGENT B2 ;  /* 0x0000000000027941 */ /* 0x000fea0003800200 */
.L_x_312:
[----:B------:R-:W-:Y:S05]  /*2220*/  @!P0 BRA `(.L_x_311) ;  /* 0x0000000400308947 */ /* 0x000fea0003800000 */
[----:B------:R-:W-:Y:S01]  /*2230*/  ISETP.GE.U32.AND P1, PT, R20, 0x8, PT ;  /* 0x000000081400780c */ /* 0x000fe20003f26070 */
[----:B------:R-:W-:Y:S01]  /*2240*/  BSSY.RECONVERGENT B2, `(.L_x_315) ;  /* 0x0000021000027945 */ /* 0x000fe20003800200 */
[----:B------:R-:W-:-:S04]  /*2250*/  LOP3.LUT R7, R18, 0x7, RZ, 0xc0, !PT ;  /* 0x0000000712077812 */ /* 0x000fc800078ec0ff */
[----:B------:R-:W-:-:S07]  /*2260*/  ISETP.NE.AND P0, PT, R7, RZ, PT ;  /* 0x000000ff0700720c */ /* 0x000fce0003f05270 */
[----:B------:R-:W-:Y:S06]  /*2270*/  @!P1 BRA `(.L_x_316) ;  /* 0x0000000000749947 */ /* 0x000fec0003800000 */
[----:B------:R-:W-:-:S05]  /*2280*/  IADD3 R3, P1, PT, R4, UR7, RZ ;  /* 0x0000000704037c10 */ /* 0x000fca000ff3e0ff */
[----:B------:R-:W-:Y:S01]  /*2290*/  IMAD.X R8, RZ, RZ, UR8, P1 ;  /* 0x00000008ff087e24 */ /* 0x000fe200088e06ff */
        /* <DEDUP_REMOVED lines=10> */
[----:B------:R-:W-:Y:S01]  /*2340*/  VIADD R4, R4, 0x800 ;  /* 0x0000080004047836 */ /* 0x000fe20000000000 */
        /* <DEDUP_REMOVED lines=16> */
.L_x_316:
[----:B------:R-:W-:Y:S05]  /*2450*/  BSYNC.RECONVERGENT B2 ;  /* 0x0000000000027941 */ /* 0x000fea0003800200 */
.L_x_315:
[----:B------:R-:W-:Y:S05]  /*2460*/  @!P0 BRA `(.L_x_311) ;  /* 0x0000000000a08947 */ /* 0x000fea0003800000 */
[----:B------:R-:W-:Y:S01]  /*2470*/  ISETP.GE.U32.AND P1, PT, R7, 0x4, PT ;  /* 0x000000040700780c */ /* 0x000fe20003f26070 */
[----:B------:R-:W-:Y:S01]  /*2480*/  BSSY.RECONVERGENT B2, `(.L_x_317) ;  /* 0x0000014000027945 */ /* 0x000fe20003800200 */
[----:B------:R-:W-:-:S11]  /*2490*/  LOP3.LUT P0, RZ, R18, 0x3, RZ, 0xc0, !PT ;  /* 0x0000000312ff7812 */ /* 0x000fd6000780c0ff */
[----:B------:R-:W-:Y:S05]  /*24a0*/  @!P1 BRA `(.L_x_318) ;  /* 0x0000000000449947 */ /* 0x000fea0003800000 */
[----:B------:R-:W-:-:S05]  /*24b0*/  IADD3 R3, P1, PT, R4, UR7, RZ ;  /* 0x0000000704037c10 */ /* 0x000fca000ff3e0ff */
[----:B------:R-:W-:Y:S01]  /*24c0*/  IMAD.X R8, RZ, RZ, UR8, P1 ;  /* 0x00000008ff087e24 */ /* 0x000fe200088e06ff */
[----:B------:R-:W-:-:S04]  /*24d0*/  LEA R2, P1, R3, UR12, 0x2 ;  /* 0x0000000c03027c11 */ /* 0x000fc8000f8210ff */
[----:B------:R-:W-:-:S05]  /*24e0*/  LEA.HI.X R3, R3, UR13, R8, 0x2, P1 ;  /* 0x0000000d03037c11 */ /* 0x000fca00088f1408 */
[----:B------:R-:W2:Y:S04]  /*24f0*/  LDG.E R5, desc[UR16][R2.64] ;  /* 0x0000001002057981 */ /* 0x000ea8000c1e1900 */
[----:B------:R-:W3:Y:S04]  /*2500*/  LDG.E R8, desc[UR16][R2.64+0x400] ;  /* 0x0004001002087981 */ /* 0x000ee8000c1e1900 */
[----:B------:R-:W4:Y:S04]  /*2510*/  LDG.E R10, desc[UR16][R2.64+0x800] ;  /* 0x00080010020a7981 */ /* 0x000f28000c1e1900 */
        /* <DEDUP_REMOVED lines=9> */
[----:B------:R-:W-:-:S09]  /*25b0*/  FSEL R6, R12, R5, !P1 ;  /* 0x000000050c067208 */ /* 0x000fd20004800000 */
.L_x_318:
[----:B------:R-:W-:Y:S05]  /*25c0*/  BSYNC.RECONVERGENT B2 ;  /* 0x0000000000027941 */ /* 0x000fea0003800200 */
.L_x_317:
[----:B------:R-:W-:Y:S05]  /*25d0*/  @!P0 BRA `(.L_x_311) ;  /* 0x0000000000448947 */ /* 0x000fea0003800000 */
[----:B------:R-:W-:Y:S02]  /*25e0*/  LOP3.LUT R0, R0, 0xffff, RZ, 0xc0, !PT ;  /* 0x0000ffff00007812 */ /* 0x000fe400078ec0ff */
[----:B------:R-:W-:Y:S02]  /*25f0*/  IADD3 R4, P0, PT, R4, UR9, RZ ;  /* 0x0000000904047c10 */ /* 0x000fe4000ff1e0ff */
[----:B------:R-:W-:Y:S02]  /*2600*/  LEA.HI R0, R0, 0x1, RZ, 0x18 ;  /* 0x0000000100007811 */ /* 0x000fe400078fc0ff */
[----:B------:R-:W-:Y:S01]  /*2610*/  LEA R2, P1, R4, UR12, 0x2 ;  /* 0x0000000c04027c11 */ /* 0x000fe2000f8210ff */
[----:B------:R-:W-:Y:S01]  /*2620*/  IMAD.X R5, RZ, RZ, UR10, P0 ;  /* 0x0000000aff057e24 */ /* 0x000fe200080e06ff */
[----:B------:R-:W-:-:S04]  /*2630*/  LOP3.LUT R0, R0, 0x3, RZ, 0xc0, !PT ;  /* 0x0000000300007812 */ /* 0x000fc800078ec0ff */
[----:B------:R-:W-:Y:S01]  /*2640*/  LEA.HI.X R5, R4, UR13, R5, 0x2, P1 ;  /* 0x0000000d04057c11 */ /* 0x000fe200088f1405 */
[----:B------:R-:W-:-:S07]  /*2650*/  IMAD.MOV R0, RZ, RZ, -R0 ;  /* 0x000000ffff007224 */ /* 0x000fce00078e0a00 */
.L_x_319:
[----:B------:R-:W-:-:S06]  /*2660*/  IMAD.MOV.U32 R3, RZ, RZ, R5 ;  /* 0x000000ffff037224 */ /* 0x000fcc00078e0005 */
[----:B------:R0:W2:Y:S01]  /*2670*/  LDG.E R3, desc[UR16][R2.64] ;  /* 0x0000001002037981 */ /* 0x0000a2000c1e1900 */
[----:B------:R-:W-:-:S05]  /*2680*/  VIADD R0, R0, 0x1 ;  /* 0x0000000100007836 */ /* 0x000fca0000000000 */
[----:B------:R-:W-:Y:S02]  /*2690*/  ISETP.NE.AND P1, PT, R0, RZ, PT ;  /* 0x000000ff0000720c */ /* 0x000fe40003f25270 */
[----:B0-----:R-:W-:-:S05]  /*26a0*/  IADD3 R2, P2, PT, R2, 0x400, RZ ;  /* 0x0000040002027810 */ /* 0x001fca0007f5e0ff */
[----:B------:R-:W-:Y:S01]  /*26b0*/  IMAD.X R5, RZ, RZ, R5, P2 ;  /* 0x000000ffff057224 */ /* 0x000fe200010e0605 */
[----:B--2---:R-:W-:-:S04]  /*26c0*/  FSETP.GEU.AND P0, PT, R6, R3, PT ;  /* 0x000000030600720b */ /* 0x004fc80003f0e000 */
[----:B------:R-:W-:Y:S01]  /*26d0*/  FSEL R6, R3, R6, !P0 ;  /* 0x0000000603067208 */ /* 0x000fe20004000000 */
[----:B------:R-:W-:Y:S08]  /*26e0*/  @P1 BRA `(.L_x_319) ;  /* 0xfffffffc00dc1947 */ /* 0x000ff0000383ffff */
.L_x_311:
[----:B------:R-:W-:Y:S05]  /*26f0*/  BSYNC.RECONVERGENT B1 ;  /* 0x0000000000017941 */ /* 0x000fea0003800200 */
.L_x_308:
[----:B------:R-:W0:Y:S01]  /*2700*/  S2R R7, SR_LANEID ;  /* 0x0000000000077919 */ /* 0x000e220000000000 */
[----:B------:R-:W-:Y:S01]  /*2710*/  IMAD.MOV.U32 R9, RZ, RZ, R6 ;  /* 0x000000ffff097224 */ /* 0x000fe200078e0006 */
[----:B------:R-:W1:Y:S04]  /*2720*/  S2R R5, SR_TID.X ;  /* 0x0000000000057919 */ /* 0x000e680000002100 */
[----:B------:R-:W2:Y:S01]  /*2730*/  SHFL.DOWN PT, R0, R9, 0x1, 0x1f ;  /* 0x08201f0009007f89 */ /* 0x000ea200000e0000 */
[----:B0-----:R-:W-:Y:S02]  /*2740*/  ISETP.GT.AND P1, PT, R7, 0x1e, PT ;  /* 0x0000001e0700780c */ /* 0x001fe40003f24270 */
[----:B--2---:R-:W-:Y:S02]  /*2750*/  FSETP.GEU.AND P0, PT, R9, R0, PT ;  /* 0x000000000900720b */ /* 0x004fe40003f0e000 */
[----:B------:R-:W-:-:S09]  /*2760*/  ISETP.NE.AND P2, PT, R7, RZ, PT ;  /* 0x000000ff0700720c */ /* 0x000fd20003f45270 */
[----:B------:R-:W-:Y:S02]  /*2770*/  @!P1 FSEL R9, R0, R9, !P0 ;  /* 0x0000000900099208 */ /* 0x000fe40004000000 */
[----:B------:R-:W-:Y:S02]  /*2780*/  ISETP.GT.AND P1, PT, R7, 0x1d, PT ;  /* 0x0000001d0700780c */ /* 0x000fe40003f24270 */
[----:B------:R-:W0:Y:S01]  /*2790*/  @!P2 S2R R4, SR_CgaCtaId ;  /* 0x000000000004a919 */ /* 0x000e220000008800 */
[----:B------:R-:W-:Y:S02]  /*27a0*/  @!P2 MOV R3, 0x400 ;  /* 0x000004000003a802 */ /* 0x000fe40000000f00 */
[----:B-1----:R-:W-:Y:S01]  /*27b0*/  @!P2 SHF.R.U32.HI R2, RZ, 0x3, R5 ;  /* 0x00000003ff02a819 */ /* 0x002fe20000011605 */
        /* <DEDUP_REMOVED lines=43> */
.L_x_307:
[----:B------:R-:W-:Y:S05]  /*2a70*/  BSYNC.RECONVERGENT B0 ;  /* 0x0000000000007941 */ /* 0x000fea0003800200 */
.L_x_292:
[----:B------:R-:W-:Y:S05]  /*2a80*/  @P0 EXIT ;  /* 0x000000000000094d */ /* 0x000fea0003800000 */
[----:B------:R-:W0:Y:S02]  /*2a90*/  LDCU.64 UR4, c[0x0][0x388] ;  /* 0x00007100ff0477ac */ /* 0x000e240008000a00 */
[----:B0-----:R-:W-:-:S06]  /*2aa0*/  UIMAD.WIDE.U32 UR4, UR18, 0x4, UR4 ;  /* 0x00000004120478a5 */ /* 0x001fcc000f8e0004 */
[----:B------:R-:W-:Y:S02]  /*2ab0*/  IMAD.U32 R2, RZ, RZ, UR4 ;  /* 0x00000004ff027e24 */ /* 0x000fe4000f8e00ff */
[----:B------:R-:W-:-:S05]  /*2ac0*/  IMAD.U32 R3, RZ, RZ, UR5 ;  /* 0x00000005ff037e24 */ /* 0x000fca000f8e00ff */
[----:B------:R-:W-:Y:S01]  /*2ad0*/  STG.E desc[UR16][R2.64], R9 ;  /* 0x0000000902007986 */ /* 0x000fe2000c101910 */
[----:B------:R-:W-:Y:S05]  /*2ae0*/  EXIT ;  /* 0x000000000000794d */ /* 0x000fea0003800000 */
.L_x_320:
        /* <DEDUP_REMOVED lines=9> */
.L_x_522:


//--------------------- .text._ZN3cub18CUB_300001_SM_10006detail6reduce28DeviceReduceSingleTileKernelINS2_10policy_hubIfyN4cuda3__47maximumIfEEE10Policy1000EN6thrust24THRUST_300001_SM_1000_NS10device_ptrIKfEEPfyS8_ffNS5_3std3__410__identityEEEvT0_T1_T2_T3_T4_T6_ --------------------------
	.section	.text._ZN3cub18CUB_300001_SM_10006detail6reduce28DeviceReduceSingleTileKernelINS2_10policy_hubIfyN4cuda3__47maximumIfEEE10Policy1000EN6thrust24THRUST_300001_SM_1000_NS10device_ptrIKfEEPfyS8_ffNS5_3std3__410__identityEEEvT0_T1_T2_T3_T4_T6_,"ax",@progbits
	.align	128
        .global         _ZN3cub18CUB_300001_SM_10006detail6reduce28DeviceReduceSingleTileKernelINS2_10policy_hubIfyN4cuda3__47maximumIfEEE10Policy1000EN6thrust24THRUST_300001_SM_1000_NS10device_ptrIKfEEPfyS8_ffNS5_3std3__410__identityEEEvT0_T1_T2_T3_T4_T6_
        .type           _ZN3cub18CUB_300001_SM_10006detail6reduce28DeviceReduceSingleTileKernelINS2_10policy_hubIfyN4cuda3__47maximumIfEEE10Policy1000EN6thrust24THRUST_300001_SM_1000_NS10device_ptrIKfEEPfyS8_ffNS5_3std3__410__identityEEEvT0_T1_T2_T3_T4_T6_,@function
        .size           _ZN3cub18CUB_300001_SM_10006detail6reduce28DeviceReduceSingleTileKernelINS2_10policy_hubIfyN4cuda3__47maximumIfEEE10Policy1000EN6thrust24THRUST_300001_SM_1000_NS10device_ptrIKfEEPfyS8_ffNS5_3std3__410__identityEEEvT0_T1_T2_T3_T4_T6_,(.L_x_523 - _ZN3cub18CUB_300001_SM_10006detail6reduce28DeviceReduceSingleTileKernelINS2_10policy_hubIfyN4cuda3__47maximumIfEEE10Policy1000EN6thrust24THRUST_300001_SM_1000_NS10device_ptrIKfEEPfyS8_ffNS5_3std3__410__identityEEEvT0_T1_T2_T3_T4_T6_)
        .other          _ZN3cub18CUB_300001_SM_10006detail6reduce28DeviceReduceSingleTileKernelINS2_10policy_hubIfyN4cuda3__47maximumIfEEE10Policy1000EN6thrust24THRUST_300001_SM_1000_NS10device_ptrIKfEEPfyS8_ffNS5_3std3__410__identityEEEvT0_T1_T2_T3_T4_T6_,@"STO_CUDA_ENTRY STV_DEFAULT"
_ZN3cub18CUB_300001_SM_10006detail6reduce28DeviceReduceSingleTileKernelINS2_10policy_hubIfyN4cuda3__47maximumIfEEE10Policy1000EN6thrust24THRUST_300001_SM_1000_NS10device_ptrIKfEEPfyS8_ffNS5_3std3__410__identityEEEvT0_T1_T2_T3_T4_T6_:
.text._ZN3cub18CUB_300001_SM_10006detail6reduce28DeviceReduceSingleTileKernelINS2_10policy_hubIfyN4cuda3__47maximumIfEEE10Policy1000EN6thrust24THRUST_300001_SM_1000_NS10device_ptrIKfEEPfyS8_ffNS5_3std3__410__identityEEEvT0_T1_T2_T3_T4_T6_:
[----:B------:R-:W-:Y:S01]  /*0000*/  LDC R1, c[0x0][0x37c] ;  /* 0x0000df00ff017b82 */ /* 0x000fe20000000800 */
[----:B------:R-:W0:Y:S01]  /*0010*/  LDCU.64 UR4, c[0x0][0x390] ;  /* 0x00007200ff0477ac */ /* 0x000e220008000a00 */
[----:B------:R-:W1:Y:S01]  /*0020*/  LDCU.64 UR6, c[0x0][0x358] ;  /* 0x00006b00ff0677ac */ /* 0x000e620008000a00 */
[----:B0-----:R-:W-:Y:S02]  /*0030*/  IMAD.U32 R4, RZ, RZ, UR4 ;  /* 0x00000004ff047e24 */ /* 0x001fe4000f8e00ff */
        /* <DEDUP_REMOVED lines=11> */
.L_x_321:
[----:B------:R-:W-:Y:S01]  /*00f0*/  ISETP.GT.U32.AND P0, PT, R4, 0xfff, PT ;  /* 0x00000fff0400780c */ /* 0x000fe20003f04070 */
[----:B------:R-:W-:Y:S03]  /*0100*/  BSSY.RECONVERGENT B0, `(.L_x_322) ;  /* 0x0000270000007945 */ /* 0x000fe60003800200 */
[----:B------:R-:W-:-:S13]  /*0110*/  ISETP.GT.U32.AND.EX P0, PT, R0, RZ, PT, P0 ;  /* 0x000000ff0000720c */ /* 0x000fda0003f04100 */
[----:B------:R-:W-:Y:S05]  /*0120*/  @P0 BRA `(.L_x_323) ;  /* 0x0000001000800947 */ /* 0x000fea0003800000 */
[----:B------:R-:W0:Y:S01]  /*0130*/  S2R R5, SR_TID.X ;  /* 0x0000000000057919 */ /* 0x000e220000002100 */
[----:B------:R-:W-:Y:S01]  /*0140*/  BSSY.RECONVERGENT B1, `(.L_x_324) ;  /* 0x0000009000017945 */ /* 0x000fe20003800200 */
[----:B------:R-:W-:Y:S01]  /*0150*/  IMAD.MOV.U32 R6, RZ, RZ, RZ ;  /* 0x000000ffff067224 */ /* 0x000fe200078e00ff */
[----:B0-----:R-:W-:Y:S01]  /*0160*/  ISETP.GE.U32.AND P0, PT, R5, R4, PT ;  /* 0x000000040500720c */ /* 0x001fe20003f06070 */
[----:B------:R-:W-:-:S12]  /*0170*/  IMAD.MOV.U32 R7, RZ, RZ, R5 ;  /* 0x000000ffff077224 */ /* 0x000fd800078e0005 */
[----:B------:R-:W-:Y:S05]  /*0180*/  @P0 BRA `(.L_x_325) ;  /* 0x0000000000100947 */ /* 0x000fea0003800000 */
[----:B------:R-:W0:Y:S02]  /*0190*/  LDC.64 R2, c[0x0][0x380] ;  /* 0x0000e000ff027b82 */ /* 0x000e240000000a00 */
[----:B0-----:R-:W-:-:S05]  /*01a0*/  IMAD.WIDE.U32 R2, R5, 0x4, R2 ;  /* 0x0000000405027825 */ /* 0x001fca00078e0002 */
[----:B------:R0:W5:Y:S01]  /*01b0*/  LDG.E R6, desc[UR6][R2.64] ;  /* 0x0000000602067981 */ /* 0x000162000c1e1900 */
[----:B------:R-:W-:-:S07]  /*01c0*/  VIADD R7, R5, 0x100 ;  /* 0x0000010005077836 */ /* 0x000fce0000000000 */
.L_x_325:
[----:B------:R-:W-:Y:S05]  /*01d0*/  BSYNC.RECONVERGENT B1 ;  /* 0x0000000000017941 */ /* 0x000fea0003800200 */
.L_x_324:
        /* <DEDUP_REMOVED lines=12> */
[----:B------:R-:W-:-:S05]  /*02a0*/  LOP3.LUT R9, R8, 0x1fffff0, RZ, 0xc0, !PT ;  /* 0x01fffff008097812 */ /* 0x000fca00078ec0ff */
[----:B------:R-:W-:Y:S02]  /*02b0*/  IMAD.MOV R9, RZ, RZ, -R9 ;  /* 0x000000ffff097224 */ /* 0x000fe400078e0a09 */
[----:B0-----:R-:W-:-:S03]  /*02c0*/  IMAD.WIDE.U32 R2, R7, 0x4, R2 ;  /* 0x0000000407027825 */ /* 0x001fc600078e0002 */
[----:B------:R-:W-:-:S05]  /*02d0*/  IADD3 R2, P1, PT, R2, 0x2000, RZ ;  /* 0x0000200002027810 */ /* 0x000fca0007f3e0ff */
[----:B------:R-:W-:-:S08]  /*02e0*/  IMAD.X R3, RZ, RZ, R3, P1 ;  /* 0x000000ffff037224 */ /* 0x000fd000008e0603 */
.L_x_330:
        /* <DEDUP_REMOVED lines=54> */
.L_x_329:
[----:B------:R-:W-:Y:S05]  /*0650*/  BSYNC.RECONVERGENT B2 ;  /* 0x0000000000027941 */ /* 0x000fea0003800200 */
.L_x_328:
        /* <DEDUP_REMOVED lines=33> */
.L_x_332:
[----:B------:R-:W-:Y:S05]  /*0870*/  BSYNC.RECONVERGENT B2 ;  /* 0x0000000000027941 */ /* 0x000fea0003800200 */
.L_x_331:
        /* <DEDUP_REMOVED lines=21> */
.L_x_334:
[----:B------:R-:W-:Y:S05]  /*09d0*/  BSYNC.RECONVERGENT B2 ;  /* 0x0000000000027941 */ /* 0x000fea0003800200 */
.L_x_333:
[----:B------:R-:W-:Y:S05]  /*09e0*/  @!P0 BRA `(.L_x_327) ;  /* 0x0000000000288947 */ /* 0x000fea0003800000 */
[----:B------:R-:W0:Y:S01]  /*09f0*/  LDC.64 R8, c[0x0][0x380] ;  /* 0x0000e000ff087b82 */ /* 0x000e220000000a00 */
[----:B------:R-:W-:-:S07]  /*0a00*/  IMAD.MOV R10, RZ, RZ, -R10 ;  /* 0x000000ffff0a7224 */ /* 0x000fce00078e0a0a */
.L_x_335:
[----:B0-----:R-:W-:-:S06]  /*0a10*/  IMAD.WIDE R2, R7, 0x4, R8 ;  /* 0x0000000407027825 */ /* 0x001fcc00078e0208 */
[----:B------:R-:W2:Y:S01]  /*0a20*/  LDG.E R3, desc[UR6][R2.64] ;  /* 0x0000000602037981 */ /* 0x000ea2000c1e1900 */
[----:B------:R-:W-:Y:S02]  /*0a30*/  VIADD R10, R10, 0x1 ;  /* 0x000000010a0a7836 */ /* 0x000fe40000000000 */
[----:B------:R-:W-:-:S03]  /*0a40*/  VIADD R7, R7, 0x100 ;  /* 0x0000010007077836 */ /* 0x000fc60000000000 */
[----:B------:R-:W-:Y:S02]  /*0a50*/  ISETP.NE.AND P1, PT, R10, RZ, PT ;  /* 0x000000ff0a00720c */ /* 0x000fe40003f25270 */
[----:B--2--5:R-:W-:-:S04]  /*0a60*/  FSETP.GEU.AND P0, PT, R6, R3, PT ;  /* 0x000000030600720b */ /* 0x024fc80003f0e000 */
[----:B------:R-:W-:-:S07]  /*0a70*/  FSEL R6, R3, R6, !P0 ;  /* 0x0000000603067208 */ /* 0x000fce0004000000 */
[----:B------:R-:W-:Y:S05]  /*0a80*/  @P1 BRA `(.L_x_335) ;  /* 0xfffffffc00e01947 */ /* 0x000fea000383ffff */
.L_x_327:
[----:B------:R-:W-:Y:S05]  /*0a90*/  BSYNC.RECONVERGENT B1 ;  /* 0x0000000000017941 */ /* 0x000fea0003800200 */
.L_x_326:
[----:B------:R-:W-:Y:S01]  /*0aa0*/  ISETP.GE.U32.AND P0, PT, R4, 0x100, PT ;  /* 0x000001000400780c */ /* 0x000fe20003f06070 */
[----:B-----5:R-:W-:-:S03]  /*0ab0*/  IMAD.MOV.U32 R9, RZ, RZ, R6 ;  /* 0x000000ffff097224 */ /* 0x020fc600078e0006 */
[----:B------:R-:W-:-:S13]  /*0ac0*/  ISETP.GE.U32.AND.EX P0, PT, R0, RZ, PT, P0 ;  /* 0x000000ff0000720c */ /* 0x000fda0003f06100 */
        /* <DEDUP_REMOVED lines=25> */
[----:B------:R-:W-:-:S05]  /*0c60*/  @!P0 FSEL R0, R3, R0, !P1 ;  /* 0x0000000003008208 */ /* 0x000fca0004800000 */
[----:B------:R-:W0:Y:S02]  /*0c70*/  SHFL.DOWN PT, R3, R0, 0x10, 0x1f ;  /* 0x0a001f0000037f89 */ /* 0x000e2400000e0000 */
[----:B0-----:R-:W-:-:S04]  /*0c80*/  FSETP.GEU.AND P0, PT, R0, R3, PT ;  /* 0x000000030000720b */ /* 0x001fc80003f0e000 */
[----:B------:R-:W-:Y:S02]  /*0c90*/  FSEL R3, R3, R0, !P0 ;  /* 0x0000000003037208 */ /* 0x000fe40004000000 */
[----:B------:R-:W-:-:S03]  /*0ca0*/  ISETP.GT.AND P0, PT, R6, 0xf, PT ;  /* 0x0000000f0600780c */ /* 0x000fc60003f04270 */
[----:B------:R0:W-:Y:S01]  /*0cb0*/  @!P2 STS [R2+0x8], R3 ;  /* 0x000008030200a388 */ /* 0x0001e20000000800 */
[----:B------:R-:W-:Y:S01]  /*0cc0*/  BAR.SYNC.DEFER_BLOCKING 0x0 ;  /* 0x0000000000007b1d */ /* 0x000fe20000010000 */
[----:B------:R-:W-:Y:S02]  /*0cd0*/  ISETP.NE.AND P2, PT, R5, RZ, PT ;  /* 0x000000ff0500720c */ /* 0x000fe40003f45270 */
[----:B------:R-:W-:-:S11]  /*0ce0*/  FSEL R8, R0, R3, P0 ;  /* 0x0000000300087208 */ /* 0x000fd60000000000 */
        /* <DEDUP_REMOVED lines=22> */
.L_x_336:
[----:B0-----:R-:W-:Y:S01]  /*0e50*/  LOP3.LUT R2, R5, 0x3e0, RZ, 0xc0, !PT ;  /* 0x000003e005027812 */ /* 0x001fe200078ec0ff */
[----:B------:R-:W0:Y:S03]  /*0e60*/  S2R R8, SR_LANEID ;  /* 0x0000000000087919 */ /* 0x000e260000000000 */
[----:B------:R-:W-:Y:S01]  /*0e70*/  LOP3.LUT R7, RZ, R2, RZ, 0x33, !PT ;  /* 0x00000002ff077212 */ /* 0x000fe200078e33ff */
[----:B------:R-:W-:-:S04]  /*0e80*/  VIADD R3, R2, 0x20 ;  /* 0x0000002002037836 */ /* 0x000fc80000000000 */
[----:B------:R-:W-:Y:S01]  /*0e90*/  IMAD.IADD R7, R7, 0x1, R4 ;  /* 0x0000000107077824 */ /* 0x000fe200078e0204 */
[----:B------:R-:W-:-:S04]  /*0ea0*/  ISETP.GT.U32.AND P0, PT, R3, R4, PT ;  /* 0x000000040300720c */ /* 0x000fc80003f04070 */
[----:B------:R-:W-:-:S05]  /*0eb0*/  SEL R7, R7, 0x1f, P0 ;  /* 0x0000001f07077807 */ /* 0x000fca0000000000 */
[----:B------:R-:W1:Y:S01]  /*0ec0*/  SHFL.DOWN PT, R2, R9, 0x1, R7 ;  /* 0x0820000009027989 */ /* 0x000e6200000e0007 */
[C---:B0-----:R-:W-:Y:S01]  /*0ed0*/  ISETP.GE.AND P0, PT, R8.reuse, R7, PT ;  /* 0x000000070800720c */ /* 0x041fe20003f06270 */
[C---:B------:R-:W-:Y:S01]  /*0ee0*/  VIADD R6, R8.reuse, 0x2 ;  /* 0x0000000208067836 */ /* 0x040fe20000000000 */
[----:B------:R-:W-:Y:S02]  /*0ef0*/  ISETP.NE.AND P2, PT, R8, RZ, PT ;  /* 0x000000ff0800720c */ /* 0x000fe40003f45270 */
[----:B-1----:R-:W-:-:S09]  /*0f00*/  FSETP.GEU.AND P1, PT, R9, R2, PT ;  /* 0x000000020900720b */ /* 0x002fd20003f2e000 */
[----:B------:R-:W-:Y:S02]  /*0f10*/  @!P0 FSEL R9, R2, R9, !P1 ;  /* 0x0000000902098208 */ /* 0x000fe40004800000 */
[----:B------:R-:W0:Y:S01]  /*0f20*/  @!P2 S2R R11, SR_CgaCtaId ;  /* 0x00000000000ba919 */ /* 0x000e220000008800 */
[----:B------:R-:W-:Y:S01]  /*0f30*/  ISETP.GT.AND P0, PT, R6, R7, PT ;  /* 0x000000070600720c */ /* 0x000fe20003f04270 */
[----:B------:R-:W-:Y:S01]  /*0f40*/  VIADD R6, R8, 0x4 ;  /* 0x0000000408067836 */ /* 0x000fe20000000000 */
[----:B------:R-:W-:Y:S01]  /*0f50*/  @!P2 SHF.R.U32.HI R3, RZ, 0x3, R5 ;  /* 0x00000003ff03a819 */ /* 0x000fe20000011605 */
[----:B------:R-:W1:Y:S03]  /*0f60*/  SHFL.DOWN PT, R2, R9, 0x2, R7 ;  /* 0x0840000009027989 */ /* 0x000e6600000e0007 */
[----:B------:R-:W-:Y:S02]  /*0f70*/  @!P2 LOP3.LUT R3, R3, 0x7c, RZ, 0xc0, !PT ;  /* 0x0000007c0303a812 */ /* 0x000fe400078ec0ff */
[----:B-1----:R-:W-:-:S05]  /*0f80*/  FSETP.GEU.AND P1, PT, R9, R2, PT ;  /* 0x000000020900720b */ /* 0x002fca0003f2e000 */
[----:B------:R-:W-:Y:S02]  /*0f90*/  @!P0 FSEL R9, R2, R9, !P1 ;  /* 0x0000000902098208 */ /* 0x000fe40004800000 */
[----:B------:R-:W-:Y:S01]  /*0fa0*/  ISETP.GT.AND P0, PT, R6, R7, PT ;  /* 0x000000070600720c */ /* 0x000fe20003f04270 */
[----:B------:R-:W-:Y:S02]  /*0fb0*/  VIADD R6, R8, 0x8 ;  /* 0x0000000808067836 */ /* 0x000fe40000000000 */
[----:B------:R-:W1:Y:S02]  /*0fc0*/  SHFL.DOWN PT, R2, R9, 0x4, R7 ;  /* 0x0880000009027989 */ /* 0x000e6400000e0007 */
[----:B-1----:R-:W-:-:S08]  /*0fd0*/  FSETP.GEU.AND P1, PT, R9, R2, PT ;  /* 0x000000020900720b */ /* 0x002fd00003f2e000 */
[----:B------:R-:W-:Y:S02]  /*0fe0*/  @!P0 FSEL R9, R2, R9, !P1 ;  /* 0x0000000902098208 */ /* 0x000fe40004800000 */
[----:B------:R-:W-:Y:S01]  /*0ff0*/  ISETP.GT.AND P0, PT, R6, R7, PT ;  /* 0x000000070600720c */ /* 0x000fe20003f04270 */
[----:B------:R-:W-:Y:S02]  /*1000*/  VIADD R6, R8, 0x10 ;  /* 0x0000001008067836 */ /* 0x000fe40000000000 */
[----:B------:R-:W1:Y:S02]  /*1010*/  SHFL.DOWN PT, R2, R9, 0x8, R7 ;  /* 0x0900000009027989 */ /* 0x000e6400000e0007 */
[----:B-1----:R-:W-:-:S08]  /*1020*/  FSETP.GEU.AND P1, PT, R9, R2, PT ;  /* 0x000000020900720b */ /* 0x002fd00003f2e000 */
[----:B------:R-:W-:Y:S02]  /*1030*/  @!P0 FSEL R9, R2, R9, !P1 ;  /* 0x0000000902098208 */ /* 0x000fe40004800000 */
[----:B------:R-:W-:Y:S02]  /*1040*/  ISETP.GT.AND P0, PT, R6, R7, PT ;  /* 0x000000070600720c */ /* 0x000fe40003f04270 */
[----:B------:R-:W-:Y:S01]  /*1050*/  @!P2 MOV R6, 0x400 ;  /* 0x000004000006a802 */ /* 0x000fe20000000f00 */
[----:B------:R-:W1:Y:S03]  /*1060*/  SHFL.DOWN PT, R2, R9, 0x10, R7 ;  /* 0x0a00000009027989 */ /* 0x000e6600000e0007 */
[----:B0-----:R-:W-:-:S05]  /*1070*/  @!P2 LEA R6, R11, R6, 0x18 ;  /* 0x000000060b06a211 */ /* 0x001fca00078ec0ff */
[----:B------:R-:W-:Y:S01]  /*1080*/  @!P2 IMAD.IADD R3, R3, 0x1, R6 ;  /* 0x000000010303a824 */ /* 0x000fe200078e0206 */
[----:B-1----:R-:W-:-:S04]  /*1090*/  FSETP.GEU.AND P1, PT, R9, R2, PT ;  /* 0x000000020900720b */ /* 0x002fc80003f2e000 */
        /* <DEDUP_REMOVED lines=8> */
[C---:B------:R-:W-:Y:S02]  /*1120*/  ISETP.GT.U32.AND P1, PT, R4.reuse, 0x20, PT ;  /* 0x000000200400780c */ /* 0x040fe40003f24070 */
[----:B------:R-:W-:Y:S02]  /*1130*/  ISETP.GT.U32.AND P0, PT, R4, 0x40, PT ;  /* 0x000000400400780c */ /* 0x000fe40003f04070 */
[C---:B------:R-:W-:Y:S02]  /*1140*/  ISETP.GT.U32.AND.EX P1, PT, R0.reuse, RZ, PT, P1 ;  /* 0x000000ff0000720c */ /* 0x040fe40003f24110 */
[----:B------:R-:W-:Y:S02]  /*1150*/  ISETP.GT.U32.AND.EX P0, PT, R0, RZ, PT, P0 ;  /* 0x000000ff0000720c */ /* 0x000fe40003f04100 */
[----:B------:R-:W-:Y:S01]  /*1160*/  ISETP.GT.U32.AND P3, PT, R4, 0x60, PT ;  /* 0x000000600400780c */ /* 0x000fe20003f64070 */
[----:B0-----:R-:W-:-:S09]  /*1170*/  ULEA UR4, UR5, UR4, 0x18 ;  /* 0x0000000405047291 */ /* 0x001fd2000f8ec0ff */
[----:B------:R-:W0:Y:S04]  /*1180*/  LDS R3, [UR4+0xc] ;  /* 0x00000c04ff037984 */ /* 0x000e280008000800 */
[----:B------:R-:W1:Y:S04]  /*1190*/  LDS.128 R12, [UR4+0x10] ;  /* 0x00001004ff0c7984 */ /* 0x000e680008000c00 */
[----:B------:R-:W2:Y:S01]  /*11a0*/  LDS.64 R6, [UR4+0x20] ;  /* 0x00002004ff067984 */ /* 0x000ea20008000a00 */
[----:B0-----:R-:W-:-:S04]  /*11b0*/  FSETP.GEU.AND P4, PT, R8, R3, PT ;  /* 0x000000030800720b */ /* 0x001fc80003f8e000 */
[----:B------:R-:W-:Y:S02]  /*11c0*/  @P1 FSEL R8, R3, R8, !P4 ;  /* 0x0000000803081208 */ /* 0x000fe40006000000 */
[----:B------:R-:W-:Y:S02]  /*11d0*/  ISETP.GT.U32.AND.EX P1, PT, R0, RZ, PT, P3 ;  /* 0x000000ff0000720c */ /* 0x000fe40003f24130 */
[----:B-1----:R-:W-:Y:S02]  /*11e0*/  FSETP.GEU.AND P4, PT, R8, R12, PT ;  /* 0x0000000c0800720b */ /* 0x002fe40003f8e000 */
[----:B------:R-:W-:Y:S02]  /*11f0*/  ISETP.GT.U32.AND P3, PT, R4, 0x80, PT ;  /* 0x000000800400780c */ /* 0x000fe40003f64070 */
[----:B------:R-:W-:Y:S02]  /*1200*/  @P0 FSEL R8, R12, R8, !P4 ;  /* 0x000000080c080208 */ /* 0x000fe40006000000 */
[----:B------:R-:W-:-:S02]  /*1210*/  ISETP.GT.U32.AND.EX P0, PT, R0, RZ, PT, P3 ;  /* 0x000000ff0000720c */ /* 0x000fc40003f04130 */
[----:B------:R-:W-:Y:S02]  /*1220*/  FSETP.GEU.AND P4, PT, R8, R13, PT ;  /* 0x0000000d0800720b */ /* 0x000fe40003f8e000 */
[----:B------:R-:W-:Y:S02]  /*1230*/  ISETP.GT.U32.AND P3, PT, R4, 0xa0, PT ;  /* 0x000000a00400780c */ /* 0x000fe40003f64070 */
[----:B------:R-:W-:Y:S02]  /*1240*/  @P1 FSEL R8, R13, R8, !P4 ;  /* 0x000000080d081208 */ /* 0x000fe40006000000 */
[----:B------:R-:W-:Y:S02]  /*1250*/  ISETP.GT.U32.AND.EX P1, PT, R0, RZ, PT, P3 ;  /* 0x000000ff0000720c */ /* 0x000fe40003f24130 */
[----:B------:R-:W-:Y:S02]  /*1260*/  FSETP.GEU.AND P4, PT, R8, R14, PT ;  /* 0x0000000e0800720b */ /* 0x000fe40003f8e000 */
[----:B------:R-:W-:-:S02]  /*1270*/  ISETP.GT.U32.AND P3, PT, R4, 0xc0, PT ;  /* 0x000000c00400780c */ /* 0x000fc40003f64070 */
[----:B------:R-:W-:Y:S02]  /*1280*/  @P0 FSEL R8, R14, R8, !P4 ;  /* 0x000000080e080208 */ /* 0x000fe40006000000 */
[----:B------:R-:W-:Y:S02]  /*1290*/  ISETP.GT.U32.AND.EX P0, PT, R0, RZ, PT, P3 ;  /* 0x000000ff0000720c */ /* 0x000fe40003f04130 */
[----:B------:R-:W-:-:S04]  /*12a0*/  FSETP.GEU.AND P3, PT, R8, R15, PT ;  /* 0x0000000f0800720b */ /* 0x000fc80003f6e000 */
[----:B------:R-:W-:Y:S02]  /*12b0*/  @P1 FSEL R8, R15, R8, !P3 ;  /* 0x000000080f081208 */ /* 0x000fe40005800000 */
[----:B------:R-:W-:Y:S02]  /*12c0*/  ISETP.GT.U32.AND P1, PT, R4, 0xe0, PT ;  /* 0x000000e00400780c */ /* 0x000fe40003f24070 */
[----:B--2---:R-:W-:Y:S02]  /*12d0*/  FSETP.GEU.AND P3, PT, R8, R6, PT ;  /* 0x000000060800720b */ /* 0x004fe40003f6e000 */
[----:B------:R-:W-:Y:S02]  /*12e0*/  ISETP.GT.U32.AND.EX P1, PT, R0, RZ, PT, P1 ;  /* 0x000000ff0000720c */ /* 0x000fe40003f24110 */
[----:B------:R-:W-:-:S04]  /*12f0*/  @P0 FSEL R8, R6, R8, !P3 ;  /* 0x0000000806080208 */ /* 0x000fc80005800000 */
[----:B------:R-:W-:-:S07]  /*1300*/  FSETP.GEU.AND P0, PT, R8, R7, PT ;  /* 0x000000070800720b */ /* 0x000fce0003f0e000 */
[----:B------:R-:W-:Y:S01]  /*1310*/  @P1 FSEL R8, R7, R8, !P0 ;  /* 0x0000000807081208 */ /* 0x000fe20004000000 */
[----:B------:R-:W-:Y:S06]  /*1320*/  BRA `(.L_x_337) ;  /* 0x0000001400347947 */ /* 0x000fec0003800000 */
.L_x_323:
        /* <DEDUP_REMOVED lines=26> */
[----:B------:R-:W-:Y:S01]  /*14d0*/  FSEL R14, R14, R11, !P3 ;  /* 0x0000000b0e0e7208 */ /* 0x000fe20005800000 */
[----:B------:R-:W-:Y:S01]  /*14e0*/  IMAD.MOV.U32 R11, RZ, RZ, RZ ;  /* 0x000000ffff0b7224 */ /* 0x000fe200078e00ff */
        /* <DEDUP_REMOVED lines=9> */
[----:B------:R-:W-:Y:S01]  /*1580*/  IMAD.MOV.U32 R9, RZ, RZ, 0x1000 ;  /* 0x00001000ff097424 */ /* 0x000fe200078e00ff */
[----:B------:R-:W-:Y:S02]  /*1590*/  FSEL R17, R20, R17, !P2 ;  /* 0x0000001114117208 */ /* 0x000fe40005000000 */
[----:B------:R-:W-:Y:S02]  /*15a0*/  FSETP.GEU.AND P1, PT, R5, R14, PT ;  /* 0x0000000e0500720b */ /* 0x000fe40003f2e000 */
[----:B------:R-:W-:Y:S02]  /*15b0*/  FSETP.GEU.AND P3, PT, R19, R22, PT ;  /* 0x000000161300720b */ /* 0x000fe40003f6e000 */
[----:B------:R-:W-:-:S02]  /*15c0*/  FSETP.GEU.AND P2, PT, R13, R18, PT ;  /* 0x000000120d00720b */ /* 0x000fc40003f4e000 */
[----:B------:R-:W-:Y:S02]  /*15d0*/  FSEL R22, R22, R19, !P3 ;  /* 0x0000001316167208 */ /* 0x000fe40005800000 */
[----:B------:R-:W-:Y:S02]  /*15e0*/  FSEL R5, R14, R5, !P1 ;  /* 0x000000050e057208 */ /* 0x000fe40004800000 */
[----:B------:R-:W-:Y:S02]  /*15f0*/  FSETP.GEU.AND P3, PT, R17, R22, PT ;  /* 0x000000161100720b */ /* 0x000fe40003f6e000 */
[----:B------:R-:W-:Y:S02]  /*1600*/  FSEL R13, R18, R13, !P2 ;  /* 0x0000000d120d7208 */ /* 0x000fe40005000000 */
[----:B------:R-:W-:Y:S02]  /*1610*/  FSEL R22, R22, R17, !P3 ;  /* 0x0000001116167208 */ /* 0x000fe40005800000 */
[----:B------:R-:W-:-:S02]  /*1620*/  IADD3 R12, P3, PT, R4, -0x1000, RZ ;  /* 0xfffff000040c7810 */ /* 0x000fc40007f7e0ff */
[----:B------:R-:W-:Y:S02]  /*1630*/  FSETP.GEU.AND P2, PT, R13, R22, PT ;  /* 0x000000160d00720b */ /* 0x000fe40003f4e000 */
[----:B------:R-:W-:Y:S02]  /*1640*/  ISETP.GE.U32.AND P0, PT, R12, 0x1000, PT ;  /* 0x000010000c00780c */ /* 0x000fe40003f06070 */
[----:B------:R-:W-:Y:S02]  /*1650*/  IADD3.X R14, PT, PT, R0, -0x1, RZ, P3, !PT ;  /* 0xffffffff000e7810 */ /* 0x000fe40001ffe4ff */
[----:B------:R-:W-:Y:S02]  /*1660*/  FSEL R10, R22, R13, !P2 ;  /* 0x0000000d160a7208 */ /* 0x000fe40005000000 */
[----:B------:R-:W-:Y:S02]  /*1670*/  ISETP.GE.U32.AND.EX P0, PT, R14, RZ, PT, P0 ;  /* 0x000000ff0e00720c */ /* 0x000fe40003f06100 */
[----:B------:R-:W-:-:S04]  /*1680*/  FSETP.GEU.AND P1, PT, R5, R10, PT ;  /* 0x0000000a0500720b */ /* 0x000fc80003f2e000 */
[----:B------:R-:W-:-:S07]  /*1690*/  FSEL R10, R10, R5, !P1 ;  /* 0x000000050a0a7208 */ /* 0x000fce0004800000 */
[----:B------:R-:W-:Y:S05]  /*16a0*/  @!P0 BRA `(.L_x_338) ;  /* 0x0000000400008947 */ /* 0x000fea0003800000 */
[----:B------:R-:W0:Y:S01]  /*16b0*/  LDC.64 R4, c[0x0][0x390] ;  /* 0x0000e400ff047b82 */ /* 0x000e220000000a00 */
[----:B------:R-:W-:Y:S02]  /*16c0*/  IMAD.MOV.U32 R9, RZ, RZ, 0x1000 ;  /* 0x00001000ff097424 */ /* 0x000fe400078e00ff */
[----:B------:R-:W-:-:S07]  /*16d0*/  IMAD.MOV.U32 R11, RZ, RZ, RZ ;  /* 0x000000ffff0b7224 */ /* 0x000fce00078e00ff */
.L_x_340:
[----:B------:R-:W-:-:S04]  /*16e0*/  LEA R6, P0, R9, R2, 0x2 ;  /* 0x0000000209067211 */ /* 0x000fc800078010ff */
[----:B------:R-:W-:-:S05]  /*16f0*/  LEA.HI.X R7, R9, R3, R11, 0x2, P0 ;  /* 0x0000000309077211 */ /* 0x000fca00000f140b */
        /* <DEDUP_REMOVED lines=35> */
[----:B------:R-:W-:Y:S02]  /*1930*/  FSETP.GEU.AND P2, PT, R17, R20, PT ;  /* 0x000000141100720b */ /* 0x000fe40003f4e000 */
[----:B------:R-:W-:Y:S02]  /*1940*/  FSETP.GEU.AND P3, PT, R23, R24, PT ;  /* 0x000000181700720b */ /* 0x000fe40003f6e000 */
[----:B------:R-:W-:-:S02]  /*1950*/  FSEL R17, R20, R17, !P2 ;  /* 0x0000001114117208 */ /* 0x000fc40005000000 */
[----:B------:R-:W-:Y:S02]  /*1960*/  FSEL R24, R24, R23, !P3 ;  /* 0x0000001718187208 */ /* 0x000fe40005800000 */
[----:B------:R-:W-:Y:S02]  /*1970*/  FSETP.GEU.AND P0, PT, R10, R15, PT ;  /* 0x0000000f0a00720b */ /* 0x000fe40003f0e000 */
[----:B------:R-:W-:Y:S02]  /*1980*/  FSETP.GEU.AND P3, PT, R21, R24, PT ;  /* 0x000000181500720b */ /* 0x000fe40003f6e000 */
[----:B-1----:R-:W-:Y:S02]  /*1990*/  IADD3 R6, P2, PT, -R9, R4, RZ ;  /* 0x0000000409067210 */ /* 0x002fe40007f5e1ff */
[----:B------:R-:W-:Y:S02]  /*19a0*/  FSEL R24, R24, R21, !P3 ;  /* 0x0000001518187208 */ /* 0x000fe40005800000 */
[----:B------:R-:W-:-:S02]  /*19b0*/  FSEL R10, R15, R10, !P0 ;  /* 0x0000000a0f0a7208 */ /* 0x000fc40004000000 */
[----:B------:R-:W-:Y:S01]  /*19c0*/  ISETP.GE.U32.AND P0, PT, R6, 0x1000, PT ;  /* 0x000010000600780c */ /* 0x000fe20003f06070 */
[----:B------:R-:W-:Y:S01]  /*19d0*/  IMAD.X R6, R0, 0x1, ~R11, P2 ;  /* 0x0000000100067824 */ /* 0x000fe200010e0e0b */
[----:B------:R-:W-:-:S04]  /*19e0*/  FSETP.GEU.AND P1, PT, R17, R24, PT ;  /* 0x000000181100720b */ /* 0x000fc80003f2e000 */
[----:B------:R-:W-:Y:S02]  /*19f0*/  FSEL R17, R24, R17, !P1 ;  /* 0x0000001118117208 */ /* 0x000fe40004800000 */
[----:B------:R-:W-:Y:S02]  /*1a00*/  ISETP.GE.U32.AND.EX P0, PT, R6, RZ, PT, P0 ;  /* 0x000000ff0600720c */ /* 0x000fe40003f06100 */
[----:B------:R-:W-:-:S04]  /*1a10*/  FSETP.GEU.AND P1, PT, R10, R17, PT ;  /* 0x000000110a00720b */ /* 0x000fc80003f2e000 */
[----:B------:R-:W-:-:S04]  /*1a20*/  FSEL R10, R17, R10, !P1 ;  /* 0x0000000a110a7208 */ /* 0x000fc80004800000 */
[----:B------:R-:W-:-:S04]  /*1a30*/  FSETP.GEU.AND P1, PT, R10, R25, PT ;  /* 0x000000190a00720b */ /* 0x000fc80003f2e000 */
[----:B------:R-:W-:Y:S01]  /*1a40*/  FSEL R10, R25, R10, !P1 ;  /* 0x0000000a190a7208 */ /* 0x000fe20004800000 */
[----:B------:R-:W-:Y:S08]  /*1a50*/  @!P0 BRA `(.L_x_339) ;  /* 0x0000000800908947 */ /* 0x000ff00003800000 */
[----:B------:R-:W-:-:S05]  /*1a60*/  IADD3 R9, P0, PT, R9, 0x1000, RZ ;  /* 0x0000100009097810 */ /* 0x000fca0007f1e0ff */
[----:B------:R-:W-:Y:S01]  /*1a70*/  IMAD.X R11, RZ, RZ, R11, P0 ;  /* 0x000000ffff0b7224 */ /* 0x000fe200000e060b */
[----:B------:R-:W-:-:S04]  /*1a80*/  ISETP.GT.U32.AND P0, PT, R9, R12, PT ;  /* 0x0000000c0900720c */ /* 0x000fc80003f04070 */
[----:B------:R-:W-:-:S13]  /*1a90*/  ISETP.GT.U32.AND.EX P0, PT, R11, R14, PT, P0 ;  /* 0x0000000e0b00720c */ /* 0x000fda0003f04100 */
[----:B------:R-:W-:Y:S05]  /*1aa0*/  @!P0 BRA `(.L_x_340) ;  /* 0xfffffffc000c8947 */ /* 0x000fea000383ffff */
.L_x_338:
[----:B------:R-:W-:Y:S01]  /*1ab0*/  IMAD.IADD R3, R4, 0x1, -R9 ;  /* 0x0000000104037824 */ /* 0x000fe200078e0a09 */
[----:B------:R-:W-:Y:S01]  /*1ac0*/  ISETP.GE.U32.AND P1, PT, R9, R4, PT ;  /* 0x000000040900720c */ /* 0x000fe20003f26070 */
[----:B------:R-:W-:Y:S03]  /*1ad0*/  BSSY.RECONVERGENT B1, `(.L_x_339) ;  /* 0x000009c000017945 */ /* 0x000fe60003800200 */
[----:B------:R-:W-:-:S04]  /*1ae0*/  ISETP.GE.AND P0, PT, R8, R3, PT ;  /* 0x000000030800720c */ /* 0x000fc80003f06270 */
[----:B------:R-:W-:-:S13]  /*1af0*/  ISETP.GE.U32.OR.EX P0, PT, R11, R0, P0, P1 ;  /* 0x000000000b00720c */ /* 0x000fda0000706510 */
[----:B------:R-:W-:Y:S05]  /*1b00*/  @P0 BRA `(.L_x_341) ;  /* 0x0000000800600947 */ /* 0x000fea0003800000 */
[----:B------:R-:W-:Y:S01]  /*1b10*/  LOP3.LUT R0, RZ, R8, RZ, 0x33, !PT ;  /* 0x00000008ff007212 */ /* 0x000fe200078e33ff */
[----:B------:R-:W-:Y:S03]  /*1b20*/  BSSY.RECONVERGENT B2, `(.L_x_342) ;  /* 0x0000048000027945 */ /* 0x000fe60003800200 */
[----:B------:R-:W-:-:S04]  /*1b30*/  IADD3 R0, PT, PT, -R9, R4, R0 ;  /* 0x0000000409007210 */ /* 0x000fc80007ffe100 */
[C---:B------:R-:W-:Y:S02]  /*1b40*/  ISETP.GE.U32.AND P1, PT, R0.reuse, 0xf00, PT ;  /* 0x00000f000000780c */ /* 0x040fe40003f26070 */
[----:B------:R-:W-:Y:S01]  /*1b50*/  LEA.HI R4, R0, 0x1, RZ, 0x18 ;  /* 0x0000000100047811 */ /* 0x000fe200078fc0ff */
[----:B------:R-:W-:-:S03]  /*1b60*/  IMAD.MOV.U32 R0, RZ, RZ, R8 ;  /* 0x000000ffff007224 */ /* 0x000fc600078e0008 */
[----:B------:R-:W-:-:S04]  /*1b70*/  LOP3.LUT R22, R4, 0xf, RZ, 0xc0, !PT ;  /* 0x0000000f04167812 */ /* 0x000fc800078ec0ff */
[----:B------:R-:W-:-:S03]  /*1b80*/  ISETP.NE.AND P0, PT, R22, RZ, PT ;  /* 0x000000ff1600720c */ /* 0x000fc60003f05270 */
[----:B------:R-:W-:Y:S10]  /*1b90*/  @!P1 BRA `(.L_x_343) ;  /* 0x0000000400009947 */ /* 0x000ff40003800000 */
[----:B------:R-:W0:Y:S01]  /*1ba0*/  LDCU.64 UR4, c[0x0][0x380] ;  /* 0x00007000ff0477ac */ /* 0x000e220008000a00 */
[----:B------:R-:W-:Y:S02]  /*1bb0*/  IADD3 R3, P1, PT, R8, R9, RZ ;  /* 0x0000000908037210 */ /* 0x000fe40007f3e0ff */
[----:B------:R-:W-:-:S03]  /*1bc0*/  LOP3.LUT R6, R4, 0x1fffff0, RZ, 0xc0, !PT ;  /* 0x01fffff004067812 */ /* 0x000fc600078ec0ff */
[----:B------:R-:W-:Y:S02]  /*1bd0*/  IMAD.X R0, RZ, RZ, R11, P1 ;  /* 0x000000ffff007224 */ /* 0x000fe400008e060b */
[----:B------:R-:W-:Y:S01]  /*1be0*/  IMAD.MOV R6, RZ, RZ, -R6 ;  /* 0x000000ffff067224 */ /* 0x000fe200078e0a06 */
[----:B0-----:R-:W-:-:S04]  /*1bf0*/  LEA R2, P2, R3, UR4, 0x2 ;  /* 0x0000000403027c11 */ /* 0x001fc8000f8410ff */
[----:B------:R-:W-:Y:S02]  /*1c00*/  IADD3 R2, P1, PT, R2, 0x2000, RZ ;  /* 0x0000200002027810 */ /* 0x000fe40007f3e0ff */
[----:B------:R-:W-:Y:S01]  /*1c10*/  LEA.HI.X R3, R3, UR5, R0, 0x2, P2 ;  /* 0x0000000503037c11 */ /* 0x000fe200090f1400 */
[----:B------:R-:W-:-:S04]  /*1c20*/  IMAD.MOV.U32 R0, RZ, RZ, R8 ;  /* 0x000000ffff007224 */ /* 0x000fc800078e0008 */
[----:B------:R-:W-:-:S07]  /*1c30*/  IMAD.X R3, RZ, RZ, R3, P1 ;  /* 0x000000ffff037224 */ /* 0x000fce00008e0603 */
.L_x_344:
        /* <DEDUP_REMOVED lines=16> */
[----:B------:R-:W-:-:S02]  /*1d40*/  VIADD R6, R6, 0x10 ;  /* 0x0000001006067836 */ /* 0x000fc40000000000 */
[----:B------:R-:W-:-:S03]  /*1d50*/  VIADD R0, R0, 0x1000 ;  /* 0x0000100000007836 */ /* 0x000fc60000000000 */
[----:B------:R-:W-:Y:S02]  /*1d60*/  ISETP.NE.AND P2, PT, R6, RZ, PT ;  /* 0x000000ff0600720c */ /* 0x000fe40003f45270 */
[----:B0-----:R-:W-:-:S05]  /*1d70*/  IADD3 R2, P3, PT, R2, 0x4000, RZ ;  /* 0x0000400002027810 */ /* 0x001fca0007f7e0ff */
[----:B------:R-:W-:Y:S01]  /*1d80*/  IMAD.X R3, RZ, RZ, R3, P3 ;  /* 0x000000ffff037224 */ /* 0x000fe200018e0603 */
        /* <DEDUP_REMOVED lines=33> */
.L_x_343:
[----:B------:R-:W-:Y:S05]  /*1fa0*/  BSYNC.RECONVERGENT B2 ;  /* 0x0000000000027941 */ /* 0x000fea0003800200 */
.L_x_342:
        /* <DEDUP_REMOVED lines=36> */
.L_x_346:
[----:B------:R-:W-:Y:S05]  /*21f0*/  BSYNC.RECONVERGENT B2 ;  /* 0x0000000000027941 */ /* 0x000fea0003800200 */
.L_x_345:
        /* <DEDUP_REMOVED lines=24> */
.L_x_348:
[----:B------:R-:W-:Y:S05]  /*2380*/  BSYNC.RECONVERGENT B2 ;  /* 0x0000000000027941 */ /* 0x000fea0003800200 */
.L_x_347:
[----:B------:R-:W-:Y:S05]  /*2390*/  @!P0 BRA `(.L_x_341) ;  /* 0x00000000003c8947 */ /* 0x000fea0003800000 */
[----:B------:R-:W0:Y:S01]  /*23a0*/  LDCU.64 UR4, c[0x0][0x380] ;  /* 0x00007000ff0477ac */ /* 0x000e220008000a00 */
[----:B------:R-:W-:Y:S01]  /*23b0*/  IADD3 R5, P0, PT, R0, R9, RZ ;  /* 0x0000000900057210 */ /* 0x000fe20007f1e0ff */
[----:B------:R-:W-:-:S04]  /*23c0*/  IMAD.MOV R0, RZ, RZ, -R6 ;  /* 0x000000ffff007224 */ /* 0x000fc800078e0a06 */
[----:B------:R-:W-:Y:S01]  /*23d0*/  IMAD.X R4, RZ, RZ, R11, P0 ;  /* 0x000000ffff047224 */ /* 0x000fe200000e060b */
[----:B0-----:R-:W-:-:S04]  /*23e0*/  LEA R2, P1, R5, UR4, 0x2 ;  /* 0x0000000405027c11 */ /* 0x001fc8000f8210ff */
[----:B------:R-:W-:-:S09]  /*23f0*/  LEA.HI.X R5, R5, UR5, R4, 0x2, P1 ;  /* 0x0000000505057c11 */ /* 0x000fd200088f1404 */
.L_x_349:
        /* <DEDUP_REMOVED lines=9> */
.L_x_341:
[----:B------:R-:W-:Y:S05]  /*2490*/  BSYNC.RECONVERGENT B1 ;  /* 0x0000000000017941 */ /* 0x000fea0003800200 */
.L_x_339:
        /* <DEDUP_REMOVED lines=54> */
.L_x_337:
[----:B------:R-:W-:Y:S05]  /*2800*/  BSYNC.RECONVERGENT B0 ;  /* 0x0000000000007941 */ /* 0x000fea0003800200 */
.L_x_322:
[----:B------:R-:W-:Y:S05]  /*2810*/  @P2 EXIT ;  /* 0x000000000000294d */ /* 0x000fea0003800000 */
[----:B------:R-:W0:Y:S01]  /*2820*/  LDCU UR4, c[0x0][0x39c] ;  /* 0x00007380ff0477ac */ /* 0x000e220008000800 */
[----:B------:R-:W1:Y:S01]  /*2830*/  LDC.64 R2, c[0x0][0x388] ;  /* 0x0000e200ff027b82 */ /* 0x000e620000000a00 */
[----:B0-----:R-:W-:-:S04]  /*2840*/  FSETP.GT.AND P0, PT, R8, UR4, PT ;  /* 0x0000000408007c0b */ /* 0x001fc8000bf04000 */
[----:B------:R-:W-:-:S05]  /*2850*/  FSEL R5, R8, UR4, P0 ;  /* 0x0000000408057c08 */ /* 0x000fca0008000000 */
[----:B-1----:R-:W-:Y:S01]  /*2860*/  STG.E desc[UR6][R2.64], R5 ;  /* 0x0000000502007986 */ /* 0x002fe2000c101906 */
[----:B------:R-:W-:Y:S05]  /*2870*/  EXIT ;  /* 0x000000000000794d */ /* 0x000fea0003800000 */
.L_x_350:
        /* <DEDUP_REMOVED lines=16> */
.L_x_523:


//--------------------- .text._ZN3cub18CUB_300001_SM_10006detail6reduce28DeviceReduceSingleTileKernelINS2_10policy_hubIfjN4cuda3__47maximumIfEEE10Policy1000EPfSB_iS8_ffNS5_3std3__410__identityEEEvT0_T1_T2_T3_T4_T6_ --------------------------
	.section	.text._ZN3cub18CUB_300001_SM_10006detail6reduce28DeviceReduceSingleTileKernelINS2_10policy_hubIfjN4cuda3__47maximumIfEEE10Policy1000EPfSB_iS8_ffNS5_3std3__410__identityEEEvT0_T1_T2_T3_T4_T6_,"ax",@progbits
	.align	128
        .global         _ZN3cub18CUB_300001_SM_10006detail6reduce28DeviceReduceSingleTileKernelINS2_10policy_hubIfjN4cuda3__47maximumIfEEE10Policy1000EPfSB_iS8_ffNS5_3std3__410__identityEEEvT0_T1_T2_T3_T4_T6_
        .type           _ZN3cub18CUB_300001_SM_10006detail6reduce28DeviceReduceSingleTileKernelINS2_10policy_hubIfjN4cuda3__47maximumIfEEE10Policy1000EPfSB_iS8_ffNS5_3std3__410__identityEEEvT0_T1_T2_T3_T4_T6_,@function
        .size           _ZN3cub18CUB_300001_SM_10006detail6reduce28DeviceReduceSingleTileKernelINS2_10policy_hubIfjN4cuda3__47maximumIfEEE10Policy1000EPfSB_iS8_ffNS5_3std3__410__identityEEEvT0_T1_T2_T3_T4_T6_,(.L_x_524 - _ZN3cub18CUB_300001_SM_10006detail6reduce28DeviceReduceSingleTileKernelINS2_10policy_hubIfjN4cuda3__47maximumIfEEE10Policy1000EPfSB_iS8_ffNS5_3std3__410__identityEEEvT0_T1_T2_T3_T4_T6_)
        .other          _ZN3cub18CUB_300001_SM_10006detail6reduce28DeviceReduceSingleTileKernelINS2_10policy_hubIfjN4cuda3__47maximumIfEEE10Policy1000EPfSB_iS8_ffNS5_3std3__410__identityEEEvT0_T1_T2_T3_T4_T6_,@"STO_CUDA_ENTRY STV_DEFAULT"
_ZN3cub18CUB_300001_SM_10006detail6reduce28DeviceReduceSingleTileKernelINS2_10policy_hubIfjN4cuda3__47maximumIfEEE10Policy1000EPfSB_iS8_ffNS5_3std3__410__identityEEEvT0_T1_T2_T3_T4_T6_:
.text._ZN3cub18CUB_300001_SM_10006detail6reduce28DeviceReduceSingleTileKernelINS2_10policy_hubIfjN4cuda3__47maximumIfEEE10Policy1000EPfSB_iS8_ffNS5_3std3__410__identityEEEvT0_T1_T2_T3_T4_T6_:
        /* <DEDUP_REMOVED lines=13> */
.L_x_351:
        /* <DEDUP_REMOVED lines=16> */
.L_x_356:
[----:B------:R-:W-:Y:S05]  /*01d0*/  BSYNC.RECONVERGENT B1 ;  /* 0x0000000000017941 */ /* 0x000fea0003800200 */
.L_x_355:
        /* <DEDUP_REMOVED lines=16> */
.L_x_361:
        /* <DEDUP_REMOVED lines=10> */
.L_x_360:
[----:B------:R-:W-:Y:S05]  /*0380*/  BSYNC.RECONVERGENT B2 ;  /* 0x0000000000027941 */ /* 0x000fea0003800200 */
.L_x_359:
        /* <DEDUP_REMOVED lines=8> */
.L_x_364:
        /* <DEDUP_REMOVED lines=59> */
.L_x_363:
[----:B------:R-:W-:Y:S05]  /*07c0*/  BSYNC.RECONVERGENT B2 ;  /* 0x0000000000027941 */ /* 0x000fea0003800200 */
.L_x_362:
        /* <DEDUP_REMOVED lines=34> */
.L_x_366:
[----:B------:R-:W-:Y:S05]  /*09f0*/  BSYNC.RECONVERGENT B2 ;  /* 0x0000000000027941 */ /* 0x000fea0003800200 */
.L_x_365:
        /* <DEDUP_REMOVED lines=16> */
.L_x_358:
[----:B------:R-:W-:Y:S05]  /*0b00*/  BSYNC.RECONVERGENT B1 ;  /* 0x0000000000017941 */ /* 0x000fea0003800200 */
.L_x_357:
        /* <DEDUP_REMOVED lines=58> */
.L_x_367:
        /* <DEDUP_REMOVED lines=71> */
.L_x_354:
        /* <DEDUP_REMOVED lines=44> */
.L_x_371:
        /* <DEDUP_REMOVED lines=44> */
.L_x_369:
        /* <DEDUP_REMOVED lines=20> */
.L_x_375:
        /* <DEDUP_REMOVED lines=9> */
.L_x_374:
[----:B------:R-:W-:Y:S05]  /*1a70*/  BSYNC.RECONVERGENT B2 ;  /* 0x0000000000027941 */ /* 0x000fea0003800200 */
.L_x_373:
        /* <DEDUP_REMOVED lines=16> */
.L_x_378:
        /* <DEDUP_REMOVED lines=62> */
.L_x_377:
[----:B------:R-:W-:Y:S05]  /*1f60*/  BSYNC.RECONVERGENT B2 ;  /* 0x0000000000027941 */ /* 0x000fea0003800200 */
.L_x_376:
        /* <DEDUP_REMOVED lines=37> */
.L_x_380:
[----:B------:R-:W-:Y:S05]  /*21c0*/  BSYNC.RECONVERGENT B2 ;  /* 0x0000000000027941 */ /* 0x000fea0003800200 */
.L_x_379:
        /* <DEDUP_REMOVED lines=16> */
.L_x_372:
[----:B------:R-:W-:Y:S05]  /*22d0*/  BSYNC.RECONVERGENT B1 ;  /* 0x0000000000017941 */ /* 0x000fea0003800200 */
.L_x_370:
        /* <DEDUP_REMOVED lines=54> */
.L_x_353:
        /* <DEDUP_REMOVED lines=12> */
.L_x_383:
[----:B------:R-:W-:Y:S05]  /*2700*/  BSYNC.RECONVERGENT B1 ;  /* 0x0000000000017941 */ /* 0x000fea0003800200 */
.L_x_382:
        /* <DEDUP_REMOVED lines=16> */
.L_x_388:
        /* <DEDUP_REMOVED lines=10> */
.L_x_387:
[----:B------:R-:W-:Y:S05]  /*28b0*/  BSYNC.RECONVERGENT B2 ;  /* 0x0000000000027941 */ /* 0x000fea0003800200 */
.L_x_386:
        /* <DEDUP_REMOVED lines=8> */
.L_x_391:
        /* <DEDUP_REMOVED lines=59> */
.L_x_390:
[----:B------:R-:W-:Y:S05]  /*2cf0*/  BSYNC.RECONVERGENT B2 ;  /* 0x0000000000027941 */ /* 0x000fea0003800200 */
.L_x_389:
        /* <DEDUP_REMOVED lines=34> */
.L_x_393:
[----:B------:R-:W-:Y:S05]  /*2f20*/  BSYNC.RECONVERGENT B2 ;  /* 0x0000000000027941 */ /* 0x000fea0003800200 */
.L_x_392:
        /* <DEDUP_REMOVED lines=16> */
.L_x_385:
[----:B------:R-:W-:Y:S05]  /*3030*/  BSYNC.RECONVERGENT B1 ;  /* 0x0000000000017941 */ /* 0x000fea0003800200 */
.L_x_384:
        /* <DEDUP_REMOVED lines=58> */
.L_x_394:
        /* <DEDUP_REMOVED lines=71> */
.L_x_381:
        /* <DEDUP_REMOVED lines=55> */
.L_x_397:
        /* <DEDUP_REMOVED lines=56> */
.L_x_395:
        /* <DEDUP_REMOVED lines=20> */
.L_x_401:
        /* <DEDUP_REMOVED lines=9> */
.L_x_400:
[----:B------:R-:W-:Y:S05]  /*4110*/  BSYNC.RECONVERGENT B2 ;  /* 0x0000000000027941 */ /* 0x000fea0003800200 */
.L_x_399:
        /* <DEDUP_REMOVED lines=16> */
.L_x_404:
        /* <DEDUP_REMOVED lines=62> */
.L_x_403:
[----:B------:R-:W-:Y:S05]  /*4600*/  BSYNC.RECONVERGENT B2 ;  /* 0x0000000000027941 */ /* 0x000fea0003800200 */
.L_x_402:
        /* <DEDUP_REMOVED lines=37> */
.L_x_406:
[----:B------:R-:W-:Y:S05]  /*4860*/  BSYNC.RECONVERGENT B2 ;  /* 0x0000000000027941 */ /* 0x000fea0003800200 */
.L_x_405:
        /* <DEDUP_REMOVED lines=16> */
.L_x_398:
[----:B------:R-:W-:Y:S05]  /*4970*/  BSYNC.RECONVERGENT B1 ;  /* 0x0000000000017941 */ /* 0x000fea0003800200 */
.L_x_396:
        /* <DEDUP_REMOVED lines=54> */
.L_x_368:
[----:B------:R-:W-:Y:S05]  /*4ce0*/  BSYNC.RECONVERGENT B0 ;  /* 0x0000000000007941 */ /* 0x000fea0003800200 */
.L_x_352:
[----:B------:R-:W-:Y:S05]  /*4cf0*/  @P0 EXIT ;  /* 0x000000000000094d */ /* 0x000fea0003800000 */
[----:B------:R-:W0:Y:S01]  /*4d00*/  LDCU UR4, c[0x0][0x398] ;  /* 0x00007300ff0477ac */ /* 0x000e220008000800 */
[----:B------:R-:W1:Y:S01]  /*4d10*/  LDC.64 R2, c[0x0][0x388] ;  /* 0x0000e200ff027b82 */ /* 0x000e620000000a00 */
[----:B0-----:R-:W-:-:S04]  /*4d20*/  FSETP.GT.AND P0, PT, R0, UR4, PT ;  /* 0x0000000400007c0b */ /* 0x001fc8000bf04000 */
[----:B------:R-:W-:-:S05]  /*4d30*/  FSEL R5, R0, UR4, P0 ;  /* 0x0000000400057c08 */ /* 0x000fca0008000000 */
[----:B-1----:R-:W-:Y:S01]  /*4d40*/  STG.E desc[UR6][R2.64], R5 ;  /* 0x0000000502007986 */ /* 0x002fe2000c101906 */
[----:B------:R-:W-:Y:S05]  /*4d50*/  EXIT ;  /* 0x000000000000794d */ /* 0x000fea0003800000 */
.L_x_407:
        /* <DEDUP_REMOVED lines=10> */
.L_x_524:


//--------------------- .text._ZN3cub18CUB_300001_SM_10006detail6reduce18DeviceReduceKernelINS2_10policy_hubIfjN4cuda3__47maximumIfEEE10Policy1000EN6thrust24THRUST_300001_SM_1000_NS10device_ptrIKfEEjS8_fNS5_3std3__410__identityEEEvT0_PT3_T1_NS0_13GridEvenShareISM_EET2_T4_ --------------------------
	.section	.text._ZN3cub18CUB_300001_SM_10006detail6reduce18DeviceReduceKernelINS2_10policy_hubIfjN4cuda3__47maximumIfEEE10Policy1000EN6thrust24THRUST_300001_SM_1000_NS10device_ptrIKfEEjS8_fNS5_3std3__410__identityEEEvT0_PT3_T1_NS0_13GridEvenShareISM_EET2_T4_,"ax",@progbits
	.align	128
        .global         _ZN3cub18CUB_300001_SM_10006detail6reduce18DeviceReduceKernelINS2_10policy_hubIfjN4cuda3__47maximumIfEEE10Policy1000EN6thrust24THRUST_300001_SM_1000_NS10device_ptrIKfEEjS8_fNS5_3std3__410__identityEEEvT0_PT3_T1_NS0_13GridEvenShareISM_EET2_T4_
        .type           _ZN3cub18CUB_300001_SM_10006detail6reduce18DeviceReduceKernelINS2_10policy_hubIfjN4cuda3__47maximumIfEEE10Policy1000EN6thrust24THRUST_300001_SM_1000_NS10device_ptrIKfEEjS8_fNS5_3std3__410__identityEEEvT0_PT3_T1_NS0_13GridEvenShareISM_EET2_T4_,@function
        .size           _ZN3cub18CUB_300001_SM_10006detail6reduce18DeviceReduceKernelINS2_10policy_hubIfjN4cuda3__47maximumIfEEE10Policy1000EN6thrust24THRUST_300001_SM_1000_NS10device_ptrIKfEEjS8_fNS5_3std3__410__identityEEEvT0_PT3_T1_NS0_13GridEvenShareISM_EET2_T4_,(.L_x_525 - _ZN3cub18CUB_300001_SM_10006detail6reduce18DeviceReduceKernelINS2_10policy_hubIfjN4cuda3__47maximumIfEEE10Policy1000EN6thrust24THRUST_300001_SM_1000_NS10device_ptrIKfEEjS8_fNS5_3std3__410__identityEEEvT0_PT3_T1_NS0_13GridEvenShareISM_EET2_T4_)
        .other          _ZN3cub18CUB_300001_SM_10006detail6reduce18DeviceReduceKernelINS2_10policy_hubIfjN4cuda3__47maximumIfEEE10Policy1000EN6thrust24THRUST_300001_SM_1000_NS10device_ptrIKfEEjS8_fNS5_3std3__410__identityEEEvT0_PT3_T1_NS0_13GridEvenShareISM_EET2_T4_,@"STO_CUDA_ENTRY STV_DEFAULT"
_ZN3cub18CUB_300001_SM_10006detail6reduce18DeviceReduceKernelINS2_10policy_hubIfjN4cuda3__47maximumIfEEE10Policy1000EN6thrust24THRUST_300001_SM_1000_NS10device_ptrIKfEEjS8_fNS5_3std3__410__identityEEEvT0_PT3_T1_NS0_13GridEvenShareISM_EET2_T4_:
.text._ZN3cub18CUB_300001_SM_10006detail6reduce18DeviceReduceKernelINS2_10policy_hubIfjN4cuda3__47maximumIfEEE10Policy1000EN6thrust24THRUST_300001_SM_1000_NS10device_ptrIKfEEjS8_fNS5_3std3__410__identityEEEvT0_PT3_T1_NS0_13GridEvenShareISM_EET2_T4_:
[----:B------:R-:W-:Y:S01]  /*0000*/  LDC R1, c[0x0][0x37c] ;  /* 0x0000df00ff017b82 */ /* 0x000fe20000000800 */
[----:B------:R-:W0:Y:S07]  /*0010*/  S2R R3, SR_CTAID.X ;  /* 0x0000000000037919 */ /* 0x000e2e0000002500 */
[----:B------:R-:W1:Y:S01]  /*0020*/  LDC.64 R8, c[0x0][0x3a8] ;  /* 0x0000ea00ff087b82 */ /* 0x000e620000000a00 */
[----:B------:R-:W2:Y:S01]  /*0030*/  LDCU.64 UR6, c[0x0][0x358] ;  /* 0x00006b00ff0677ac */ /* 0x000ea20008000a00 */
[----:B------:R-:W-:Y:S01]  /*0040*/  BSSY.RECONVERGENT B0, `(.L_x_408) ;  /* 0x00002d6000007945 */ /* 0x000fe20003800200 */
[----:B-1----:R-:W-:-:S02]  /*0050*/  IMAD.SHL.U32 R7, R9, 0x1000, RZ ;  /* 0x0000100009077824 */ /* 0x002fc400078e00ff */
[----:B0-----:R-:W-:-:S05]  /*0060*/  IMAD R0, R3, -0x1000, R8 ;  /* 0xfffff00003007824 */ /* 0x001fca00078e0208 */
[----:B------:R-:W-:-:S13]  /*0070*/  ISETP.GT.U32.AND P0, PT, R0, 0xfff, PT ;  /* 0x00000fff0000780c */ /* 0x000fda0003f04070 */
[----:B--2---:R-:W-:Y:S05]  /*0080*/  @P0 BRA `(.L_x_409) ;  /* 0x0000001400400947 */ /* 0x004fea0003800000 */
[----:B------:R-:W0:Y:S01]  /*0090*/  S2R R2, SR_TID.X ;  /* 0x0000000000027919 */ /* 0x000e220000002100 */
[----:B------:R-:W-:Y:S01]  /*00a0*/  BSSY.RECONVERGENT B1, `(.L_x_410) ;  /* 0x000000a000017945 */ /* 0x000fe20003800200 */
[----:B------:R-:W-:Y:S01]  /*00b0*/  IMAD.MOV.U32 R19, RZ, RZ, RZ ;  /* 0x000000ffff137224 */ /* 0x000fe200078e00ff */
[----:B0-----:R-:W-:Y:S01]  /*00c0*/  ISETP.GE.U32.AND P0, PT, R2, R0, PT ;  /* 0x000000000200720c */ /* 0x001fe20003f06070 */
[----:B------:R-:W-:-:S12]  /*00d0*/  IMAD.MOV.U32 R4, RZ, RZ, R2 ;  /* 0x000000ffff047224 */ /* 0x000fd800078e0002 */
[----:B------:R-:W-:Y:S05]  /*00e0*/  @P0 BRA `(.L_x_411) ;  /* 0x0000000000140947 */ /* 0x000fea0003800000 */
[----:B------:R-:W0:Y:S01]  /*00f0*/  LDC.64 R6, c[0x0][0x380] ;  /* 0x0000e000ff067b82 */ /* 0x000e220000000a00 */
[----:B------:R-:W-:-:S04]  /*0100*/  IMAD R5, R3, 0x1000, R2 ;  /* 0x0000100003057824 */ /* 0x000fc800078e0202 */
[----:B0-----:R-:W-:-:S05]  /*0110*/  IMAD.WIDE.U32 R6, R5, 0x4, R6 ;  /* 0x0000000405067825 */ /* 0x001fca00078e0006 */
[----:B------:R0:W5:Y:S01]  /*0120*/  LDG.E R19, desc[UR6][R6.64] ;  /* 0x0000000606137981 */ /* 0x000162000c1e1900 */
[----:B------:R-:W-:-:S07]  /*0130*/  VIADD R4, R2, 0x100 ;  /* 0x0000010002047836 */ /* 0x000fce0000000000 */
.L_x_411:
[----:B------:R-:W-:Y:S05]  /*0140*/  BSYNC.RECONVERGENT B1 ;  /* 0x0000000000017941 */ /* 0x000fea0003800200 */
.L_x_410:
[----:B------:R-:W-:Y:S01]  /*0150*/  ISETP.GE.U32.AND P0, PT, R4, R0, PT ;  /* 0x000000000400720c */ /* 0x000fe20003f06070 */
[----:B------:R-:W-:-:S12]  /*0160*/  BSSY.RECONVERGENT B1, `(.L_x_412) ;  /* 0x00000c2000017945 */ /* 0x000fd80003800200 */
[----:B------:R-:W-:Y:S05]  /*0170*/  @P0 BRA `(.L_x_413) ;  /* 0x0000000c00000947 */ /* 0x000fea0003800000 */
[----:B------:R-:W-:Y:S01]  /*0180*/  LOP3.LUT R5, RZ, R4, RZ, 0x33, !PT ;  /* 0x00000004ff057212 */ /* 0x000fe200078e33ff */
[----:B------:R-:W-:Y:S04]  /*0190*/  BSSY.RECONVERGENT B2, `(.L_x_414) ;  /* 0x0000063000027945 */ /* 0x000fe80003800200 */
[----:B------:R-:W-:-:S04]  /*01a0*/  IMAD.IADD R8, R5, 0x1, R8 ;  /* 0x0000000105087824 */ /* 0x000fc800078e0208 */
[----:B------:R-:W-:-:S05]  /*01b0*/  IMAD R8, R3, -0x1000, R8 ;  /* 0xfffff00003087824 */ /* 0x000fca00078e0208 */
[C---:B------:R-:W-:Y:S02]  /*01c0*/  ISETP.GE.U32.AND P0, PT, R8.reuse, 0xf00, PT ;  /* 0x00000f000800780c */ /* 0x040fe40003f06070 */
[----:B------:R-:W-:-:S04]  /*01d0*/  LEA.HI R5, R8, 0x1, RZ, 0x18 ;  /* 0x0000000108057811 */ /* 0x000fc800078fc0ff */
[----:B0-----:R-:W-:-:S07]  /*01e0*/  LOP3.LUT R6, R5, 0xf, RZ, 0xc0, !PT ;  /* 0x0000000f05067812 */ /* 0x001fce00078ec0ff */
[----:B------:R-:W-:Y:S05]  /*01f0*/  @!P0 BRA `(.L_x_415) ;  /* 0x0000000400708947 */ /* 0x000fea0003800000 */
[----:B------:R-:W0:Y:S01]  /*0200*/  LDC.64 R14, c[0x0][0x380] ;  /* 0x0000e000ff0e7b82 */ /* 0x000e220000000a00 */
[----:B------:R-:W-:Y:S01]  /*0210*/  LOP3.LUT R8, R5, 0x1fffff0, RZ, 0xc0, !PT ;  /* 0x01fffff005087812 */ /* 0x000fe200078ec0ff */
[----:B------:R-:W-:Y:S01]  /*0220*/  BSSY.RECONVERGENT B3, `(.L_x_416) ;  /* 0x0000058000037945 */ /* 0x000fe20003800200 */
[----:B------:R-:W-:Y:S01]  /*0230*/  LOP3.LUT R7, R4, 0x800, RZ, 0xfc, !PT ;  /* 0x0000080004077812 */ /* 0x000fe200078efcff */
[----:B------:R-:W-:Y:S02]  /*0240*/  IMAD R4, R3, 0x1000, R4 ;  /* 0x0000100003047824 */ /* 0x000fe400078e0204 */
[----:B------:R-:W-:-:S07]  /*0250*/  IMAD.MOV R8, RZ, RZ, -R8 ;  /* 0x000000ffff087224 */ /* 0x000fce00078e0a08 */
.L_x_417:
[----:B0-----:R-:W-:-:S05]  /*0260*/  IMAD.WIDE.U32 R12, R4, 0x4, R14 ;  /* 0x00000004040c7825 */ /* 0x001fca00078e000e */
[----:B------:R-:W2:Y:S01]  /*0270*/  LDG.E R18, desc[UR6][R12.64] ;  /* 0x000000060c127981 */ /* 0x000ea2000c1e1900 */
[----:B------:R-:W-:-:S04]  /*0280*/  VIADD R29, R4, 0x100 ;  /* 0x00000100041d7836 */ /* 0x000fc80000000000 */
[----:B------:R-:W-:-:S06]  /*0290*/  IMAD.WIDE.U32 R28, R29, 0x4, R14 ;  /* 0x000000041d1c7825 */ /* 0x000fcc00078e000e */
[----:B------:R-:W3:Y:S01]  /*02a0*/  LDG.E R28, desc[UR6][R28.64] ;  /* 0x000000061c1c7981 */ /* 0x000ee2000c1e1900 */
[C---:B------:R-:W-:Y:S02]  /*02b0*/  VIADD R25, R4.reuse, 0x200 ;  /* 0x0000020004197836 */ /* 0x040fe40000000000 */
[----:B------:R-:W-:Y:S02]  /*02c0*/  VIADD R27, R4, 0x300 ;  /* 0x00000300041b7836 */ /* 0x000fe40000000000 */
[----:B------:R-:W-:-:S05]  /*02d0*/  IMAD.WIDE.U32 R24, R25, 0x4, R14 ;  /* 0x0000000419187825 */ /* 0x000fca00078e000e */
[----:B------:R0:W4:Y:S01]  /*02e0*/  LDG.E R9, desc[UR6][R24.64] ;  /* 0x0000000618097981 */ /* 0x000122000c1e1900 */
[----:B------:R-:W-:-:S04]  /*02f0*/  IMAD.WIDE.U32 R26, R27, 0x4, R14 ;  /* 0x000000041b1a7825 */ /* 0x000fc800078e000e */
[C---:B------:R-:W-:Y:S01]  /*0300*/  VIADD R21, R4.reuse, 0x400 ;  /* 0x0000040004157836 */ /* 0x040fe20000000000 */
[----:B------:R1:W4:Y:S01]  /*0310*/  LDG.E R10, desc[UR6][R26.64] ;  /* 0x000000061a0a7981 */ /* 0x000322000c1e1900 */
[----:B------:R-:W-:Y:S02]  /*0320*/  VIADD R23, R4, 0x500 ;  /* 0x0000050004177836 */ /* 0x000fe40000000000 */
[----:B------:R-:W-:-:S05]  /*0330*/  IMAD.WIDE.U32 R20, R21, 0x4, R14 ;  /* 0x0000000415147825 */ /* 0x000fca00078e000e */
[----:B------:R1:W4:Y:S01]  /*0340*/  LDG.E R11, desc[UR6][R20.64] ;  /* 0x00000006140b7981 */ /* 0x000322000c1e1900 */
[----:B------:R-:W-:-:S04]  /*0350*/  IMAD.WIDE.U32 R22, R23, 0x4, R14 ;  /* 0x0000000417167825 */ /* 0x000fc800078e000e */
[C---:B------:R-:W-:Y:S01]  /*0360*/  VIADD R17, R4.reuse, 0x600 ;  /* 0x0000060004117836 */ /* 0x040fe20000000000 */
[----:B------:R-:W4:Y:S01]  /*0370*/  LDG.E R12, desc[UR6][R22.64] ;  /* 0x00000006160c7981 */ /* 0x000f22000c1e1900 */
[----:B0-----:R-:W-:Y:S02]  /*0380*/  VIADD R25, R4, 0x700 ;  /* 0x0000070004197836 */ /* 0x001fe40000000000 */
[----:B------:R-:W-:-:S05]  /*0390*/  IMAD.WIDE.U32 R16, R17, 0x4, R14 ;  /* 0x0000000411107825 */ /* 0x000fca00078e000e */
[----:B------:R0:W4:Y:S01]  /*03a0*/  LDG.E R13, desc[UR6][R16.64] ;  /* 0x00000006100d7981 */ /* 0x000122000c1e1900 */
[----:B------:R-:W-:-:S04]  /*03b0*/  IMAD.WIDE.U32 R24, R25, 0x4, R14 ;  /* 0x0000000419187825 */ /* 0x000fc800078e000e */
[C---:B-1----:R-:W-:Y:S02]  /*03c0*/  VIADD R27, R4.reuse, 0x800 ;  /* 0x00000800041b7836 */ /* 0x042fe40000000000 */
[----:B------:R-:W4:Y:S01]  /*03d0*/  LDG.E R24, desc[UR6][R24.64] ;  /* 0x0000000618187981 */ /* 0x000f22000c1e1900 */
[----:B------:R-:W-:Y:S02]  /*03e0*/  VIADD R21, R4, 0x900 ;  /* 0x0000090004157836 */ /* 0x000fe40000000000 */
[----:B0-----:R-:W-:-:S04]  /*03f0*/  IMAD.WIDE.U32 R16, R27, 0x4, R14 ;  /* 0x000000041b107825 */ /* 0x001fc800078e000e */
[--C-:B------:R-:W-:Y:S01]  /*0400*/  IMAD.WIDE.U32 R20, R21, 0x4, R14.reuse ;  /* 0x0000000415147825 */ /* 0x100fe200078e000e */
[----:B------:R0:W4:Y:S03]  /*0410*/  LDG.E R25, desc[UR6][R16.64] ;  /* 0x0000000610197981 */ /* 0x000126000c1e1900 */
[----:B------:R-:W-:Y:S01]  /*0420*/  VIADD R23, R4, 0xa00 ;  /* 0x00000a0004177836 */ /* 0x000fe20000000000 */
[----:B------:R1:W4:Y:S03]  /*0430*/  LDG.E R26, desc[UR6][R20.64] ;  /* 0x00000006141a7981 */ /* 0x000326000c1e1900 */
[----:B------:R-:W-:-:S04]  /*0440*/  IMAD.WIDE.U32 R22, R23, 0x4, R14 ;  /* 0x0000000417167825 */ /* 0x000fc800078e000e */
[----:B------:R-:W-:Y:S01]  /*0450*/  VIADD R29, R4, 0xb00 ;  /* 0x00000b00041d7836 */ /* 0x000fe20000000000 */
[----:B------:R1:W4:Y:S03]  /*0460*/  LDG.E R27, desc[UR6][R22.64] ;  /* 0x00000006161b7981 */ /* 0x000326000c1e1900 */
[----:B0-----:R-:W-:-:S04]  /*0470*/  IMAD.WIDE.U32 R16, R29, 0x4, R14 ;  /* 0x000000041d107825 */ /* 0x001fc800078e000e */
[C---:B-1----:R-:W-:Y:S01]  /*0480*/  VIADD R21, R4.reuse, 0xc00 ;  /* 0x00000c0004157836 */ /* 0x042fe20000000000 */
[----:B------:R0:W4:Y:S01]  /*0490*/  LDG.E R29, desc[UR6][R16.64] ;  /* 0x00000006101d7981 */ /* 0x000122000c1e1900 */
[----:B------:R-:W-:-:S04]  /*04a0*/  VIADD R23, R4, 0xe00 ;  /* 0x00000e0004177836 */ /* 0x000fc80000000000 */
[----:B------:R-:W-:-:S04]  /*04b0*/  IMAD.WIDE.U32 R22, R23, 0x4, R14 ;  /* 0x0000000417167825 */ /* 0x000fc800078e000e */
[----:B0-----:R-:W-:Y:S02]  /*04c0*/  VIADD R16, R4, 0xf00 ;  /* 0x00000f0004107836 */ /* 0x001fe40000000000 */
[----:B------:R-:W4:Y:S01]  /*04d0*/  LDG.E R22, desc[UR6][R22.64] ;  /* 0x0000000616167981 */ /* 0x000f22000c1e1900 */
[----:B--2--5:R-:W-:-:S04]  /*04e0*/  FSETP.GEU.AND P0, PT, R19, R18, PT ;  /* 0x000000121300720b */ /* 0x024fc80003f0e000 */
[----:B------:R-:W-:Y:S01]  /*04f0*/  FSEL R17, R18, R19, !P0 ;  /* 0x0000001312117208 */ /* 0x000fe20004000000 */
[----:B------:R-:W-:-:S04]  /*0500*/  IMAD.WIDE.U32 R18, R21, 0x4, R14 ;  /* 0x0000000415127825 */ /* 0x000fc800078e000e */
[----:B------:R-:W-:Y:S02]  /*0510*/  VIADD R21, R4, 0xd00 ;  /* 0x00000d0004157836 */ /* 0x000fe40000000000 */
[----:B------:R-:W2:Y:S02]  /*0520*/  LDG.E R18, desc[UR6][R18.64] ;  /* 0x0000000612127981 */ /* 0x000ea4000c1e1900 */
[----:B------:R-:W-:Y:S01]  /*0530*/  IMAD.WIDE.U32 R20, R21, 0x4, R14 ;  /* 0x0000000415147825 */ /* 0x000fe200078e000e */
[----:B---3--:R-:W-:-:S05]  /*0540*/  FSETP.GEU.AND P0, PT, R17, R28, PT ;  /* 0x0000001c1100720b */ /* 0x008fca0003f0e000 */
[----:B------:R-:W3:Y:S01]  /*0550*/  LDG.E R20, desc[UR6][R20.64] ;  /* 0x0000000614147981 */ /* 0x000ee2000c1e1900 */
[----:B------:R-:W-:Y:S01]  /*0560*/  FSEL R28, R28, R17, !P0 ;  /* 0x000000111c1c7208 */ /* 0x000fe20004000000 */
[----:B------:R-:W-:-:S06]  /*0570*/  IMAD.WIDE.U32 R16, R16, 0x4, R14 ;  /* 0x0000000410107825 */ /* 0x000fcc00078e000e */
[----:B------:R-:W3:Y:S01]  /*0580*/  LDG.E R16, desc[UR6][R16.64] ;  /* 0x0000000610107981 */ /* 0x000ee2000c1e1900 */
        /* <DEDUP_REMOVED lines=20> */
[----:B------:R-:W-:-:S05]  /*06d0*/  VIADD R8, R8, 0x10 ;  /* 0x0000001008087836 */ /* 0x000fca0000000000 */
[----:B------:R-:W-:Y:S01]  /*06e0*/  ISETP.NE.AND P1, PT, R8, RZ, PT ;  /* 0x000000ff0800720c */ /* 0x000fe20003f25270 */
[----:B------:R-:W-:Y:S02]  /*06f0*/  VIADD R7, R7, 0x1000 ;  /* 0x0000100007077836 */ /* 0x000fe40000000000 */
[----:B------:R-:W-:Y:S01]  /*0700*/  VIADD R4, R4, 0x1000 ;  /* 0x0000100004047836 */ /* 0x000fe20000000000 */
[----:B--2---:R-:W-:-:S04]  /*0710*/  FSETP.GEU.AND P0, PT, R29, R18, PT ;  /* 0x000000121d00720b */ /* 0x004fc80003f0e000 */
[----:B------:R-:W-:-:S04]  /*0720*/  FSEL R29, R18, R29, !P0 ;  /* 0x0000001d121d7208 */ /* 0x000fc80004000000 */
[----:B---3--:R-:W-:-:S04]  /*0730*/  FSETP.GEU.AND P0, PT, R29, R20, PT ;  /* 0x000000141d00720b */ /* 0x008fc80003f0e000 */
[----:B------:R-:W-:-:S04]  /*0740*/  FSEL R29, R20, R29, !P0 ;  /* 0x0000001d141d7208 */ /* 0x000fc80004000000 */
[----:B------:R-:W-:-:S04]  /*0750*/  FSETP.GEU.AND P0, PT, R29, R22, PT ;  /* 0x000000161d00720b */ /* 0x000fc80003f0e000 */
[----:B------:R-:W-:-:S04]  /*0760*/  FSEL R19, R22, R29, !P0 ;  /* 0x0000001d16137208 */ /* 0x000fc80004000000 */
[----:B------:R-:W-:-:S04]  /*0770*/  FSETP.GEU.AND P0, PT, R19, R16, PT ;  /* 0x000000101300720b */ /* 0x000fc80003f0e000 */
[----:B------:R-:W-:Y:S01]  /*0780*/  FSEL R19, R16, R19, !P0 ;  /* 0x0000001310137208 */ /* 0x000fe20004000000 */
[----:B------:R-:W-:Y:S08]  /*0790*/  @P1 BRA `(.L_x_417) ;  /* 0xfffffff800b01947 */ /* 0x000ff0000383ffff */
[----:B------:R-:W-:Y:S05]  /*07a0*/  BSYNC.RECONVERGENT B3 ;  /* 0x0000000000037941 */ /* 0x000fea0003800200 */
.L_x_416:
[----:B------:R-:W-:-:S07]  /*07b0*/  VIADD R4, R7, 0xfffff800 ;  /* 0xfffff80007047836 */ /* 0x000fce0000000000 */
.L_x_415:
[----:B------:R-:W-:Y:S05]  /*07c0*/  BSYNC.RECONVERGENT B2 ;  /* 0x0000000000027941 */ /* 0x000fea0003800200 */
.L_x_414:
[----:B------:R-:W-:-:S13]  /*07d0*/  ISETP.NE.AND P0, PT, R6, RZ, PT ;  /* 0x000000ff0600720c */ /* 0x000fda0003f05270 */
[----:B------:R-:W-:Y:S05]  /*07e0*/  @!P0 BRA `(.L_x_413) ;  /* 0x0000000400648947 */ /* 0x000fea0003800000 */
[----:B------:R-:W-:Y:S01]  /*07f0*/  ISETP.GE.U32.AND P1, PT, R6, 0x8, PT ;  /* 0x000000080600780c */ /* 0x000fe20003f26070 */
[----:B------:R-:W-:Y:S01]  /*0800*/  BSSY.RECONVERGENT B2, `(.L_x_418) ;  /* 0x000002e000027945 */ /* 0x000fe20003800200 */
[----:B------:R-:W-:-:S04]  /*0810*/  LOP3.LUT R20, R5, 0x7, RZ, 0xc0, !PT ;  /* 0x0000000705147812 */ /* 0x000fc800078ec0ff */
[----:B------:R-:W-:-:S07]  /*0820*/  ISETP.NE.AND P0, PT, R20, RZ, PT ;  /* 0x000000ff1400720c */ /* 0x000fce0003f05270 */
[----:B------:R-:W-:Y:S06]  /*0830*/  @!P1 BRA `(.L_x_419) ;  /* 0x0000000000a89947 */ /* 0x000fec0003800000 */
[----:B------:R-:W0:Y:S01]  /*0840*/  LDC.64 R6, c[0x0][0x380] ;  /* 0x0000e000ff067b82 */ /* 0x000e220000000a00 */
[----:B------:R-:W-:-:S04]  /*0850*/  IMAD R13, R3, 0x1000, R4 ;  /* 0x00001000030d7824 */ /* 0x000fc800078e0204 */
[C---:B------:R-:W-:Y:S02]  /*0860*/  VIADD R11, R13.reuse, 0x100 ;  /* 0x000001000d0b7836 */ /* 0x040fe40000000000 */
[C---:B------:R-:W-:Y:S02]  /*0870*/  VIADD R23, R13.reuse, 0x200 ;  /* 0x000002000d177836 */ /* 0x040fe40000000000 */
[----:B0-----:R-:W-:-:S05]  /*0880*/  IMAD.WIDE.U32 R8, R13, 0x4, R6 ;  /* 0x000000040d087825 */ /* 0x001fca00078e0006 */
[----:B------:R0:W2:Y:S01]  /*0890*/  LDG.E R12, desc[UR6][R8.64] ;  /* 0x00000006080c7981 */ /* 0x0000a2000c1e1900 */
[----:B------:R-:W-:-:S05]  /*08a0*/  IMAD.WIDE.U32 R10, R11, 0x4, R6 ;  /* 0x000000040b0a7825 */ /* 0x000fca00078e0006 */
[----:B------:R1:W3:Y:S01]  /*08b0*/  LDG.E R14, desc[UR6][R10.64] ;  /* 0x000000060a0e7981 */ /* 0x0002e2000c1e1900 */
[----:B------:R-:W-:-:S04]  /*08c0*/  IMAD.WIDE.U32 R22, R23, 0x4, R6 ;  /* 0x0000000417167825 */ /* 0x000fc800078e0006 */
[C---:B------:R-:W-:Y:S01]  /*08d0*/  VIADD R25, R13.reuse, 0x300 ;  /* 0x000003000d197836 */ /* 0x040fe20000000000 */
[----:B------:R-:W4:Y:S01]  /*08e0*/  LDG.E R15, desc[UR6][R22.64] ;  /* 0x00000006160f7981 */ /* 0x000f22000c1e1900 */
[----:B------:R-:W-:Y:S02]  /*08f0*/  VIADD R17, R13, 0x400 ;  /* 0x000004000d117836 */ /* 0x000fe40000000000 */
[----:B------:R-:W-:-:S05]  /*0900*/  IMAD.WIDE.U32 R24, R25, 0x4, R6 ;  /* 0x0000000419187825 */ /* 0x000fca00078e0006 */
[----:B------:R-:W4:Y:S01]  /*0910*/  LDG.E R18, desc[UR6][R24.64] ;  /* 0x0000000618127981 */ /* 0x000f22000c1e1900 */
[----:B------:R-:W-:-:S04]  /*0920*/  IMAD.WIDE.U32 R16, R17, 0x4, R6 ;  /* 0x0000000411107825 */ /* 0x000fc800078e0006 */
[C---:B0-----:R-:W-:Y:S02]  /*0930*/  VIADD R9, R13.reuse, 0x500 ;  /* 0x000005000d097836 */ /* 0x041fe40000000000 */
[----:B------:R-:W4:Y:S01]  /*0940*/  LDG.E R16, desc[UR6][R16.64] ;  /* 0x0000000610107981 */ /* 0x000f22000c1e1900 */
[----:B-1----:R-:W-:Y:S02]  /*0950*/  VIADD R11, R13, 0x600 ;  /* 0x000006000d0b7836 */ /* 0x002fe40000000000 */
[----:B------:R-:W-:-:S04]  /*0960*/  IMAD.WIDE.U32 R8, R9, 0x4, R6 ;  /* 0x0000000409087825 */ /* 0x000fc800078e0006 */
[--C-:B------:R-:W-:Y:S02]  /*0970*/  IMAD.WIDE.U32 R10, R11, 0x4, R6.reuse ;  /* 0x000000040b0a7825 */ /* 0x100fe400078e0006 */
[----:B------:R-:W4:Y:S02]  /*0980*/  LDG.E R8, desc[UR6][R8.64] ;  /* 0x0000000608087981 */ /* 0x000f24000c1e1900 */
[----:B------:R-:W-:Y:S02]  /*0990*/  VIADD R13, R13, 0x700 ;  /* 0x000007000d0d7836 */ /* 0x000fe40000000000 */
[----:B------:R-:W4:Y:S02]  /*09a0*/  LDG.E R11, desc[UR6][R10.64] ;  /* 0x000000060a0b7981 */ /* 0x000f24000c1e1900 */
[----:B------:R-:W-:-:S06]  /*09b0*/  IMAD.WIDE.U32 R6, R13, 0x4, R6 ;  /* 0x000000040d067825 */ /* 0x000fcc00078e0006 */
        /* <DEDUP_REMOVED lines=18> */
.L_x_419:
[----:B------:R-:W-:Y:S05]  /*0ae0*/  BSYNC.RECONVERGENT B2 ;  /* 0x0000000000027941 */ /* 0x000fea0003800200 */
.L_x_418:
        /* <DEDUP_REMOVED lines=10> */
[----:B0-----:R-:W-:-:S04]  /*0b90*/  IMAD.WIDE.U32 R8, R15, 0x4, R6 ;  /* 0x000000040f087825 */ /* 0x001fc800078e0006 */
[--C-:B------:R-:W-:Y:S02]  /*0ba0*/  IMAD.WIDE.U32 R10, R11, 0x4, R6.reuse ;  /* 0x000000040b0a7825 */ /* 0x100fe400078e0006 */
[----:B------:R-:W2:Y:S02]  /*0bb0*/  LDG.E R8, desc[UR6][R8.64] ;  /* 0x0000000608087981 */ /* 0x000ea4000c1e1900 */
[--C-:B------:R-:W-:Y:S02]  /*0bc0*/  IMAD.WIDE.U32 R12, R13, 0x4, R6.reuse ;  /* 0x000000040d0c7825 */ /* 0x100fe400078e0006 */
[----:B------:R-:W3:Y:S02]  /*0bd0*/  LDG.E R10, desc[UR6][R10.64] ;  /* 0x000000060a0a7981 */ /* 0x000ee4000c1e1900 */
        /* <DEDUP_REMOVED lines=13> */
.L_x_421:
[----:B------:R-:W-:Y:S05]  /*0cb0*/  BSYNC.RECONVERGENT B2 ;  /* 0x0000000000027941 */ /* 0x000fea0003800200 */
.L_x_420:
[----:B------:R-:W-:Y:S05]  /*0cc0*/  @!P0 BRA `(.L_x_413) ;  /* 0x00000000002c8947 */ /* 0x000fea0003800000 */
[----:B------:R-:W0:Y:S01]  /*0cd0*/  LDC.64 R6, c[0x0][0x380] ;  /* 0x0000e000ff067b82 */ /* 0x000e220000000a00 */
[----:B------:R-:W-:Y:S02]  /*0ce0*/  IMAD R9, R3, 0x1000, R4 ;  /* 0x0000100003097824 */ /* 0x000fe400078e0204 */
[----:B------:R-:W-:-:S07]  /*0cf0*/  IMAD.MOV R8, RZ, RZ, -R5 ;  /* 0x000000ffff087224 */ /* 0x000fce00078e0a05 */
.L_x_422:
[----:B0-----:R-:W-:-:S06]  /*0d00*/  IMAD.WIDE.U32 R4, R9, 0x4, R6 ;  /* 0x0000000409047825 */ /* 0x001fcc00078e0006 */
[----:B------:R-:W2:Y:S01]  /*0d10*/  LDG.E R4, desc[UR6][R4.64] ;  /* 0x0000000604047981 */ /* 0x000ea2000c1e1900 */
[----:B------:R-:W-:Y:S02]  /*0d20*/  VIADD R8, R8, 0x1 ;  /* 0x0000000108087836 */ /* 0x000fe40000000000 */
[----:B------:R-:W-:-:S03]  /*0d30*/  VIADD R9, R9, 0x100 ;  /* 0x0000010009097836 */ /* 0x000fc60000000000 */
[----:B------:R-:W-:Y:S02]  /*0d40*/  ISETP.NE.AND P1, PT, R8, RZ, PT ;  /* 0x000000ff0800720c */ /* 0x000fe40003f25270 */
[----:B--2--5:R-:W-:-:S04]  /*0d50*/  FSETP.GEU.AND P0, PT, R19, R4, PT ;  /* 0x000000041300720b */ /* 0x024fc80003f0e000 */
[----:B------:R-:W-:-:S07]  /*0d60*/  FSEL R19, R4, R19, !P0 ;  /* 0x0000001304137208 */ /* 0x000fce0004000000 */
[----:B------:R-:W-:Y:S05]  /*0d70*/  @P1 BRA `(.L_x_422) ;  /* 0xfffffffc00e01947 */ /* 0x000fea000383ffff */
.L_x_413:
[----:B------:R-:W-:Y:S05]  /*0d80*/  BSYNC.RECONVERGENT B1 ;  /* 0x0000000000017941 */ /* 0x000fea0003800200 */
.L_x_412:
[----:B------:R-:W-:-:S13]  /*0d90*/  ISETP.GE.U32.AND P0, PT, R0, 0x100, PT ;  /* 0x000001000000780c */ /* 0x000fda0003f06070 */
[----:B------:R-:W-:Y:S05]  /*0da0*/  @!P0 BRA `(.L_x_423) ;  /* 0x0000000000dc8947 */ /* 0x000fea0003800000 */
[----:B------:R-:W1:Y:S01]  /*0db0*/  S2R R8, SR_LANEID ;  /* 0x0000000000087919 */ /* 0x000e620000000000 */
[----:B-----5:R-:W2:Y:S02]  /*0dc0*/  SHFL.DOWN PT, R0, R19, 0x1, 0x1f ;  /* 0x08201f0013007f89 */ /* 0x020ea400000e0000 */
[C---:B--2---:R-:W-:Y:S02]  /*0dd0*/  FSETP.GEU.AND P1, PT, R19.reuse, R0, PT ;  /* 0x000000001300720b */ /* 0x044fe40003f2e000 */
[----:B-1----:R-:W-:Y:S02]  /*0de0*/  ISETP.GT.AND P0, PT, R8, 0x1e, PT ;  /* 0x0000001e0800780c */ /* 0x002fe40003f04270 */
[----:B------:R-:W-:Y:S02]  /*0df0*/  FSEL R0, R0, R19, !P1 ;  /* 0x0000001300007208 */ /* 0x000fe40004800000 */
[----:B------:R-:W-:Y:S02]  /*0e00*/  ISETP.NE.AND P2, PT, R8, RZ, PT ;  /* 0x000000ff0800720c */ /* 0x000fe40003f45270 */
[----:B------:R-:W-:-:S02]  /*0e10*/  FSEL R0, R19, R0, P0 ;  /* 0x0000000013007208 */ /* 0x000fc40000000000 */
[----:B------:R-:W-:-:S03]  /*0e20*/  ISETP.GT.AND P0, PT, R8, 0x1d, PT ;  /* 0x0000001d0800780c */ /* 0x000fc60003f04270 */
[----:B------:R-:W1:Y:S06]  /*0e30*/  SHFL.DOWN PT, R5, R0, 0x2, 0x1f ;  /* 0x08401f0000057f89 */ /* 0x000e6c00000e0000 */
[----:B0-----:R-:W0:Y:S01]  /*0e40*/  @!P2 S2R R7, SR_CgaCtaId ;  /* 0x000000000007a919 */ /* 0x001e220000008800 */
[----:B------:R-:W-:Y:S02]  /*0e50*/  @!P2 MOV R6, 0x400 ;  /* 0x000004000006a802 */ /* 0x000fe40000000f00 */
[----:B------:R-:W-:-:S04]  /*0e60*/  @!P2 SHF.R.U32.HI R4, RZ, 0x3, R2 ;  /* 0x00000003ff04a819 */ /* 0x000fc80000011602 */
[----:B------:R-:W-:Y:S02]  /*0e70*/  @!P2 LOP3.LUT R4, R4, 0x7c, RZ, 0xc0, !PT ;  /* 0x0000007c0404a812 */ /* 0x000fe400078ec0ff */
[----:B-1----:R-:W-:-:S04]  /*0e80*/  FSETP.GEU.AND P1, PT, R0, R5, PT ;  /* 0x000000050000720b */ /* 0x002fc80003f2e000 */
[----:B------:R-:W-:Y:S02]  /*0e90*/  @!P0 FSEL R0, R5, R0, !P1 ;  /* 0x0000000005008208 */ /* 0x000fe40004800000 */
[----:B------:R-:W-:-:S03]  /*0ea0*/  ISETP.GT.AND P0, PT, R8, 0x1b, PT ;  /* 0x0000001b0800780c */ /* 0x000fc60003f04270 */
[----:B------:R-:W1:Y:S01]  /*0eb0*/  SHFL.DOWN PT, R5, R0, 0x4, 0x1f ;  /* 0x08801f0000057f89 */ /* 0x000e6200000e0000 */
[----:B0-----:R-:W-:-:S05]  /*0ec0*/  @!P2 LEA R7, R7, R6, 0x18 ;  /* 0x000000060707a211 */ /* 0x001fca00078ec0ff */
[----:B------:R-:W-:Y:S01]  /*0ed0*/  @!P2 IMAD.IADD R4, R4, 0x1, R7 ;  /* 0x000000010404a824 */ /* 0x000fe200078e0207 */
[----:B-1----:R-:W-:-:S04]  /*0ee0*/  FSETP.GEU.AND P1, PT, R0, R5, PT ;  /* 0x000000050000720b */ /* 0x002fc80003f2e000 */
        /* <DEDUP_REMOVED lines=35> */
.L_x_423:
[----:B------:R-:W-:Y:S01]  /*1120*/  LOP3.LUT R4, R2, 0x3e0, RZ, 0xc0, !PT ;  /* 0x000003e002047812 */ /* 0x000fe200078ec0ff */
[----:B------:R-:W1:Y:S03]  /*1130*/  S2R R8, SR_LANEID ;  /* 0x0000000000087919 */ /* 0x000e660000000000 */
[----:B0-----:R-:W-:Y:S01]  /*1140*/  LOP3.LUT R7, RZ, R4, RZ, 0x33, !PT ;  /* 0x00000004ff077212 */ /* 0x001fe200078e33ff */
[----:B------:R-:W-:-:S04]  /*1150*/  VIADD R5, R4, 0x20 ;  /* 0x0000002004057836 */ /* 0x000fc80000000000 */
[----:B------:R-:W-:Y:S01]  /*1160*/  IMAD.IADD R7, R0, 0x1, R7 ;  /* 0x0000000100077824 */ /* 0x000fe200078e0207 */
[----:B------:R-:W-:-:S04]  /*1170*/  ISETP.GT.U32.AND P0, PT, R5, R0, PT ;  /* 0x000000000500720c */ /* 0x000fc80003f04070 */
[----:B------:R-:W-:-:S05]  /*1180*/  SEL R7, R7, 0x1f, P0 ;  /* 0x0000001f07077807 */ /* 0x000fca0000000000 */
[----:B-----5:R-:W0:Y:S01]  /*1190*/  SHFL.DOWN PT, R4, R19, 0x1, R7 ;  /* 0x0820000013047989 */ /* 0x020e2200000e0007 */
        /* <DEDUP_REMOVED lines=38> */
[----:B------:R-:W-:Y:S01]  /*1400*/  ISETP.GT.U32.AND P1, PT, R0, 0x40, PT ;  /* 0x000000400000780c */ /* 0x000fe20003f24070 */
[----:B0-----:R-:W-:-:S09]  /*1410*/  ULEA UR4, UR5, UR4, 0x18 ;  /* 0x0000000405047291 */ /* 0x001fd2000f8ec0ff */
[----:B------:R-:W0:Y:S04]  /*1420*/  LDS R5, [UR4+0xc] ;  /* 0x00000c04ff057984 */ /* 0x000e280008000800 */
[----:B------:R-:W1:Y:S04]  /*1430*/  LDS.128 R12, [UR4+0x10] ;  /* 0x00001004ff0c7984 */ /* 0x000e680008000c00 */
[----:B------:R-:W2:Y:S01]  /*1440*/  LDS.64 R6, [UR4+0x20] ;  /* 0x00002004ff067984 */ /* 0x000ea20008000a00 */
[----:B0-----:R-:W-:-:S04]  /*1450*/  FSETP.GEU.AND P3, PT, R8, R5, PT ;  /* 0x000000050800720b */ /* 0x001fc80003f6e000 */
[----:B------:R-:W-:Y:S02]  /*1460*/  @P2 FSEL R8, R5, R8, !P3 ;  /* 0x0000000805082208 */ /* 0x000fe40005800000 */
[----:B------:R-:W-:Y:S02]  /*1470*/  ISETP.GT.U32.AND P2, PT, R0, 0x60, PT ;  /* 0x000000600000780c */ /* 0x000fe40003f44070 */
[----:B-1----:R-:W-:-:S04]  /*1480*/  FSETP.GEU.AND P3, PT, R8, R12, PT ;  /* 0x0000000c0800720b */ /* 0x002fc80003f6e000 */
[----:B------:R-:W-:Y:S02]  /*1490*/  @P1 FSEL R8, R12, R8, !P3 ;  /* 0x000000080c081208 */ /* 0x000fe40005800000 */
[----:B------:R-:W-:Y:S02]  /*14a0*/  ISETP.GT.U32.AND P1, PT, R0, 0x80, PT ;  /* 0x000000800000780c */ /* 0x000fe40003f24070 */
[----:B------:R-:W-:-:S04]  /*14b0*/  FSETP.GEU.AND P3, PT, R8, R13, PT ;  /* 0x0000000d0800720b */ /* 0x000fc80003f6e000 */
        /* <DEDUP_REMOVED lines=8> */
[----:B--2---:R-:W-:-:S04]  /*1540*/  FSETP.GEU.AND P3, PT, R8, R6, PT ;  /* 0x000000060800720b */ /* 0x004fc80003f6e000 */
[----:B------:R-:W-:-:S04]  /*1550*/  @P1 FSEL R8, R6, R8, !P3 ;  /* 0x0000000806081208 */ /* 0x000fc80005800000 */
[----:B------:R-:W-:-:S04]  /*1560*/  FSETP.GEU.AND P1, PT, R8, R7, PT ;  /* 0x000000070800720b */ /* 0x000fc80003f2e000 */
[----:B------:R-:W-:Y:S01]  /*1570*/  @P2 FSEL R8, R7, R8, !P1 ;  /* 0x0000000807082208 */ /* 0x000fe20004800000 */
[----:B------:R-:W-:Y:S08]  /*1580*/  BRA `(.L_x_424) ;  /* 0x0000001800047947 */ /* 0x000ff00003800000 */
.L_x_409:
[----:B------:R-:W0:Y:S01]  /*1590*/  S2R R2, SR_TID.X ;  /* 0x0000000000027919 */ /* 0x000e220000002100 */
[----:B------:R-:W1:Y:S02]  /*15a0*/  LDCU.64 UR4, c[0x0][0x380] ;  /* 0x00007000ff0477ac */ /* 0x000e640008000a00 */
[----:B-1----:R-:W-:Y:S02]  /*15b0*/  IMAD.U32 R14, RZ, RZ, UR4 ;  /* 0x00000004ff0e7e24 */ /* 0x002fe4000f8e00ff */
[----:B------:R-:W-:Y:S02]  /*15c0*/  IMAD.U32 R15, RZ, RZ, UR5 ;  /* 0x00000005ff0f7e24 */ /* 0x000fe4000f8e00ff */
[----:B0-----:R-:W-:-:S04]  /*15d0*/  IMAD R5, R3, 0x1000, R2 ;  /* 0x0000100003057824 */ /* 0x001fc800078e0202 */
        /* <DEDUP_REMOVED lines=45> */
[----:B------:R-:W-:Y:S02]  /*18b0*/  ISETP.GE.U32.AND P1, PT, R0, R7, PT ;  /* 0x000000070000720c */ /* 0x000fe40003f26070 */
[----:B------:R-:W-:-:S04]  /*18c0*/  FSETP.GEU.AND P0, PT, R16, R11, PT ;  /* 0x0000000b1000720b */ /* 0x000fc80003f0e000 */
[----:B------:R-:W-:-:S07]  /*18d0*/  FSEL R29, R11, R16, !P0 ;  /* 0x000000100b1d7208 */ /* 0x000fce0004000000 */
[----:B------:R-:W-:Y:S05]  /*18e0*/  @!P1 BRA `(.L_x_425) ;  /* 0x0000001000549947 */ /* 0x000fea0003800000 */
[----:B------:R-:W-:Y:S01]  /*18f0*/  IMAD R5, R3, 0x1000, R7 ;  /* 0x0000100003057824 */ /* 0x000fe200078e0207 */
[----:B------:R-:W-:Y:S01]  /*1900*/  LOP3.LUT R0, RZ, R2, RZ, 0x33, !PT ;  /* 0x00000002ff007212 */ /* 0x000fe200078e33ff */
[----:B------:R-:W-:Y:S01]  /*1910*/  VIADD R10, R8, 0xfffff000 ;  /* 0xfffff000080a7836 */ /* 0x000fe20000000000 */
[----:B------:R-:W-:Y:S01]  /*1920*/  UMOV UR4, URZ ;  /* 0x000000ff00047c82 */ /* 0x000fe20008000000 */
[----:B------:R-:W-:Y:S01]  /*1930*/  IMAD.MOV.U32 R4, RZ, RZ, R5 ;  /* 0x000000ffff047224 */ /* 0x000fe200078e0005 */
[----:B------:R-:W-:Y:S02]  /*1940*/  IADD3 R6, PT, PT, -R7, R8, R0 ;  /* 0x0000000807067210 */ /* 0x000fe40007ffe100 */
[C---:B------:R-:W-:Y:S02]  /*1950*/  ISETP.GT.U32.AND P0, PT, R5.reuse, R10, PT ;  /* 0x0000000a0500720c */ /* 0x040fe40003f04070 */
[----:B------:R-:W-:Y:S01]  /*1960*/  IADD3 R0, PT, PT, R5, 0x800, R2 ;  /* 0x0000080005007810 */ /* 0x000fe20007ffe002 */
[----:B------:R-:W-:-:S10]  /*1970*/  IMAD R6, R3, -0x1000, R6 ;  /* 0xfffff00003067824 */ /* 0x000fd400078e0206 */
[----:B------:R-:W-:Y:S05]  /*1980*/  @P0 BRA `(.L_x_426) ;  /* 0x0000000400000947 */ /* 0x000fea0003800000 */
[----:B------:R-:W0:Y:S08]  /*1990*/  LDC R2, c[0x0][0x3a8] ;  /* 0x0000ea00ff027b82 */ /* 0x000e300000000800 */
[----:B------:R-:W1:Y:S02]  /*19a0*/  LDC.64 R14, c[0x0][0x380] ;  /* 0x0000e000ff0e7b82 */ /* 0x000e640000000a00 */
.L_x_427:
[----:B------:R-:W2:Y:S02]  /*19b0*/  S2R R8, SR_TID.X ;  /* 0x0000000000087919 */ /* 0x000ea40000002100 */
[----:B--2---:R-:W-:-:S04]  /*19c0*/  IMAD.IADD R9, R8, 0x1, R5 ;  /* 0x0000000108097824 */ /* 0x004fc800078e0205 */
        /* <DEDUP_REMOVED lines=19> */
[----:B------:R-:W2:Y:S01]  /*1b00*/  LDG.E R20, desc[UR6][R8.64+0x2400] ;  /* 0x0024000608147981 */ /* 0x000ea2000c1e1900 */
[----:B-----5:R-:W-:-:S03]  /*1b10*/  FSETP.GEU.AND P2, PT, R13, R18, PT ;  /* 0x000000120d00720b */ /* 0x020fc60003f4e000 */
[----:B------:R-:W3:Y:S01]  /*1b20*/  LDG.E R17, desc[UR6][R8.64+0x3c00] ;  /* 0x003c000608117981 */ /* 0x000ee2000c1e1900 */
[----:B------:R-:W-:-:S03]  /*1b30*/  FSEL R11, R18, R13, !P2 ;  /* 0x0000000d120b7208 */ /* 0x000fc60005000000 */
[----:B------:R-:W4:Y:S04]  /*1b40*/  LDG.E R18, desc[UR6][R8.64+0x3400] ;  /* 0x0034000608127981 */ /* 0x000f28000c1e1900 */
[----:B------:R0:W4:Y:S01]  /*1b50*/  LDG.E R13, desc[UR6][R8.64+0x3800] ;  /* 0x00380006080d7981 */ /* 0x000122000c1e1900 */
[----:B------:R-:W-:-:S04]  /*1b60*/  FSETP.GEU.AND P0, PT, R19, R22, PT ;  /* 0x000000161300720b */ /* 0x000fc80003f0e000 */
[----:B------:R-:W-:Y:S02]  /*1b70*/  FSEL R19, R22, R19, !P0 ;  /* 0x0000001316137208 */ /* 0x000fe40004000000 */
[----:B------:R-:W-:-:S04]  /*1b80*/  FSETP.GEU.AND P1, PT, R23, R24, PT ;  /* 0x000000181700720b */ /* 0x000fc80003f2e000 */
[----:B------:R-:W-:Y:S02]  /*1b90*/  FSEL R23, R24, R23, !P1 ;  /* 0x0000001718177208 */ /* 0x000fe40004800000 */
[----:B------:R-:W-:-:S04]  /*1ba0*/  FSETP.GEU.AND P1, PT, R11, R16, PT ;  /* 0x000000100b00720b */ /* 0x000fc80003f2e000 */
[----:B------:R-:W-:Y:S01]  /*1bb0*/  FSEL R11, R16, R11, !P1 ;  /* 0x0000000b100b7208 */ /* 0x000fe20004800000 */
[----:B0-----:R-:W-:Y:S01]  /*1bc0*/  IMAD.MOV.U32 R8, RZ, RZ, R2 ;  /* 0x000000ffff087224 */ /* 0x001fe200078e0002 */
[----:B--2---:R-:W-:-:S04]  /*1bd0*/  FSETP.GEU.AND P0, PT, R20, R21, PT ;  /* 0x000000151400720b */ /* 0x004fc80003f0e000 */
[----:B------:R-:W-:Y:S02]  /*1be0*/  FSEL R20, R21, R20, !P0 ;  /* 0x0000001415147208 */ /* 0x000fe40004000000 */
[----:B------:R-:W-:Y:S02]  /*1bf0*/  FSETP.GEU.AND P0, PT, R29, R12, PT ;  /* 0x0000000c1d00720b */ /* 0x000fe40003f0e000 */
[----:B----4-:R-:W-:-:S04]  /*1c00*/  FSETP.GEU.AND P2, PT, R18, R13, PT ;  /* 0x0000000d1200720b */ /* 0x010fc80003f4e000 */
[----:B------:R-:W-:Y:S02]  /*1c10*/  FSEL R18, R13, R18, !P2 ;  /* 0x000000120d127208 */ /* 0x000fe40005000000 */
[----:B------:R-:W-:Y:S02]  /*1c20*/  FSEL R12, R12, R29, !P0 ;  /* 0x0000001d0c0c7208 */ /* 0x000fe40004000000 */
[----:B------:R-:W-:Y:S02]  /*1c30*/  FSETP.GEU.AND P2, PT, R19, R20, PT ;  /* 0x000000141300720b */ /* 0x000fe40003f4e000 */
[----:B------:R-:W-:Y:S02]  /*1c40*/  FSETP.GEU.AND P3, PT, R23, R18, PT ;  /* 0x000000121700720b */ /* 0x000fe40003f6e000 */
[----:B------:R-:W-:Y:S02]  /*1c50*/  FSETP.GEU.AND P0, PT, R12, R11, PT ;  /* 0x0000000b0c00720b */ /* 0x000fe40003f0e000 */
[----:B------:R-:W-:-:S02]  /*1c60*/  FSEL R19, R20, R19, !P2 ;  /* 0x0000001314137208 */ /* 0x000fc40005000000 */
[----:B------:R-:W-:Y:S02]  /*1c70*/  FSEL R18, R18, R23, !P3 ;  /* 0x0000001712127208 */ /* 0x000fe40005800000 */
[----:B------:R-:W-:Y:S01]  /*1c80*/  FSEL R11, R11, R12, !P0 ;  /* 0x0000000c0b0b7208 */ /* 0x000fe20004000000 */
[----:B------:R-:W-:Y:S01]  /*1c90*/  IMAD.IADD R12, R8, 0x1, -R5 ;  /* 0x00000001080c7824 */ /* 0x000fe200078e0a05 */
[----:B------:R-:W-:-:S04]  /*1ca0*/  FSETP.GEU.AND P1, PT, R19, R18, PT ;  /* 0x000000121300720b */ /* 0x000fc80003f2e000 */
[----:B------:R-:W-:Y:S02]  /*1cb0*/  FSEL R18, R18, R19, !P1 ;  /* 0x0000001312127208 */ /* 0x000fe40004800000 */
[----:B------:R-:W-:Y:S02]  /*1cc0*/  ISETP.GE.U32.AND P1, PT, R12, R7, PT ;  /* 0x000000070c00720c */ /* 0x000fe40003f26070 */
[----:B------:R-:W-:-:S04]  /*1cd0*/  FSETP.GEU.AND P0, PT, R11, R18, PT ;  /* 0x000000120b00720b */ /* 0x000fc80003f0e000 */
[----:B------:R-:W-:-:S04]  /*1ce0*/  FSEL R18, R18, R11, !P0 ;  /* 0x0000000b12127208 */ /* 0x000fc80004000000 */
[----:B---3--:R-:W-:-:S04]  /*1cf0*/  FSETP.GEU.AND P0, PT, R18, R17, PT ;  /* 0x000000111200720b */ /* 0x008fc80003f0e000 */
[----:B------:R-:W-:Y:S01]  /*1d00*/  FSEL R29, R17, R18, !P0 ;  /* 0x00000012111d7208 */ /* 0x000fe20004000000 */
[----:B------:R-:W-:Y:S08]  /*1d10*/  @!P1 BRA `(.L_x_425) ;  /* 0x0000000c00489947 */ /* 0x000ff00003800000 */
[C---:B------:R-:W-:Y:S01]  /*1d20*/  IMAD.IADD R5, R7.reuse, 0x1, R5 ;  /* 0x0000000107057824 */ /* 0x040fe200078e0205 */
[----:B------:R-:W-:Y:S01]  /*1d30*/  UIADD3 UR4, UPT, UPT, UR4, 0x1, URZ ;  /* 0x0000000104047890 */ /* 0x000fe2000fffe0ff */
[----:B------:R-:W-:Y:S02]  /*1d40*/  IMAD.IADD R4, R7, 0x1, R4 ;  /* 0x0000000107047824 */ /* 0x000fe400078e0204 */
[----:B------:R-:W-:Y:S01]  /*1d50*/  IMAD.IADD R6, R6, 0x1, -R7 ;  /* 0x0000000106067824 */ /* 0x000fe200078e0a07 */
[----:B------:R-:W-:Y:S01]  /*1d60*/  ISETP.GT.U32.AND P0, PT, R5, R10, PT ;  /* 0x0000000a0500720c */ /* 0x000fe20003f04070 */
[----:B------:R-:W-:-:S12]  /*1d70*/  IMAD.IADD R0, R7, 0x1, R0 ;  /* 0x0000000107007824 */ /* 0x000fd800078e0200 */
[----:B------:R-:W-:Y:S05]  /*1d80*/  @!P0 BRA `(.L_x_427) ;  /* 0xfffffffc00088947 */ /* 0x000fea000383ffff */
.L_x_426:
[----:B------:R-:W0:Y:S01]  /*1d90*/  S2R R9, SR_TID.X ;  /* 0x0000000000097919 */ /* 0x000e220000002100 */
[----:B------:R-:W-:Y:S01]  /*1da0*/  IMAD.IADD R2, R8, 0x1, -R5 ;  /* 0x0000000108027824 */ /* 0x000fe200078e0a05 */
[----:B------:R-:W-:Y:S04]  /*1db0*/  BSSY.RECONVERGENT B1, `(.L_x_425) ;  /* 0x00000c8000017945 */ /* 0x000fe80003800200 */
[----:B0-----:R-:W-:-:S04]  /*1dc0*/  ISETP.GE.AND P0, PT, R9, R2, PT ;  /* 0x000000020900720c */ /* 0x001fc80003f06270 */
[----:B------:R-:W-:-:S13]  /*1dd0*/  ISETP.GE.U32.OR P0, PT, R5, R8, P0 ;  /* 0x000000080500720c */ /* 0x000fda0000706470 */
[----:B------:R-:W-:Y:S05]  /*1de0*/  @P0 BRA `(.L_x_428) ;  /* 0x0000000c00100947 */ /* 0x000fea0003800000 */
[----:B------:R-:W0:Y:S01]  /*1df0*/  LDC R7, c[0x0][0x3ac] ;  /* 0x0000eb00ff077b82 */ /* 0x000e220000000800 */
[----:B------:R-:W-:Y:S07]  /*1e00*/  BSSY.RECONVERGENT B2, `(.L_x_429) ;  /* 0x0000068000027945 */ /* 0x000fee0003800200 */
[----:B------:R-:W1:Y:S01]  /*1e10*/  LDC R2, c[0x0][0x3ac] ;  /* 0x0000eb00ff027b82 */ /* 0x000e620000000800 */
[----:B0-----:R-:W-:Y:S01]  /*1e20*/  IMAD.SHL.U32 R10, R7, 0x1000, RZ ;  /* 0x00001000070a7824 */ /* 0x001fe200078e00ff */
[----:B------:R-:W-:-:S03]  /*1e30*/  LOP3.LUT R7, RZ, R9, RZ, 0x33, !PT ;  /* 0x00000009ff077212 */ /* 0x000fc600078e33ff */
[----:B------:R-:W-:-:S05]  /*1e40*/  IMAD R10, R3, 0x1000, R10 ;  /* 0x00001000030a7824 */ /* 0x000fca00078e020a */
[----:B------:R-:W-:Y:S01]  /*1e50*/  IADD3 R8, PT, PT, -R10, R8, R7 ;  /* 0x000000080a087210 */ /* 0x000fe20007ffe107 */
[----:B-1----:R-:W-:Y:S02]  /*1e60*/  IMAD R7, R2, UR4, RZ ;  /* 0x0000000402077c24 */ /* 0x002fe4000f8e02ff */
[----:B------:R-:W-:Y:S02]  /*1e70*/  IMAD.MOV.U32 R2, RZ, RZ, R9 ;  /* 0x000000ffff027224 */ /* 0x000fe400078e0009 */
        /* <DEDUP_REMOVED lines=8> */
[----:B------:R-:W-:-:S05]  /*1f00*/  LOP3.LUT R2, R2, 0x1fffff0, RZ, 0xc0, !PT ;  /* 0x01fffff002027812 */ /* 0x000fca00078ec0ff */
[----:B------:R-:W-:-:S07]  /*1f10*/  IMAD.MOV R2, RZ, RZ, -R2 ;  /* 0x000000ffff027224 */ /* 0x000fce00078e0a02 */
.L_x_432:
[C---:B------:R-:W-:Y:S02]  /*1f20*/  VIADD R13, R0.reuse, 0xfffff800 ;  /* 0xfffff800000d7836 */ /* 0x040fe40000000000 */
[----:B------:R-:W-:Y:S02]  /*1f30*/  VIADD R17, R0, 0xfffff900 ;  /* 0xfffff90000117836 */ /* 0x000fe40000000000 */
[----:B------:R-:W-:-:S05]  /*1f40*/  IMAD.WIDE.U32 R12, R13, 0x4, R14 ;  /* 0x000000040d0c7825 */ /* 0x000fca00078e000e */
[----:B------:R-:W2:Y:S01]  /*1f50*/  LDG.E R21, desc[UR6][R12.64] ;  /* 0x000000060c157981 */ /* 0x000ea2000c1e1900 */
[----:B------:R-:W-:-:S05]  /*1f60*/  IMAD.WIDE.U32 R16, R17, 0x4, R14 ;  /* 0x0000000411107825 */ /* 0x000fca00078e000e */
[----:B------:R0:W3:Y:S01]  /*1f70*/  LDG.E R20, desc[UR6][R16.64] ;  /* 0x0000000610147981 */ /* 0x0000e2000c1e1900 */
[----:B------:R-:W-:-:S04]  /*1f80*/  VIADD R25, R0, 0xfffffa00 ;  /* 0xfffffa0000197836 */ /* 0x000fc80000000000 */
[----:B------:R-:W-:-:S05]  /*1f90*/  IMAD.WIDE.U32 R24, R25, 0x4, R14 ;  /* 0x0000000419187825 */ /* 0x000fca00078e000e */
[----:B------:R1:W4:Y:S01]  /*1fa0*/  LDG.E R28, desc[UR6][R24.64] ;  /* 0x00000006181c7981 */ /* 0x000322000c1e1900 */
[C---:B------:R-:W-:Y:S02]  /*1fb0*/  VIADD R27, R0.reuse, 0xfffffb00 ;  /* 0xfffffb00001b7836 */ /* 0x040fe40000000000 */
[----:B------:R-:W-:Y:S02]  /*1fc0*/  VIADD R19, R0, 0xfffffc00 ;  /* 0xfffffc0000137836 */ /* 0x000fe40000000000 */
[----:B------:R-:W-:-:S05]  /*1fd0*/  IMAD.WIDE.U32 R26, R27, 0x4, R14 ;  /* 0x000000041b1a7825 */ /* 0x000fca00078e000e */
[----:B------:R-:W5:Y:S01]  /*1fe0*/  LDG.E R10, desc[UR6][R26.64] ;  /* 0x000000061a0a7981 */ /* 0x000f62000c1e1900 */
[----:B------:R-:W-:-:S04]  /*1ff0*/  IMAD.WIDE.U32 R18, R19, 0x4, R14 ;  /* 0x0000000413127825 */ /* 0x000fc800078e000e */
[C---:B------:R-:W-:Y:S01]  /*2000*/  VIADD R23, R0.reuse, 0xfffffd00 ;  /* 0xfffffd0000177836 */ /* 0x040fe20000000000 */
[----:B------:R-:W5:Y:S01]  /*2010*/  LDG.E R11, desc[UR6][R18.64] ;  /* 0x00000006120b7981 */ /* 0x000f62000c1e1900 */
[----:B0-----:R-:W-:Y:S02]  /*2020*/  VIADD R17, R0, 0xfffffe00 ;  /* 0xfffffe0000117836 */ /* 0x001fe40000000000 */
[----:B------:R-:W-:-:S05]  /*2030*/  IMAD.WIDE.U32 R22, R23, 0x4, R14 ;  /* 0x0000000417167825 */ /* 0x000fca00078e000e */
[----:B------:R-:W5:Y:S01]  /*2040*/  LDG.E R12, desc[UR6][R22.64] ;  /* 0x00000006160c7981 */ /* 0x000f62000c1e1900 */
[----:B------:R-:W-:-:S04]  /*2050*/  IMAD.WIDE.U32 R16, R17, 0x4, R14 ;  /* 0x0000000411107825 */ /* 0x000fc800078e000e */
[----:B-1----:R-:W-:Y:S01]  /*2060*/  VIADD R25, R0, 0xffffff00 ;  /* 0xffffff0000197836 */ /* 0x002fe20000000000 */
[----:B------:R0:W5:Y:S03]  /*2070*/  LDG.E R13, desc[UR6][R16.64] ;  /* 0x00000006100d7981 */ /* 0x000166000c1e1900 */
[----:B------:R-:W-:-:S06]  /*2080*/  IMAD.WIDE.U32 R24, R25, 0x4, R14 ;  /* 0x0000000419187825 */ /* 0x000fcc00078e000e */
[----:B------:R-:W5:Y:S01]  /*2090*/  LDG.E R24, desc[UR6][R24.64] ;  /* 0x0000000618187981 */ /* 0x000f62000c1e1900 */
[----:B0-----:R-:W-:-:S04]  /*20a0*/  IMAD.WIDE.U32 R16, R0, 0x4, R14 ;  /* 0x0000000400107825 */ /* 0x001fc800078e000e */
[----:B------:R-:W-:Y:S01]  /*20b0*/  VIADD R27, R0, 0x100 ;  /* 0x00000100001b7836 */ /* 0x000fe20000000000 */
[----:B------:R0:W5:Y:S03]  /*20c0*/  LDG.E R25, desc[UR6][R16.64] ;  /* 0x0000000610197981 */ /* 0x000166000c1e1900 */
[----:B------:R-:W-:-:S04]  /*20d0*/  IMAD.WIDE.U32 R18, R27, 0x4, R14 ;  /* 0x000000041b127825 */ /* 0x000fc800078e000e */
[----:B------:R-:W-:Y:S01]  /*20e0*/  VIADD R27, R0, 0x200 ;  /* 0x00000200001b7836 */ /* 0x000fe20000000000 */
[----:B------:R1:W5:Y:S03]  /*20f0*/  LDG.E R26, desc[UR6][R18.64] ;  /* 0x00000006121a7981 */ /* 0x000366000c1e1900 */
[----:B------:R-:W-:-:S04]  /*2100*/  IMAD.WIDE.U32 R22, R27, 0x4, R14 ;  /* 0x000000041b167825 */ /* 0x000fc800078e000e */
[----:B0-----:R-:W-:Y:S01]  /*2110*/  VIADD R17, R0, 0x300 ;  /* 0x0000030000117836 */ /* 0x001fe20000000000 */
[----:B------:R0:W5:Y:S03]  /*2120*/  LDG.E R27, desc[UR6][R22.64] ;  /* 0x00000006161b7981 */ /* 0x000166000c1e1900 */
[----:B------:R-:W-:-:S04]  /*2130*/  IMAD.WIDE.U32 R16, R17, 0x4, R14 ;  /* 0x0000000411107825 */ /* 0x000fc800078e000e */
[----:B-1----:R-:W-:-:S04]  /*2140*/  VIADD R19, R0, 0x400 ;  /* 0x0000040000137836 */ /* 0x002fc80000000000 */
[----:B------:R-:W-:-:S06]  /*2150*/  IMAD.WIDE.U32 R18, R19, 0x4, R14 ;  /* 0x0000000413127825 */ /* 0x000fcc00078e000e */
[----:B------:R-:W5:Y:S01]  /*2160*/  LDG.E R18, desc[UR6][R18.64] ;  /* 0x0000000612127981 */ /* 0x000f62000c1e1900 */
[----:B0-----:R-:W-:-:S04]  /*2170*/  VIADD R23, R0, 0x600 ;  /* 0x0000060000177836 */ /* 0x001fc80000000000 */
[----:B------:R-:W-:-:S06]  /*2180*/  IMAD.WIDE.U32 R22, R23, 0x4, R14 ;  /* 0x0000000417167825 */ /* 0x000fcc00078e000e */
[----:B------:R-:W5:Y:S01]  /*2190*/  LDG.E R22, desc[UR6][R22.64] ;  /* 0x0000000616167981 */ /* 0x000f62000c1e1900 */
[----:B--2---:R-:W-:-:S04]  /*21a0*/  FSETP.GEU.AND P0, PT, R29, R21, PT ;  /* 0x000000151d00720b */ /* 0x004fc80003f0e000 */
[----:B------:R-:W-:Y:S02]  /*21b0*/  FSEL R21, R21, R29, !P0 ;  /* 0x0000001d15157208 */ /* 0x000fe40004000000 */
[----:B------:R0:W2:Y:S02]  /*21c0*/  LDG.E R29, desc[UR6][R16.64] ;  /* 0x00000006101d7981 */ /* 0x0000a4000c1e1900 */
[----:B---3--:R-:W-:-:S04]  /*21d0*/  FSETP.GEU.AND P0, PT, R21, R20, PT ;  /* 0x000000141500720b */ /* 0x008fc80003f0e000 */
[----:B0-----:R-:W-:Y:S01]  /*21e0*/  FSEL R17, R20, R21, !P0 ;  /* 0x0000001514117208 */ /* 0x001fe20004000000 */
[----:B------:R-:W-:-:S04]  /*21f0*/  VIADD R21, R0, 0x500 ;  /* 0x0000050000157836 */ /* 0x000fc80000000000 */
[----:B------:R-:W-:Y:S01]  /*2200*/  IMAD.WIDE.U32 R20, R21, 0x4, R14 ;  /* 0x0000000415147825 */ /* 0x000fe200078e000e */
[----:B----4-:R-:W-:-:S05]  /*2210*/  FSETP.GEU.AND P0, PT, R17, R28, PT ;  /* 0x0000001c1100720b */ /* 0x010fca0003f0e000 */
[----:B------:R-:W3:Y:S01]  /*2220*/  LDG.E R20, desc[UR6][R20.64] ;  /* 0x0000000614147981 */ /* 0x000ee2000c1e1900 */
[----:B------:R-:W-:Y:S01]  /*2230*/  VIADD R16, R0, 0x700 ;  /* 0x0000070000107836 */ /* 0x000fe20000000000 */
[----:B------:R-:W-:-:S03]  /*2240*/  FSEL R28, R28, R17, !P0 ;  /* 0x000000111c1c7208 */ /* 0x000fc60004000000 */
[----:B------:R-:W-:-:S06]  /*2250*/  IMAD.WIDE.U32 R16, R16, 0x4, R14 ;  /* 0x0000000410107825 */ /* 0x000fcc00078e000e */
[----:B------:R-:W4:Y:S01]  /*2260*/  LDG.E R16, desc[UR6][R16.64] ;  /* 0x0000000610107981 */ /* 0x000f22000c1e1900 */
        /* <DEDUP_REMOVED lines=22> */
[----:B------:R-:W-:-:S04]  /*23d0*/  FSETP.GEU.AND P0, PT, R29, R18, PT ;  /* 0x000000121d00720b */ /* 0x000fc80003f0e000 */
[----:B------:R-:W-:-:S04]  /*23e0*/  FSEL R29, R18, R29, !P0 ;  /* 0x0000001d121d7208 */ /* 0x000fc80004000000 */
[----:B---3--:R-:W-:-:S04]  /*23f0*/  FSETP.GEU.AND P0, PT, R29, R20, PT ;  /* 0x000000141d00720b */ /* 0x008fc80003f0e000 */
[----:B------:R-:W-:-:S04]  /*2400*/  FSEL R29, R20, R29, !P0 ;  /* 0x0000001d141d7208 */ /* 0x000fc80004000000 */
[----:B------:R-:W-:-:S04]  /*2410*/  FSETP.GEU.AND P0, PT, R29, R22, PT ;  /* 0x000000161d00720b */ /* 0x000fc80003f0e000 */
[----:B------:R-:W-:-:S04]  /*2420*/  FSEL R29, R22, R29, !P0 ;  /* 0x0000001d161d7208 */ /* 0x000fc80004000000 */
[----:B----4-:R-:W-:-:S04]  /*2430*/  FSETP.GEU.AND P0, PT, R29, R16, PT ;  /* 0x000000101d00720b */ /* 0x010fc80003f0e000 */
[----:B------:R-:W-:Y:S01]  /*2440*/  FSEL R29, R16, R29, !P0 ;  /* 0x0000001d101d7208 */ /* 0x000fe20004000000 */
[----:B------:R-:W-:Y:S08]  /*2450*/  @P1 BRA `(.L_x_432) ;  /* 0xfffffff800b01947 */ /* 0x000ff0000383ffff */
[----:B------:R-:W-:Y:S05]  /*2460*/  BSYNC.RECONVERGENT B3 ;  /* 0x0000000000037941 */ /* 0x000fea0003800200 */
.L_x_431:
[----:B------:R-:W-:-:S07]  /*2470*/  VIADD R2, R9, 0xfffff800 ;  /* 0xfffff80009027836 */ /* 0x000fce0000000000 */
.L_x_430:
[----:B------:R-:W-:Y:S05]  /*2480*/  BSYNC.RECONVERGENT B2 ;  /* 0x0000000000027941 */ /* 0x000fea0003800200 */
.L_x_429:
[----:B------:R-:W-:-:S13]  /*2490*/  ISETP.NE.AND P0, PT, R8, RZ, PT ;  /* 0x000000ff0800720c */ /* 0x000fda0003f05270 */
[----:B------:R-:W-:Y:S05]  /*24a0*/  @!P0 BRA `(.L_x_428) ;  /* 0x0000000400608947 */ /* 0x000fea0003800000 */
[----:B------:R-:W-:Y:S01]  /*24b0*/  ISETP.GE.U32.AND P1, PT, R8, 0x8, PT ;  /* 0x000000080800780c */ /* 0x000fe20003f26070 */
[----:B------:R-:W-:Y:S01]  /*24c0*/  BSSY.RECONVERGENT B2, `(.L_x_433) ;  /* 0x000002d000027945 */ /* 0x000fe20003800200 */
[----:B------:R-:W-:-:S04]  /*24d0*/  LOP3.LUT R22, R7, 0x7, RZ, 0xc0, !PT ;  /* 0x0000000707167812 */ /* 0x000fc800078ec0ff */
[----:B------:R-:W-:-:S07]  /*24e0*/  ISETP.NE.AND P0, PT, R22, RZ, PT ;  /* 0x000000ff1600720c */ /* 0x000fce0003f05270 */
[----:B------:R-:W-:Y:S06]  /*24f0*/  @!P1 BRA `(.L_x_434) ;  /* 0x0000000000a49947 */ /* 0x000fec0003800000 */
[----:B------:R-:W-:-:S04]  /*2500*/  IMAD.IADD R13, R2, 0x1, R5 ;  /* 0x00000001020d7824 */ /* 0x000fc800078e0205 */
[----:B------:R-:W-:-:S04]  /*2510*/  IMAD.WIDE.U32 R8, R13, 0x4, R14 ;  /* 0x000000040d087825 */ /* 0x000fc800078e000e */
[C---:B------:R-:W-:Y:S01]  /*2520*/  VIADD R11, R13.reuse, 0x100 ;  /* 0x000001000d0b7836 */ /* 0x040fe20000000000 */
[----:B------:R0:W2:Y:S01]  /*2530*/  LDG.E R0, desc[UR6][R8.64] ;  /* 0x0000000608007981 */ /* 0x0000a2000c1e1900 */
[----:B------:R-:W-:Y:S02]  /*2540*/  VIADD R25, R13, 0x200 ;  /* 0x000002000d197836 */ /* 0x000fe40000000000 */
[----:B------:R-:W-:-:S05]  /*2550*/  IMAD.WIDE.U32 R10, R11, 0x4, R14 ;  /* 0x000000040b0a7825 */ /* 0x000fca00078e000e */
[----:B------:R1:W3:Y:S01]  /*2560*/  LDG.E R18, desc[UR6][R10.64] ;  /* 0x000000060a127981 */ /* 0x0002e2000c1e1900 */
[----:B------:R-:W-:-:S04]  /*2570*/  IMAD.WIDE.U32 R24, R25, 0x4, R14 ;  /* 0x0000000419187825 */ /* 0x000fc800078e000e */
[C---:B------:R-:W-:Y:S01]  /*2580*/  VIADD R21, R13.reuse, 0x300 ;  /* 0x000003000d157836 */ /* 0x040fe20000000000 */
[----:B------:R-:W4:Y:S01]  /*2590*/  LDG.E R19, desc[UR6][R24.64] ;  /* 0x0000000618137981 */ /* 0x000f22000c1e1900 */
[----:B------:R-:W-:Y:S02]  /*25a0*/  VIADD R17, R13, 0x400 ;  /* 0x000004000d117836 */ /* 0x000fe40000000000 */
[----:B------:R-:W-:-:S04]  /*25b0*/  IMAD.WIDE.U32 R20, R21, 0x4, R14 ;  /* 0x0000000415147825 */ /* 0x000fc800078e000e */
[--C-:B------:R-:W-:Y:S02]  /*25c0*/  IMAD.WIDE.U32 R16, R17, 0x4, R14.reuse ;  /* 0x0000000411107825 */ /* 0x100fe400078e000e */
[----:B------:R-:W5:Y:S02]  /*25d0*/  LDG.E R20, desc[UR6][R20.64] ;  /* 0x0000000614147981 */ /* 0x000f64000c1e1900 */
[C---:B0-----:R-:W-:Y:S02]  /*25e0*/  VIADD R9, R13.reuse, 0x500 ;  /* 0x000005000d097836 */ /* 0x041fe40000000000 */
[----:B------:R-:W5:Y:S01]  /*25f0*/  LDG.E R16, desc[UR6][R16.64] ;  /* 0x0000000610107981 */ /* 0x000f62000c1e1900 */
[----:B-1----:R-:W-:Y:S02]  /*2600*/  VIADD R11, R13, 0x600 ;  /* 0x000006000d0b7836 */ /* 0x002fe40000000000 */
[----:B------:R-:W-:-:S04]  /*2610*/  IMAD.WIDE.U32 R8, R9, 0x4, R14 ;  /* 0x0000000409087825 */ /* 0x000fc800078e000e */
[--C-:B------:R-:W-:Y:S02]  /*2620*/  IMAD.WIDE.U32 R10, R11, 0x4, R14.reuse ;  /* 0x000000040b0a7825 */ /* 0x100fe400078e000e */
[----:B------:R-:W5:Y:S02]  /*2630*/  LDG.E R8, desc[UR6][R8.64] ;  /* 0x0000000608087981 */ /* 0x000f64000c1e1900 */
[----:B------:R-:W-:Y:S02]  /*2640*/  VIADD R13, R13, 0x700 ;  /* 0x000007000d0d7836 */ /* 0x000fe40000000000 */
[----:B------:R-:W5:Y:S02]  /*2650*/  LDG.E R11, desc[UR6][R10.64] ;  /* 0x000000060a0b7981 */ /* 0x000f64000c1e1900 */
[----:B------:R-:W-:-:S06]  /*2660*/  IMAD.WIDE.U32 R12, R13, 0x4, R14 ;  /* 0x000000040d0c7825 */ /* 0x000fcc00078e000e */
        /* <DEDUP_REMOVED lines=18> */
.L_x_434:
[----:B------:R-:W-:Y:S05]  /*2790*/  BSYNC.RECONVERGENT B2 ;  /* 0x0000000000027941 */ /* 0x000fea0003800200 */
.L_x_433:
[----:B------:R-:W-:Y:S05]  /*27a0*/  @!P0 BRA `(.L_x_428) ;  /* 0x0000000000a08947 */ /* 0x000fea0003800000 */
[----:B------:R-:W-:Y:S01]  /*27b0*/  ISETP.GE.U32.AND P1, PT, R22, 0x4, PT ;  /* 0x000000041600780c */ /* 0x000fe20003f26070 */
[----:B------:R-:W-:Y:S01]  /*27c0*/  BSSY.RECONVERGENT B2, `(.L_x_435) ;  /* 0x0000018000027945 */ /* 0x000fe20003800200 */
[----:B------:R-:W-:-:S11]  /*27d0*/  LOP3.LUT P0, RZ, R7, 0x3, RZ, 0xc0, !PT ;  /* 0x0000000307ff7812 */ /* 0x000fd6000780c0ff */
[----:B------:R-:W-:Y:S05]  /*27e0*/  @!P1 BRA `(.L_x_436) ;  /* 0x0000000000549947 */ /* 0x000fea0003800000 */
[----:B------:R-:W-:-:S04]  /*27f0*/  IMAD.IADD R5, R2, 0x1, R5 ;  /* 0x0000000102057824 */ /* 0x000fc800078e0205 */
[----:B------:R-:W-:-:S04]  /*2800*/  IMAD.WIDE.U32 R8, R5, 0x4, R14 ;  /* 0x0000000405087825 */ /* 0x000fc800078e000e */
[C---:B------:R-:W-:Y:S02]  /*2810*/  VIADD R11, R5.reuse, 0x100 ;  /* 0x00000100050b7836 */ /* 0x040fe40000000000 */
[----:B------:R-:W2:Y:S01]  /*2820*/  LDG.E R8, desc[UR6][R8.64] ;  /* 0x0000000608087981 */ /* 0x000ea2000c1e1900 */
[----:B------:R-:W-:Y:S02]  /*2830*/  VIADD R13, R5, 0x200 ;  /* 0x00000200050d7836 */ /* 0x000fe40000000000 */
[----:B------:R-:W-:-:S04]  /*2840*/  IMAD.WIDE.U32 R10, R11, 0x4, R14 ;  /* 0x000000040b0a7825 */ /* 0x000fc800078e000e */
[--C-:B------:R-:W-:Y:S02]  /*2850*/  IMAD.WIDE.U32 R12, R13, 0x4, R14.reuse ;  /* 0x000000040d0c7825 */ /* 0x100fe400078e000e */
[----:B------:R-:W3:Y:S02]  /*2860*/  LDG.E R10, desc[UR6][R10.64] ;  /* 0x000000060a0a7981 */ /* 0x000ee4000c1e1900 */
[----:B------:R-:W-:Y:S02]  /*2870*/  VIADD R17, R5, 0x300 ;  /* 0x0000030005117836 */ /* 0x000fe40000000000 */
[----:B------:R-:W4:Y:S02]  /*2880*/  LDG.E R12, desc[UR6][R12.64] ;  /* 0x000000060c0c7981 */ /* 0x000f24000c1e1900 */
        /* <DEDUP_REMOVED lines=11> */
.L_x_436:
[----:B------:R-:W-:Y:S05]  /*2940*/  BSYNC.RECONVERGENT B2 ;  /* 0x0000000000027941 */ /* 0x000fea0003800200 */
.L_x_435:
[----:B------:R-:W-:Y:S05]  /*2950*/  @!P0 BRA `(.L_x_428) ;  /* 0x0000000000348947 */ /* 0x000fea0003800000 */
[----:B------:R-:W-:Y:S01]  /*2960*/  LOP3.LUT R0, R6, 0xffff, RZ, 0xc0, !PT ;  /* 0x0000ffff06007812 */ /* 0x000fe200078ec0ff */
[----:B------:R-:W-:-:S03]  /*2970*/  IMAD.IADD R7, R2, 0x1, R4 ;  /* 0x0000000102077824 */ /* 0x000fc600078e0204 */
[----:B------:R-:W-:-:S04]  /*2980*/  LEA.HI R0, R0, 0x1, RZ, 0x18 ;  /* 0x0000000100007811 */ /* 0x000fc800078fc0ff */
[----:B------:R-:W-:-:S05]  /*2990*/  LOP3.LUT R0, R0, 0x3, RZ, 0xc0, !PT ;  /* 0x0000000300007812 */ /* 0x000fca00078ec0ff */
[----:B------:R-:W-:-:S07]  /*29a0*/  IMAD.MOV R0, RZ, RZ, -R0 ;  /* 0x000000ffff007224 */ /* 0x000fce00078e0a00 */
.L_x_437:
[----:B------:R-:W-:-:S06]  /*29b0*/  IMAD.WIDE.U32 R4, R7, 0x4, R14 ;  /* 0x0000000407047825 */ /* 0x000fcc00078e000e */
[----:B------:R-:W2:Y:S01]  /*29c0*/  LDG.E R4, desc[UR6][R4.64] ;  /* 0x0000000604047981 */ /* 0x000ea2000c1e1900 */
[----:B------:R-:W-:Y:S02]  /*29d0*/  VIADD R0, R0, 0x1 ;  /* 0x0000000100007836 */ /* 0x000fe40000000000 */
[----:B------:R-:W-:-:S03]  /*29e0*/  VIADD R7, R7, 0x100 ;  /* 0x0000010007077836 */ /* 0x000fc60000000000 */
[----:B------:R-:W-:Y:S02]  /*29f0*/  ISETP.NE.AND P1, PT, R0, RZ, PT ;  /* 0x000000ff0000720c */ /* 0x000fe40003f25270 */
[----:B--2---:R-:W-:-:S04]  /*2a00*/  FSETP.GEU.AND P0, PT, R29, R4, PT ;  /* 0x000000041d00720b */ /* 0x004fc80003f0e000 */
[----:B------:R-:W-:-:S07]  /*2a10*/  FSEL R29, R4, R29, !P0 ;  /* 0x0000001d041d7208 */ /* 0x000fce0004000000 */
[----:B------:R-:W-:Y:S05]  /*2a20*/  @P1 BRA `(.L_x_437) ;  /* 0xfffffffc00e01947 */ /* 0x000fea000383ffff */
.L_x_428:
[----:B------:R-:W-:Y:S05]  /*2a30*/  BSYNC.RECONVERGENT B1 ;  /* 0x0000000000017941 */ /* 0x000fea0003800200 */
.L_x_425:
[----:B------:R-:W0:Y:S01]  /*2a40*/  S2R R7, SR_LANEID ;  /* 0x0000000000077919 */ /* 0x000e220000000000 */
[----:B------:R-:W1:Y:S01]  /*2a50*/  SHFL.DOWN PT, R0, R29, 0x1, 0x1f ;  /* 0x08201f001d007f89 */ /* 0x000e6200000e0000 */
[----:B------:R-:W2:Y:S01]  /*2a60*/  S2R R6, SR_TID.X ;  /* 0x0000000000067919 */ /* 0x000ea20000002100 */
[----:B-1----:R-:W-:Y:S02]  /*2a70*/  FSETP.GEU.AND P0, PT, R29, R0, PT ;  /* 0x000000001d00720b */ /* 0x002fe40003f0e000 */
[C---:B0-----:R-:W-:Y:S02]  /*2a80*/  ISETP.GT.AND P1, PT, R7.reuse, 0x1e, PT ;  /* 0x0000001e0700780c */ /* 0x041fe40003f24270 */
[----:B------:R-:W-:-:S11]  /*2a90*/  ISETP.NE.AND P2, PT, R7, RZ, PT ;  /* 0x000000ff0700720c */ /* 0x000fd60003f45270 */
[----:B------:R-:W-:Y:S02]  /*2aa0*/  @!P1 FSEL R29, R0, R29, !P0 ;  /* 0x0000001d001d9208 */ /* 0x000fe40004000000 */
[----:B------:R-:W-:Y:S01]  /*2ab0*/  ISETP.GT.AND P1, PT, R7, 0x1d, PT ;  /* 0x0000001d0700780c */ /* 0x000fe20003f24270 */
[----:B------:R-:W0:Y:S01]  /*2ac0*/  @!P2 S2R R5, SR_CgaCtaId ;  /* 0x000000000005a919 */ /* 0x000e220000008800 */
[----:B------:R-:W-:Y:S02]  /*2ad0*/  @!P2 MOV R4, 0x400 ;  /* 0x000004000004a802 */ /* 0x000fe40000000f00 */
[----:B--2---:R-:W-:Y:S01]  /*2ae0*/  @!P2 SHF.R.U32.HI R2, RZ, 0x3, R6 ;  /* 0x00000003ff02a819 */ /* 0x004fe20000011606 */
        /* <DEDUP_REMOVED lines=43> */
.L_x_424:
[----:B------:R-:W-:Y:S05]  /*2da0*/  BSYNC.RECONVERGENT B0 ;  /* 0x0000000000007941 */ /* 0x000fea0003800200 */
.L_x_408:
[----:B------:R-:W-:Y:S05]  /*2db0*/  @P0 EXIT ;  /* 0x000000000000094d */ /* 0x000fea0003800000 */
[----:B------:R-:W0:Y:S02]  /*2dc0*/  LDC.64 R4, c[0x0][0x388] ;  /* 0x0000e200ff047b82 */ /* 0x000e240000000a00 */
[----:B0-----:R-:W-:-:S05]  /*2dd0*/  IMAD.WIDE.U32 R2, R3, 0x4, R4 ;  /* 0x0000000403027825 */ /* 0x001fca00078e0004 */
[----:B------:R-:W-:Y:S01]  /*2de0*/  STG.E desc[UR6][R2.64], R8 ;  /* 0x0000000802007986 */ /* 0x000fe2000c101906 */
[----:B------:R-:W-:Y:S05]  /*2df0*/  EXIT ;  /* 0x000000000000794d */ /* 0x000fea0003800000 */
.L_x_438:
        /* <DEDUP_REMOVED lines=16> */
.L_x_525:


//--------------------- .text._ZN3cub18CUB_300001_SM_10006detail6reduce28DeviceReduceSingleTileKernelINS2_10policy_hubIfjN4cuda3__47maximumIfEEE10Policy1000EN6thrust24THRUST_300001_SM_1000_NS10device_ptrIKfEEPfjS8_ffNS5_3std3__410__identityEEEvT0_T1_T2_T3_T4_T6_ --------------------------
	.section	.text._ZN3cub18CUB_300001_SM_10006detail6reduce28DeviceReduceSingleTileKernelINS2_10policy_hubIfjN4cuda3__47maximumIfEEE10Policy1000EN6thrust24THRUST_300001_SM_1000_NS10device_ptrIKfEEPfjS8_ffNS5_3std3__410__identityEEEvT0_T1_T2_T3_T4_T6_,"ax",@progbits
	.align	128
        .global         _ZN3cub18CUB_300001_SM_10006detail6reduce28DeviceReduceSingleTileKernelINS2_10policy_hubIfjN4cuda3__47maximumIfEEE10Policy1000EN6thrust24THRUST_300001_SM_1000_NS10device_ptrIKfEEPfjS8_ffNS5_3std3__410__identityEEEvT0_T1_T2_T3_T4_T6_
        .type           _ZN3cub18CUB_300001_SM_10006detail6reduce28DeviceReduceSingleTileKernelINS2_10policy_hubIfjN4cuda3__47maximumIfEEE10Policy1000EN6thrust24THRUST_300001_SM_1000_NS10device_ptrIKfEEPfjS8_ffNS5_3std3__410__identityEEEvT0_T1_T2_T3_T4_T6_,@function
        .size           _ZN3cub18CUB_300001_SM_10006detail6reduce28DeviceReduceSingleTileKernelINS2_10policy_hubIfjN4cuda3__47maximumIfEEE10Policy1000EN6thrust24THRUST_300001_SM_1000_NS10device_ptrIKfEEPfjS8_ffNS5_3std3__410__identityEEEvT0_T1_T2_T3_T4_T6_,(.L_x_526 - _ZN3cub18CUB_300001_SM_10006detail6reduce28DeviceReduceSingleTileKernelINS2_10policy_hubIfjN4cuda3__47maximumIfEEE10Policy1000EN6thrust24THRUST_300001_SM_1000_NS10device_ptrIKfEEPfjS8_ffNS5_3std3__410__identityEEEvT0_T1_T2_T3_T4_T6_)
        .other          _ZN3cub18CUB_300001_SM_10006detail6reduce28DeviceReduceSingleTileKernelINS2_10policy_hubIfjN4cuda3__47maximumIfEEE10Policy1000EN6thrust24THRUST_300001_SM_1000_NS10device_ptrIKfEEPfjS8_ffNS5_3std3__410__identityEEEvT0_T1_T2_T3_T4_T6_,@"STO_CUDA_ENTRY STV_DEFAULT"
_ZN3cub18CUB_300001_SM_10006detail6reduce28DeviceReduceSingleTileKernelINS2_10policy_hubIfjN4cuda3__47maximumIfEEE10Policy1000EN6thrust24THRUST_300001_SM_1000_NS10device_ptrIKfEEPfjS8_ffNS5_3std3__410__identityEEEvT0_T1_T2_T3_T4_T6_:
.text._ZN3cub18CUB_300001_SM_10006detail6reduce28DeviceReduceSingleTileKernelINS2_10policy_hubIfjN4cuda3__47maximumIfEEE10Policy1000EN6thrust24THRUST_300001_SM_1000_NS10device_ptrIKfEEPfjS8_ffNS5_3std3__410__identityEEEvT0_T1_T2_T3_T4_T6_:
        /* <DEDUP_REMOVED lines=13> */
.L_x_439:
[----:B------:R-:W-:Y:S01]  /*00d0*/  ISETP.GT.U32.AND P0, PT, R4, 0xfff, PT ;  /* 0x00000fff0400780c */ /* 0x000fe20003f04070 */
[----:B------:R-:W-:-:S12]  /*00e0*/  BSSY.RECONVERGENT B0, `(.L_x_440) ;  /* 0x0000286000007945 */ /* 0x000fd80003800200 */
        /* <DEDUP_REMOVED lines=11> */
.L_x_443:
[----:B------:R-:W-:Y:S05]  /*01a0*/  BSYNC.RECONVERGENT B1 ;  /* 0x0000000000017941 */ /* 0x000fea0003800200 */
.L_x_442:
        /* <DEDUP_REMOVED lines=17> */
.L_x_448:
        /* <DEDUP_REMOVED lines=54> */
.L_x_447:
[----:B------:R-:W-:Y:S05]  /*0620*/  BSYNC.RECONVERGENT B2 ;  /* 0x0000000000027941 */ /* 0x000fea0003800200 */
.L_x_446:
        /* <DEDUP_REMOVED lines=33> */
.L_x_450:
[----:B------:R-:W-:Y:S05]  /*0840*/  BSYNC.RECONVERGENT B2 ;  /* 0x0000000000027941 */ /* 0x000fea0003800200 */
.L_x_449:
        /* <DEDUP_REMOVED lines=21> */
.L_x_452:
[----:B------:R-:W-:Y:S05]  /*09a0*/  BSYNC.RECONVERGENT B2 ;  /* 0x0000000000027941 */ /* 0x000fea0003800200 */
.L_x_451:
[----:B------:R-:W-:Y:S05]  /*09b0*/  @!P0 BRA `(.L_x_445) ;  /* 0x0000000000348947 */ /* 0x000fea0003800000 */
[----:B------:R-:W0:Y:S01]  /*09c0*/  LDC.64 R2, c[0x0][0x380] ;  /* 0x0000e000ff027b82 */ /* 0x000e220000000a00 */
[----:B------:R-:W-:Y:S02]  /*09d0*/  IMAD.MOV R6, RZ, RZ, -R6 ;  /* 0x000000ffff067224 */ /* 0x000fe400078e0a06 */
[----:B0-----:R-:W-:-:S04]  /*09e0*/  IMAD.WIDE.U32 R2, R7, 0x4, R2 ;  /* 0x0000000407027825 */ /* 0x001fc800078e0002 */
[----:B------:R-:W-:-:S07]  /*09f0*/  IMAD.MOV.U32 R7, RZ, RZ, R3 ;  /* 0x000000ffff077224 */ /* 0x000fce00078e0003 */
.L_x_453:
[----:B------:R-:W-:-:S06]  /*0a00*/  IMAD.MOV.U32 R3, RZ, RZ, R7 ;  /* 0x000000ffff037224 */ /* 0x000fcc00078e0007 */
[----:B------:R0:W2:Y:S01]  /*0a10*/  LDG.E R3, desc[UR6][R2.64] ;  /* 0x0000000602037981 */ /* 0x0000a2000c1e1900 */
[----:B------:R-:W-:-:S05]  /*0a20*/  VIADD R6, R6, 0x1 ;  /* 0x0000000106067836 */ /* 0x000fca0000000000 */
[----:B------:R-:W-:Y:S02]  /*0a30*/  ISETP.NE.AND P1, PT, R6, RZ, PT ;  /* 0x000000ff0600720c */ /* 0x000fe40003f25270 */
[----:B0-----:R-:W-:-:S05]  /*0a40*/  IADD3 R2, P2, PT, R2, 0x400, RZ ;  /* 0x0000040002027810 */ /* 0x001fca0007f5e0ff */
[----:B------:R-:W-:Y:S01]  /*0a50*/  IMAD.X R7, RZ, RZ, R7, P2 ;  /* 0x000000ffff077224 */ /* 0x000fe200010e0607 */
[----:B--2--5:R-:W-:-:S04]  /*0a60*/  FSETP.GEU.AND P0, PT, R0, R3, PT ;  /* 0x000000030000720b */ /* 0x024fc80003f0e000 */
[----:B------:R-:W-:Y:S01]  /*0a70*/  FSEL R0, R3, R0, !P0 ;  /* 0x0000000003007208 */ /* 0x000fe20004000000 */
[----:B------:R-:W-:Y:S08]  /*0a80*/  @P1 BRA `(.L_x_453) ;  /* 0xfffffffc00dc1947 */ /* 0x000ff0000383ffff */
.L_x_445:
[----:B------:R-:W-:Y:S05]  /*0a90*/  BSYNC.RECONVERGENT B1 ;  /* 0x0000000000017941 */ /* 0x000fea0003800200 */
.L_x_444:
[----:B------:R-:W-:Y:S01]  /*0aa0*/  ISETP.GE.U32.AND P0, PT, R4, 0x100, PT ;  /* 0x000001000400780c */ /* 0x000fe20003f06070 */
        /* <DEDUP_REMOVED lines=57> */
.L_x_454:
[----:B------:R-:W-:Y:S01]  /*0e40*/  LOP3.LUT R0, R5, 0x3e0, RZ, 0xc0, !PT ;  /* 0x000003e005007812 */ /* 0x000fe200078ec0ff */
[----:B------:R-:W1:Y:S03]  /*0e50*/  S2R R6, SR_LANEID ;  /* 0x0000000000067919 */ /* 0x000e660000000000 */
[----:B------:R-:W-:Y:S01]  /*0e60*/  LOP3.LUT R7, RZ, R0, RZ, 0x33, !PT ;  /* 0x00000000ff077212 */ /* 0x000fe200078e33ff */
[----:B0-----:R-:W-:-:S04]  /*0e70*/  VIADD R3, R0, 0x20 ;  /* 0x0000002000037836 */ /* 0x001fc80000000000 */
[----:B------:R-:W-:Y:S01]  /*0e80*/  IMAD.IADD R7, R7, 0x1, R4 ;  /* 0x0000000107077824 */ /* 0x000fe200078e0204 */
[----:B------:R-:W-:-:S04]  /*0e90*/  ISETP.GT.U32.AND P0, PT, R3, R4, PT ;  /* 0x000000040300720c */ /* 0x000fc80003f04070 */
        /* <DEDUP_REMOVED lines=65> */
.L_x_441:
[----:B------:R-:W0:Y:S01]  /*12b0*/  S2R R0, SR_TID.X ;  /* 0x0000000000007919 */ /* 0x000e220000002100 */
[----:B------:R-:W1:Y:S02]  /*12c0*/  LDCU.64 UR4, c[0x0][0x380] ;  /* 0x00007000ff0477ac */ /* 0x000e640008000a00 */
[----:B-1----:R-:W-:Y:S02]  /*12d0*/  IMAD.U32 R14, RZ, RZ, UR4 ;  /* 0x00000004ff0e7e24 */ /* 0x002fe4000f8e00ff */
[----:B------:R-:W-:Y:S02]  /*12e0*/  IMAD.U32 R15, RZ, RZ, UR5 ;  /* 0x00000005ff0f7e24 */ /* 0x000fe4000f8e00ff */
        /* <DEDUP_REMOVED lines=31> */
[----:B------:R-:W-:Y:S01]  /*14e0*/  FSEL R18, R18, R17, !P1 ;  /* 0x0000001112127208 */ /* 0x000fe20004800000 */
[----:B------:R-:W-:Y:S01]  /*14f0*/  VIADD R17, R4, 0xfffff000 ;  /* 0xfffff00004117836 */ /* 0x000fe20000000000 */
        /* <DEDUP_REMOVED lines=14> */
[----:B------:R-:W-:Y:S02]  /*15e0*/  ISETP.GE.U32.AND P1, PT, R17, 0x1000, PT ;  /* 0x000010001100780c */ /* 0x000fe40003f26070 */
[----:B------:R-:W-:-:S04]  /*15f0*/  FSETP.GEU.AND P0, PT, R5, R22, PT ;  /* 0x000000160500720b */ /* 0x000fc80003f0e000 */
[----:B------:R-:W-:-:S07]  /*1600*/  FSEL R7, R22, R5, !P0 ;  /* 0x0000000516077208 */ /* 0x000fce0004000000 */
[----:B------:R-:W-:Y:S05]  /*1610*/  @!P1 BRA `(.L_x_456) ;  /* 0x0000000000ec9947 */ /* 0x000fea0003800000 */
[----:B------:R-:W0:Y:S01]  /*1620*/  LDC R4, c[0x0][0x390] ;  /* 0x0000e400ff047b82 */ /* 0x000e220000000800 */
[----:B------:R-:W-:-:S07]  /*1630*/  UMOV UR4, 0x1000 ;  /* 0x0000100000047882 */ /* 0x000fce0000000000 */
[----:B------:R-:W1:Y:S02]  /*1640*/  LDC.64 R14, c[0x0][0x380] ;  /* 0x0000e000ff0e7b82 */ /* 0x000e640000000a00 */
.L_x_458:
[----:B------:R-:W-:-:S04]  /*1650*/  VIADD R3, R0, UR4 ;  /* 0x0000000400037c36 */ /* 0x000fc80008000000 */
        /* <DEDUP_REMOVED lines=17> */
[----:B0-----:R-:W-:Y:S01]  /*1770*/  VIADD R2, R4, -UR4 ;  /* 0x8000000404027c36 */ /* 0x001fe20008000000 */
        /* <DEDUP_REMOVED lines=30> */
[----:B------:R-:W-:-:S04]  /*1960*/  FSEL R7, R8, R7, !P0 ;  /* 0x0000000708077208 */ /* 0x000fc80004000000 */
[----:B------:R-:W-:-:S04]  /*1970*/  FSETP.GEU.AND P0, PT, R7, R16, PT ;  /* 0x000000100700720b */ /* 0x000fc80003f0e000 */
[----:B------:R-:W-:Y:S01]  /*1980*/  FSEL R7, R16, R7, !P0 ;  /* 0x0000000710077208 */ /* 0x000fe20004000000 */
[----:B------:R-:W-:Y:S08]  /*1990*/  @!P1 BRA `(.L_x_457) ;  /* 0x0000000c00149947 */ /* 0x000ff00003800000 */
[----:B------:R-:W-:-:S06]  /*19a0*/  UIADD3 UR4, UPT, UPT, UR4, 0x1000, URZ ;  /* 0x0000100004047890 */ /* 0x000fcc000fffe0ff */
[----:B------:R-:W-:-:S13]  /*19b0*/  ISETP.LT.U32.AND P0, PT, R17, UR4, PT ;  /* 0x0000000411007c0c */ /* 0x000fda000bf01070 */
[----:B------:R-:W-:Y:S05]  /*19c0*/  @!P0 BRA `(.L_x_458) ;  /* 0xfffffffc00208947 */ /* 0x000fea000383ffff */
.L_x_456:
[----:B------:R-:W-:Y:S01]  /*19d0*/  VIADD R3, R4, -UR4 ;  /* 0x8000000404037c36 */ /* 0x000fe20008000000 */
[----:B------:R-:W-:Y:S04]  /*19e0*/  BSSY.RECONVERGENT B1, `(.L_x_457) ;  /* 0x00000c0000017945 */ /* 0x000fe80003800200 */
[----:B------:R-:W-:-:S04]  /*19f0*/  ISETP.GE.AND P0, PT, R0, R3, PT ;  /* 0x000000030000720c */ /* 0x000fc80003f06270 */
[----:B------:R-:W-:-:S13]  /*1a00*/  ISETP.LE.U32.OR P0, PT, R4, UR4, P0 ;  /* 0x0000000404007c0c */ /* 0x000fda0008703470 */
[----:B------:R-:W-:Y:S05]  /*1a10*/  @P0 BRA `(.L_x_459) ;  /* 0x0000000800f00947 */ /* 0x000fea0003800000 */
[----:B------:R-:W-:Y:S01]  /*1a20*/  LOP3.LUT R3, RZ, R0, RZ, 0x33, !PT ;  /* 0x00000000ff037212 */ /* 0x000fe200078e33ff */
[----:B------:R-:W-:Y:S01]  /*1a30*/  BSSY.RECONVERGENT B2, `(.L_x_460) ;  /* 0x0000062000027945 */ /* 0x000fe20003800200 */
[----:B------:R-:W-:Y:S02]  /*1a40*/  IMAD.MOV.U32 R5, RZ, RZ, R0 ;  /* 0x000000ffff057224 */ /* 0x000fe400078e0000 */
[----:B------:R-:W-:-:S04]  /*1a50*/  IADD3 R3, PT, PT, R4, -UR4, R3 ;  /* 0x8000000404037c10 */ /* 0x000fc8000fffe003 */
[C---:B------:R-:W-:Y:S02]  /*1a60*/  ISETP.GE.U32.AND P0, PT, R3.reuse, 0xf00, PT ;  /* 0x00000f000300780c */ /* 0x040fe40003f06070 */
[----:B------:R-:W-:-:S04]  /*1a70*/  LEA.HI R3, R3, 0x1, RZ, 0x18 ;  /* 0x0000000103037811 */ /* 0x000fc800078fc0ff */
[----:B------:R-:W-:-:S07]  /*1a80*/  LOP3.LUT R4, R3, 0xf, RZ, 0xc0, !PT ;  /* 0x0000000f03047812 */ /* 0x000fce00078ec0ff */
[----:B------:R-:W-:Y:S05]  /*1a90*/  @!P0 BRA `(.L_x_461) ;  /* 0x00000004006c8947 */ /* 0x000fea0003800000 */
[----:B------:R-:W-:Y:S01]  /*1aa0*/  LOP3.LUT R6, R3, 0x1fffff0, RZ, 0xc0, !PT ;  /* 0x01fffff003067812 */ /* 0x000fe200078ec0ff */
[----:B------:R-:W-:Y:S01]  /*1ab0*/  BSSY.RECONVERGENT B3, `(.L_x_462) ;  /* 0x0000058000037945 */ /* 0x000fe20003800200 */
[C---:B------:R-:W-:Y:S01]  /*1ac0*/  LOP3.LUT R5, R0.reuse, 0x800, RZ, 0xfc, !PT ;  /* 0x0000080000057812 */ /* 0x040fe200078efcff */
[----:B------:R-:W-:Y:S02]  /*1ad0*/  VIADD R2, R0, UR4 ;  /* 0x0000000400027c36 */ /* 0x000fe40008000000 */
[----:B------:R-:W-:-:S07]  /*1ae0*/  IMAD.MOV R6, RZ, RZ, -R6 ;  /* 0x000000ffff067224 */ /* 0x000fce00078e0a06 */
.L_x_463:
[----:B------:R-:W-:-:S04]  /*1af0*/  IMAD.WIDE.U32 R12, R2, 0x4, R14 ;  /* 0x00000004020c7825 */ /* 0x000fc800078e000e */
[C---:B------:R-:W-:Y:S01]  /*1b00*/  VIADD R17, R2.reuse, 0x100 ;  /* 0x0000010002117836 */ /* 0x040fe20000000000 */
[----:B------:R-:W2:Y:S01]  /*1b10*/  LDG.E R8, desc[UR6][R12.64] ;  /* 0x000000060c087981 */ /* 0x000ea2000c1e1900 */
[----:B------:R-:W-:Y:S02]  /*1b20*/  VIADD R11, R2, 0x200 ;  /* 0x00000200020b7836 */ /* 0x000fe40000000000 */
[----:B------:R-:W-:-:S05]  /*1b30*/  IMAD.WIDE.U32 R16, R17, 0x4, R14 ;  /* 0x0000000411107825 */ /* 0x000fca00078e000e */
[----:B------:R0:W3:Y:S01]  /*1b40*/  LDG.E R9, desc[UR6][R16.64] ;  /* 0x0000000610097981 */ /* 0x0000e2000c1e1900 */
[----:B------:R-:W-:-:S04]  /*1b50*/  IMAD.WIDE.U32 R10, R11, 0x4, R14 ;  /* 0x000000040b0a7825 */ /* 0x000fc800078e000e */
[C---:B------:R-:W-:Y:S02]  /*1b60*/  VIADD R29, R2.reuse, 0x300 ;  /* 0x00000300021d7836 */ /* 0x040fe40000000000 */
[----:B------:R1:W4:Y:S01]  /*1b70*/  LDG.E R10, desc[UR6][R10.64] ;  /* 0x000000060a0a7981 */ /* 0x000322000c1e1900 */
[----:B------:R-:W-:Y:S02]  /*1b80*/  VIADD R21, R2, 0x400 ;  /* 0x0000040002157836 */ /* 0x000fe40000000000 */
[----:B------:R-:W-:-:S06]  /*1b90*/  IMAD.WIDE.U32 R28, R29, 0x4, R14 ;  /* 0x000000041d1c7825 */ /* 0x000fcc00078e000e */
        /* <DEDUP_REMOVED lines=8> */
[C---:B-1----:R-:W-:Y:S01]  /*1c20*/  VIADD R11, R2.reuse, 0x700 ;  /* 0x00000700020b7836 */ /* 0x042fe20000000000 */
[----:B------:R0:W5:Y:S01]  /*1c30*/  LDG.E R25, desc[UR6][R16.64] ;  /* 0x0000000610197981 */ /* 0x000162000c1e1900 */
[----:B------:R-:W-:Y:S02]  /*1c40*/  VIADD R19, R2, 0x800 ;  /* 0x0000080002137836 */ /* 0x000fe40000000000 */
[----:B0-----:R-:W-:-:S05]  /*1c50*/  IMAD.WIDE.U32 R16, R11, 0x4, R14 ;  /* 0x000000040b107825 */ /* 0x001fca00078e000e */
[----:B------:R-:W5:Y:S01]  /*1c60*/  LDG.E R24, desc[UR6][R16.64] ;  /* 0x0000000610187981 */ /* 0x000f62000c1e1900 */
[----:B------:R-:W-:-:S04]  /*1c70*/  IMAD.WIDE.U32 R18, R19, 0x4, R14 ;  /* 0x0000000413127825 */ /* 0x000fc800078e000e */
[C---:B------:R-:W-:Y:S01]  /*1c80*/  VIADD R21, R2.reuse, 0x900 ;  /* 0x0000090002157836 */ /* 0x040fe20000000000 */
[----:B------:R0:W5:Y:S01]  /*1c90*/  LDG.E R13, desc[UR6][R18.64] ;  /* 0x00000006120d7981 */ /* 0x000162000c1e1900 */
        /* <DEDUP_REMOVED lines=8> */
[----:B------:R0:W5:Y:S02]  /*1d20*/  LDG.E R29, desc[UR6][R16.64] ;  /* 0x00000006101d7981 */ /* 0x000164000c1e1900 */
[----:B0-----:R-:W-:-:S04]  /*1d30*/  IMAD.WIDE.U32 R16, R19, 0x4, R14 ;  /* 0x0000000413107825 */ /* 0x001fc800078e000e */
[C---:B------:R-:W-:Y:S02]  /*1d40*/  VIADD R19, R2.reuse, 0xd00 ;  /* 0x00000d0002137836 */ /* 0x040fe40000000000 */
[----:B------:R-:W5:Y:S01]  /*1d50*/  LDG.E R16, desc[UR6][R16.64] ;  /* 0x0000000610107981 */ /* 0x000f62000c1e1900 */
[----:B------:R-:W-:Y:S02]  /*1d60*/  VIADD R21, R2, 0xe00 ;  /* 0x00000e0002157836 */ /* 0x000fe40000000000 */
[----:B------:R-:W-:-:S04]  /*1d70*/  IMAD.WIDE.U32 R18, R19, 0x4, R14 ;  /* 0x0000000413127825 */ /* 0x000fc800078e000e */
[--C-:B------:R-:W-:Y:S02]  /*1d80*/  IMAD.WIDE.U32 R20, R21, 0x4, R14.reuse ;  /* 0x0000000415147825 */ /* 0x100fe400078e000e */
[----:B------:R-:W5:Y:S02]  /*1d90*/  LDG.E R18, desc[UR6][R18.64] ;  /* 0x0000000612127981 */ /* 0x000f64000c1e1900 */
[----:B------:R-:W-:Y:S02]  /*1da0*/  VIADD R23, R2, 0xf00 ;  /* 0x00000f0002177836 */ /* 0x000fe40000000000 */
[----:B------:R-:W5:Y:S02]  /*1db0*/  LDG.E R20, desc[UR6][R20.64] ;  /* 0x0000000614147981 */ /* 0x000f64000c1e1900 */
[----:B------:R-:W-:-:S06]  /*1dc0*/  IMAD.WIDE.U32 R22, R23, 0x4, R14 ;  /* 0x0000000417167825 */ /* 0x000fcc00078e000e */
[----:B------:R-:W5:Y:S01]  /*1dd0*/  LDG.E R22, desc[UR6][R22.64] ;  /* 0x0000000616167981 */ /* 0x000f62000c1e1900 */
[----:B------:R-:W-:Y:S02]  /*1de0*/  VIADD R6, R6, 0x10 ;  /* 0x0000001006067836 */ /* 0x000fe40000000000 */
[----:B------:R-:W-:Y:S02]  /*1df0*/  VIADD R5, R5, 0x1000 ;  /* 0x0000100005057836 */ /* 0x000fe40000000000 */
[----:B------:R-:W-:Y:S01]  /*1e00*/  VIADD R2, R2, 0x1000 ;  /* 0x0000100002027836 */ /* 0x000fe20000000000 */
        /* <DEDUP_REMOVED lines=34> */
[----:B------:R-:W-:Y:S05]  /*2030*/  BSYNC.RECONVERGENT B3 ;  /* 0x0000000000037941 */ /* 0x000fea0003800200 */
.L_x_462:
[----:B------:R-:W-:-:S07]  /*2040*/  VIADD R5, R5, 0xfffff800 ;  /* 0xfffff80005057836 */ /* 0x000fce0000000000 */
.L_x_461:
[----:B------:R-:W-:Y:S05]  /*2050*/  BSYNC.RECONVERGENT B2 ;  /* 0x0000000000027941 */ /* 0x000fea0003800200 */
.L_x_460:
[----:B------:R-:W-:-:S13]  /*2060*/  ISETP.NE.AND P0, PT, R4, RZ, PT ;  /* 0x000000ff0400720c */ /* 0x000fda0003f05270 */
[----:B------:R-:W-:Y:S05]  /*2070*/  @!P0 BRA `(.L_x_459) ;  /* 0x0000000400588947 */ /* 0x000fea0003800000 */
[----:B------:R-:W-:Y:S01]  /*2080*/  ISETP.GE.U32.AND P1, PT, R4, 0x8, PT ;  /* 0x000000080400780c */ /* 0x000fe20003f26070 */
[----:B------:R-:W-:Y:S01]  /*2090*/  BSSY.RECONVERGENT B2, `(.L_x_464) ;  /* 0x000002d000027945 */ /* 0x000fe20003800200 */
[----:B------:R-:W-:-:S04]  /*20a0*/  LOP3.LUT R24, R3, 0x7, RZ, 0xc0, !PT ;  /* 0x0000000703187812 */ /* 0x000fc800078ec0ff */
[----:B------:R-:W-:-:S07]  /*20b0*/  ISETP.NE.AND P0, PT, R24, RZ, PT ;  /* 0x000000ff1800720c */ /* 0x000fce0003f05270 */
[----:B------:R-:W-:Y:S06]  /*20c0*/  @!P1 BRA `(.L_x_465) ;  /* 0x0000000000a49947 */ /* 0x000fec0003800000 */
[----:B------:R-:W-:-:S04]  /*20d0*/  VIADD R9, R5, UR4 ;  /* 0x0000000405097c36 */ /* 0x000fc80008000000 */
        /* <DEDUP_REMOVED lines=10> */
[----:B------:R-:W-:-:S05]  /*2180*/  IMAD.WIDE.U32 R18, R19, 0x4, R14 ;  /* 0x0000000413127825 */ /* 0x000fca00078e000e */
[----:B------:R-:W5:Y:S01]  /*2190*/  LDG.E R8, desc[UR6][R18.64] ;  /* 0x0000000612087981 */ /* 0x000f62000c1e1900 */
[----:B------:R-:W-:-:S04]  /*21a0*/  IMAD.WIDE.U32 R20, R21, 0x4, R14 ;  /* 0x0000000415147825 */ /* 0x000fc800078e000e */
[C---:B------:R-:W-:Y:S02]  /*21b0*/  VIADD R23, R9.reuse, 0x500 ;  /* 0x0000050009177836 */ /* 0x040fe40000000000 */
[----:B------:R-:W5:Y:S01]  /*21c0*/  LDG.E R20, desc[UR6][R20.64] ;  /* 0x0000000614147981 */ /* 0x000f62000c1e1900 */
[----:B0-----:R-:W-:Y:S02]  /*21d0*/  VIADD R11, R9, 0x600 ;  /* 0x00000600090b7836 */ /* 0x001fe40000000000 */
[----:B------:R-:W-:-:S04]  /*21e0*/  IMAD.WIDE.U32 R22, R23, 0x4, R14 ;  /* 0x0000000417167825 */ /* 0x000fc800078e000e */
[--C-:B------:R-:W-:Y:S02]  /*21f0*/  IMAD.WIDE.U32 R10, R11, 0x4, R14.reuse ;  /* 0x000000040b0a7825 */ /* 0x100fe400078e000e */
[----:B------:R-:W5:Y:S02]  /*2200*/  LDG.E R22, desc[UR6][R22.64] ;  /* 0x0000000616167981 */ /* 0x000f64000c1e1900 */
[----:B-1----:R-:W-:Y:S02]  /*2210*/  VIADD R13, R9, 0x700 ;  /* 0x00000700090d7836 */ /* 0x002fe40000000000 */
        /* <DEDUP_REMOVED lines=20> */
.L_x_465:
[----:B------:R-:W-:Y:S05]  /*2360*/  BSYNC.RECONVERGENT B2 ;  /* 0x0000000000027941 */ /* 0x000fea0003800200 */
.L_x_464:
        /* <DEDUP_REMOVED lines=27> */
.L_x_467:
[----:B------:R-:W-:Y:S05]  /*2520*/  BSYNC.RECONVERGENT B2 ;  /* 0x0000000000027941 */ /* 0x000fea0003800200 */
.L_x_466:
[----:B------:R-:W-:Y:S05]  /*2530*/  @!P0 BRA `(.L_x_459) ;  /* 0x0000000000288947 */ /* 0x000fea0003800000 */
[----:B------:R-:W-:Y:S02]  /*2540*/  VIADD R5, R5, UR4 ;  /* 0x0000000405057c36 */ /* 0x000fe40008000000 */
[----:B------:R-:W-:-:S07]  /*2550*/  IMAD.MOV R4, RZ, RZ, -R4 ;  /* 0x000000ffff047224 */ /* 0x000fce00078e0a04 */
.L_x_468:
        /* <DEDUP_REMOVED lines=8> */
.L_x_459:
[----:B------:R-:W-:Y:S05]  /*25e0*/  BSYNC.RECONVERGENT B1 ;  /* 0x0000000000017941 */ /* 0x000fea0003800200 */
.L_x_457:
        /* <DEDUP_REMOVED lines=53> */
.L_x_455:
[----:B------:R-:W-:Y:S05]  /*2940*/  BSYNC.RECONVERGENT B0 ;  /* 0x0000000000007941 */ /* 0x000fea0003800200 */
.L_x_440:
[----:B------:R-:W-:Y:S05]  /*2950*/  @P0 EXIT ;  /* 0x000000000000094d */ /* 0x000fea0003800000 */
[----:B------:R-:W0:Y:S01]  /*2960*/  LDCU UR4, c[0x0][0x398] ;  /* 0x00007300ff0477ac */ /* 0x000e220008000800 */
[----:B------:R-:W1:Y:S01]  /*2970*/  LDC.64 R2, c[0x0][0x388] ;  /* 0x0000e200ff027b82 */ /* 0x000e620000000a00 */
[----:B0-----:R-:W-:-:S04]  /*2980*/  FSETP.GT.AND P0, PT, R0, UR4, PT ;  /* 0x0000000400007c0b */ /* 0x001fc8000bf04000 */
[----:B------:R-:W-:-:S05]  /*2990*/  FSEL R5, R0, UR4, P0 ;  /* 0x0000000400057c08 */ /* 0x000fca0008000000 */
[----:B-1----:R-:W-:Y:S01]  /*29a0*/  STG.E desc[UR6][R2.64], R5 ;  /* 0x0000000502007986 */ /* 0x002fe2000c101906 */
[----:B------:R-:W-:Y:S05]  /*29b0*/  EXIT ;  /* 0x000000000000794d */ /* 0x000fea0003800000 */
.L_x_469:
        /* <DEDUP_REMOVED lines=12> */
.L_x_526:


//--------------------- .text._ZN3cub18CUB_300001_SM_10006detail11EmptyKernelIvEEvv --------------------------
	.section	.text._ZN3cub18CUB_300001_SM_10006detail11EmptyKernelIvEEvv,"ax",@progbits
	.align	128
        .global         _ZN3cub18CUB_300001_SM_10006detail11EmptyKernelIvEEvv
        .type           _ZN3cub18CUB_300001_SM_10006detail11EmptyKernelIvEEvv,@function
        .size           _ZN3cub18CUB_300001_SM_10006detail11EmptyKernelIvEEvv,(.L_x_527 - _ZN3cub18CUB_300001_SM_10006detail11EmptyKernelIvEEvv)
        .other          _ZN3cub18CUB_300001_SM_10006detail11EmptyKernelIvEEvv,@"STO_CUDA_ENTRY STV_DEFAULT"
_ZN3cub18CUB_300001_SM_10006detail11EmptyKernelIvEEvv:
.text._ZN3cub18CUB_300001_SM_10006detail11EmptyKernelIvEEvv:
[----:B------:R-:W-:Y:S01]  /*0000*/  LDC R1, c[0x0][0x37c] ;  /* 0x0000df00ff017b82 */ /* 0x000fe20000000800 */
[----:B------:R-:W-:Y:S05]  /*0010*/  EXIT ;  /* 0x000000000000794d */ /* 0x000fea0003800000 */
.L_x_470:
        /* <DEDUP_REMOVED lines=14> */
.L_x_527:


//--------------------- .text._Z24softmax_normalize_kernelPffi --------------------------
	.section	.text._Z24softmax_normalize_kernelPffi,"ax",@progbits
	.align	128
        .global         _Z24softmax_normalize_kernelPffi
        .type           _Z24softmax_normalize_kernelPffi,@function
        .size           _Z24softmax_normalize_kernelPffi,(.L_x_513 - _Z24softmax_normalize_kernelPffi)
        .other          _Z24softmax_normalize_kernelPffi,@"STO_CUDA_ENTRY STV_DEFAULT"
_Z24softmax_normalize_kernelPffi:
.text._Z24softmax_normalize_kernelPffi:
[----:B------:R-:W-:Y:S01]  /*0000*/  LDC R1, c[0x0][0x37c] ;  /* 0x0000df00ff017b82 */ /* 0x000fe20000000800 */
[----:B------:R-:W0:Y:S07]  /*0010*/  S2R R2, SR_TID.X ;  /* 0x0000000000027919 */ /* 0x000e2e0000002100 */
[----:B------:R-:W0:Y:S01]  /*0020*/  S2UR UR4, SR_CTAID.X ;  /* 0x00000000000479c3 */ /* 0x000e220000002500 */
[----:B------:R-:W1:Y:S07]  /*0030*/  LDCU UR5, c[0x0][0x38c] ;  /* 0x00007180ff0577ac */ /* 0x000e6e0008000800 */
[----:B------:R-:W0:Y:S02]  /*0040*/  LDC R11, c[0x0][0x360] ;  /* 0x0000d800ff0b7b82 */ /* 0x000e240000000800 */
[----:B0-----:R-:W-:-:S05]  /*0050*/  IMAD R2, R11, UR4, R2 ;  /* 0x000000040b027c24 */ /* 0x001fca000f8e0202 */
[----:B-1----:R-:W-:-:S13]  /*0060*/  ISETP.GE.AND P0, PT, R2, UR5, PT ;  /* 0x0000000502007c0c */ /* 0x002fda000bf06270 */
[----:B------:R-:W-:Y:S05]  /*0070*/  @P0 EXIT ;  /* 0x000000000000094d */ /* 0x000fea0003800000 */
[----:B------:R-:W0:Y:S01]  /*0080*/  LDC.64 R4, c[0x0][0x380] ;  /* 0x0000e000ff047b82 */ /* 0x000e220000000a00 */
[----:B------:R-:W1:Y:S01]  /*0090*/  LDCU UR4, c[0x0][0x370] ;  /* 0x00006e00ff0477ac */ /* 0x000e620008000800 */
[----:B------:R-:W2:Y:S06]  /*00a0*/  LDCU.64 UR6, c[0x0][0x358] ;  /* 0x00006b00ff0677ac */ /* 0x000eac0008000a00 */
[----:B------:R-:W3:Y:S01]  /*00b0*/  LDC.64 R6, c[0x0][0x388] ;  /* 0x0000e200ff067b82 */ /* 0x000ee20000000a00 */
[----:B-1----:R-:W-:-:S07]  /*00c0*/  IMAD R11, R11, UR4, RZ ;  /* 0x000000040b0b7c24 */ /* 0x002fce000f8e02ff */
.L_x_473:
[----:B01----:R-:W-:-:S05]  /*00d0*/  IMAD.WIDE R8, R2, 0x4, R4 ;  /* 0x0000000402087825 */ /* 0x003fca00078e0204 */
[----:B--2---:R-:W2:Y:S01]  /*00e0*/  LDG.E R0, desc[UR6][R8.64] ;  /* 0x0000000608007981 */ /* 0x004ea2000c1e1900 */
[----:B---3--:R-:W0:Y:S01]  /*00f0*/  MUFU.RCP R3, R6 ;  /* 0x0000000600037308 */ /* 0x008e220000001000 */
[----:B------:R-:W-:Y:S01]  /*0100*/  IMAD.IADD R2, R11, 0x1, R2 ;  /* 0x000000010b027824 */ /* 0x000fe200078e0202 */
[----:B------:R-:W-:Y:S04]  /*0110*/  BSSY.RECONVERGENT B0, `(.L_x_471) ;  /* 0x000000c000007945 */ /* 0x000fe80003800200 */
[----:B------:R-:W-:Y:S01]  /*0120*/  ISETP.GE.AND P2, PT, R2, R7, PT ;  /* 0x000000070200720c */ /* 0x000fe20003f46270 */
[----:B0-----:R-:W-:-:S04]  /*0130*/  FFMA R10, R3, -R6, 1 ;  /* 0x3f800000030a7423 */ /* 0x001fc80000000806 */
[----:B------:R-:W-:Y:S01]  /*0140*/  FFMA R3, R3, R10, R3 ;  /* 0x0000000a03037223 */ /* 0x000fe20000000003 */
[----:B--2---:R-:W0:Y:S03]  /*0150*/  FCHK P0, R0, R6 ;  /* 0x0000000600007302 */ /* 0x004e260000000000 */
[----:B------:R-:W-:-:S04]  /*0160*/  FFMA R13, R0, R3, RZ ;  /* 0x00000003000d7223 */ /* 0x000fc800000000ff */
[----:B------:R-:W-:-:S04]  /*0170*/  FFMA R10, R13, -R6, R0 ;  /* 0x800000060d0a7223 */ /* 0x000fc80000000000 */
[----:B------:R-:W-:Y:S01]  /*0180*/  FFMA R3, R3, R10, R13 ;  /* 0x0000000a03037223 */ /* 0x000fe2000000000d */
[----:B0-----:R-:W-:Y:S06]  /*0190*/  @!P0 BRA `(.L_x_472) ;  /* 0x00000000000c8947 */ /* 0x001fec0003800000 */
[----:B------:R-:W-:-:S07]  /*01a0*/  MOV R10, 0x1c0 ;  /* 0x000001c0000a7802 */ /* 0x000fce0000000f00 */
[----:B------:R-:W-:Y:S05]  /*01b0*/  CALL.REL.NOINC `($__internal_0_$__cuda_sm3x_div_rn_noftz_f32_slowpath) ;  /* 0x0000000000147944 */ /* 0x000fea0003c00000 */
[----:B------:R-:W-:-:S07]  /*01c0*/  IMAD.MOV.U32 R3, RZ, RZ, R0 ;  /* 0x000000ffff037224 */ /* 0x000fce00078e0000 */
.L_x_472:
[----:B------:R-:W-:Y:S05]  /*01d0*/  BSYNC.RECONVERGENT B0 ;  /* 0x0000000000007941 */ /* 0x000fea0003800200 */
.L_x_471:
[----:B------:R1:W-:Y:S01]  /*01e0*/  STG.E desc[UR6][R8.64], R3 ;  /* 0x0000000308007986 */ /* 0x0003e2000c101906 */
[----:B------:R-:W-:Y:S05]  /*01f0*/  @!P2 BRA `(.L_x_473) ;  /* 0xfffffffc00b4a947 */ /* 0x000fea000383ffff */
[----:B------:R-:W-:Y:S05]  /*0200*/  EXIT ;  /* 0x000000000000794d */ /* 0x000fea0003800000 */
        .weak           $__internal_0_$__cuda_sm3x_div_rn_noftz_f32_slowpath
        .type           $__internal_0_$__cuda_sm3x_div_rn_noftz_f32_slowpath,@function
        .size           $__internal_0_$__cuda_sm3x_div_rn_noftz_f32_slowpath,(.L_x_513 - $__internal_0_$__cuda_sm3x_div_rn_noftz_f32_slowpath)
$__internal_0_$__cuda_sm3x_div_rn_noftz_f32_slowpath:
[----:B------:R-:W0:Y:S01]  /*0210*/  LDC R3, c[0x0][0x388] ;  /* 0x0000e200ff037b82 */ /* 0x000e220000000800 */
[--C-:B------:R-:W-:Y:S01]  /*0220*/  SHF.R.U32.HI R12, RZ, 0x17, R0.reuse ;  /* 0x00000017ff0c7819 */ /* 0x100fe20000011600 */
[----:B------:R-:W1:Y:S01]  /*0230*/  LDCU UR4, c[0x0][0x388] ;  /* 0x00007100ff0477ac */ /* 0x000e620008000800 */
[----:B------:R-:W-:Y:S01]  /*0240*/  BSSY.RECONVERGENT B1, `(.L_x_474) ;  /* 0x0000064000017945 */ /* 0x000fe20003800200 */
[----:B------:R-:W-:Y:S01]  /*0250*/  IMAD.MOV.U32 R14, RZ, RZ, R0 ;  /* 0x000000ffff0e7224 */ /* 0x000fe200078e0000 */
[----:B------:R-:W-:-:S05]  /*0260*/  LOP3.LUT R18, R12, 0xff, RZ, 0xc0, !PT ;  /* 0x000000ff0c127812 */ /* 0x000fca00078ec0ff */
[----:B------:R-:W-:Y:S02]  /*0270*/  VIADD R17, R18, 0xffffffff ;  /* 0xffffffff12117836 */ /* 0x000fe40000000000 */
[----:B-1----:R-:W-:Y:S01]  /*0280*/  IMAD.U32 R15, RZ, RZ, UR4 ;  /* 0x00000004ff0f7e24 */ /* 0x002fe2000f8e00ff */
[----:B0-----:R-:W-:-:S04]  /*0290*/  SHF.R.U32.HI R13, RZ, 0x17, R3 ;  /* 0x00000017ff0d7819 */ /* 0x001fc80000011603 */
[----:B------:R-:W-:-:S05]  /*02a0*/  LOP3.LUT R13, R13, 0xff, RZ, 0xc0, !PT ;  /* 0x000000ff0d0d7812 */ /* 0x000fca00078ec0ff */
[----:B------:R-:W-:-:S05]  /*02b0*/  VIADD R16, R13, 0xffffffff ;  /* 0xffffffff0d107836 */ /* 0x000fca0000000000 */
[----:B------:R-:W-:-:S04]  /*02c0*/  ISETP.GT.U32.AND P0, PT, R16, 0xfd, PT ;  /* 0x000000fd1000780c */ /* 0x000fc80003f04070 */
[----:B------:R-:W-:-:S13]  /*02d0*/  ISETP.GT.U32.OR P0, PT, R17, 0xfd, P0 ;  /* 0x000000fd1100780c */ /* 0x000fda0000704470 */
[----:B------:R-:W-:Y:S01]  /*02e0*/  @!P0 IMAD.MOV.U32 R12, RZ, RZ, RZ ;  /* 0x000000ffff0c8224 */ /* 0x000fe200078e00ff */
[----:B------:R-:W-:Y:S06]  /*02f0*/  @!P0 BRA `(.L_x_475) ;  /* 0x00000000005c8947 */ /* 0x000fec0003800000 */
[----:B------:R-:W-:Y:S02]  /*0300*/  FSETP.GTU.FTZ.AND P1, PT, |R3|, +INF , PT ;  /* 0x7f8000000300780b */ /* 0x000fe40003f3c200 */
[----:B------:R-:W-:-:S04]  /*0310*/  FSETP.GTU.FTZ.AND P0, PT, |R0|, +INF , PT ;  /* 0x7f8000000000780b */ /* 0x000fc80003f1c200 */
[----:B------:R-:W-:-:S13]  /*0320*/  PLOP3.LUT P0, PT, P0, P1, PT, 0xf8, 0x8f ;  /* 0x00000000008f781c */ /* 0x000fda0000703f70 */
[----:B------:R-:W-:Y:S05]  /*0330*/  @P0 BRA `(.L_x_476) ;  /* 0x00000004004c0947 */ /* 0x000fea0003800000 */
[----:B------:R-:W-:-:S13]  /*0340*/  LOP3.LUT P0, RZ, R15, 0x7fffffff, R14, 0xc8, !PT ;  /* 0x7fffffff0fff7812 */ /* 0x000fda000780c80e */
[----:B------:R-:W-:Y:S05]  /*0350*/  @!P0 BRA `(.L_x_477) ;  /* 0x00000004003c8947 */ /* 0x000fea0003800000 */
[C---:B------:R-:W-:Y:S02]  /*0360*/  FSETP.NEU.FTZ.AND P3, PT, |R0|.reuse, +INF , PT ;  /* 0x7f8000000000780b */ /* 0x040fe40003f7d200 */
[----:B------:R-:W-:Y:S02]  /*0370*/  FSETP.NEU.FTZ.AND P1, PT, |R3|, +INF , PT ;  /* 0x7f8000000300780b */ /* 0x000fe40003f3d200 */
[----:B------:R-:W-:-:S11]  /*0380*/  FSETP.NEU.FTZ.AND P0, PT, |R0|, +INF , PT ;  /* 0x7f8000000000780b */ /* 0x000fd60003f1d200 */
[----:B------:R-:W-:Y:S05]  /*0390*/  @!P1 BRA !P3, `(.L_x_477) ;  /* 0x00000004002c9947 */ /* 0x000fea0005800000 */
[----:B------:R-:W-:-:S04]  /*03a0*/  LOP3.LUT P3, RZ, R14, 0x7fffffff, RZ, 0xc0, !PT ;  /* 0x7fffffff0eff7812 */ /* 0x000fc8000786c0ff */
[----:B------:R-:W-:-:S13]  /*03b0*/  PLOP3.LUT P1, PT, P1, P3, PT, 0x2f, 0xf2 ;  /* 0x0000000000f2781c */ /* 0x000fda0000f26577 */
[----:B------:R-:W-:Y:S05]  /*03c0*/  @P1 BRA `(.L_x_478) ;  /* 0x0000000400181947 */ /* 0x000fea0003800000 */
[----:B------:R-:W-:-:S04]  /*03d0*/  LOP3.LUT P1, RZ, R15, 0x7fffffff, RZ, 0xc0, !PT ;  /* 0x7fffffff0fff7812 */ /* 0x000fc8000782c0ff */
[----:B------:R-:W-:-:S13]  /*03e0*/  PLOP3.LUT P0, PT, P0, P1, PT, 0x2f, 0xf2 ;  /* 0x0000000000f2781c */ /* 0x000fda0000702577 */
[----:B------:R-:W-:Y:S05]  /*03f0*/  @P0 BRA `(.L_x_479) ;  /* 0x0000000400000947 */ /* 0x000fea0003800000 */
[----:B------:R-:W-:Y:S02]  /*0400*/  ISETP.GE.AND P0, PT, R17, RZ, PT ;  /* 0x000000ff1100720c */ /* 0x000fe40003f06270 */
[----:B------:R-:W-:-:S11]  /*0410*/  ISETP.GE.AND P1, PT, R16, RZ, PT ;  /* 0x000000ff1000720c */ /* 0x000fd60003f26270 */
[----:B------:R-:W-:Y:S02]  /*0420*/  @P0 IMAD.MOV.U32 R12, RZ, RZ, RZ ;  /* 0x000000ffff0c0224 */ /* 0x000fe400078e00ff */
[----:B------:R-:W-:Y:S01]  /*0430*/  @!P0 FFMA R14, R0, 1.84467440737095516160e+19, RZ ;  /* 0x5f800000000e8823 */ /* 0x000fe200000000ff */
[----:B------:R-:W-:Y:S02]  /*0440*/  @!P0 IMAD.MOV.U32 R12, RZ, RZ, -0x40 ;  /* 0xffffffc0ff0c8424 */ /* 0x000fe400078e00ff */
[----:B------:R-:W-:Y:S02]  /*0450*/  @!P1 FFMA R15, R3, 1.84467440737095516160e+19, RZ ;  /* 0x5f800000030f9823 */ /* 0x000fe400000000ff */
[----:B------:R-:W-:-:S07]  /*0460*/  @!P1 VIADD R12, R12, 0x40 ;  /* 0x000000400c0c9836 */ /* 0x000fce0000000000 */
.L_x_475:
[----:B------:R-:W-:Y:S01]  /*0470*/  LEA R0, R13, 0xc0800000, 0x17 ;  /* 0xc08000000d007811 */ /* 0x000fe200078eb8ff */
[----:B------:R-:W-:Y:S01]  /*0480*/  VIADD R3, R18, 0xffffff81 ;  /* 0xffffff8112037836 */ /* 0x000fe20000000000 */
[----:B------:R-:W-:Y:S03]  /*0490*/  BSSY.RECONVERGENT B2, `(.L_x_480) ;  /* 0x0000035000027945 */ /* 0x000fe60003800200 */
[----:B------:R-:W-:Y:S01]  /*04a0*/  IMAD.IADD R15, R15, 0x1, -R0 ;  /* 0x000000010f0f7824 */ /* 0x000fe200078e0a00 */
[C---:B------:R-:W-:Y:S01]  /*04b0*/  IADD3 R13, PT, PT, R3.reuse, 0x7f, -R13 ;  /* 0x0000007f030d7810 */ /* 0x040fe20007ffe80d */
[----:B------:R-:W-:Y:S02]  /*04c0*/  IMAD R0, R3, -0x800000, R14 ;  /* 0xff80000003007824 */ /* 0x000fe400078e020e */
[----:B------:R-:W0:Y:S01]  /*04d0*/  MUFU.RCP R16, R15 ;  /* 0x0000000f00107308 */ /* 0x000e220000001000 */
[----:B------:R-:W-:Y:S01]  /*04e0*/  FADD.FTZ R17, -R15, -RZ ;  /* 0x800000ff0f117221 */ /* 0x000fe20000010100 */
[----:B------:R-:W-:-:S03]  /*04f0*/  IMAD.IADD R13, R13, 0x1, R12 ;  /* 0x000000010d0d7824 */ /* 0x000fc600078e020c */
[----:B0-----:R-:W-:-:S04]  /*0500*/  FFMA R19, R16, R17, 1 ;  /* 0x3f80000010137423 */ /* 0x001fc80000000011 */
[----:B------:R-:W-:-:S04]  /*0510*/  FFMA R21, R16, R19, R16 ;  /* 0x0000001310157223 */ /* 0x000fc80000000010 */
[----:B------:R-:W-:-:S04]  /*0520*/  FFMA R14, R0, R21, RZ ;  /* 0x00000015000e7223 */ /* 0x000fc800000000ff */
[----:B------:R-:W-:-:S04]  /*0530*/  FFMA R19, R17, R14, R0 ;  /* 0x0000000e11137223 */ /* 0x000fc80000000000 */
[----:B------:R-:W-:-:S04]  /*0540*/  FFMA R14, R21, R19, R14 ;  /* 0x00000013150e7223 */ /* 0x000fc8000000000e */
[----:B------:R-:W-:-:S04]  /*0550*/  FFMA R17, R17, R14, R0 ;  /* 0x0000000e11117223 */ /* 0x000fc80000000000 */
[----:B------:R-:W-:-:S05]  /*0560*/  FFMA R0, R21, R17, R14 ;  /* 0x0000001115007223 */ /* 0x000fca000000000e */
[----:B------:R-:W-:-:S04]  /*0570*/  SHF.R.U32.HI R3, RZ, 0x17, R0 ;  /* 0x00000017ff037819 */ /* 0x000fc80000011600 */
[----:B------:R-:W-:-:S05]  /*0580*/  LOP3.LUT R3, R3, 0xff, RZ, 0xc0, !PT ;  /* 0x000000ff03037812 */ /* 0x000fca00078ec0ff */
[----:B------:R-:W-:-:S04]  /*0590*/  IMAD.IADD R15, R3, 0x1, R13 ;  /* 0x00000001030f7824 */ /* 0x000fc800078e020d */
[----:B------:R-:W-:-:S05]  /*05a0*/  VIADD R3, R15, 0xffffffff ;  /* 0xffffffff0f037836 */ /* 0x000fca0000000000 */
[----:B------:R-:W-:-:S13]  /*05b0*/  ISETP.GE.U32.AND P0, PT, R3, 0xfe, PT ;  /* 0x000000fe0300780c */ /* 0x000fda0003f06070 */
[----:B------:R-:W-:Y:S05]  /*05c0*/  @!P0 BRA `(.L_x_481) ;  /* 0x0000000000808947 */ /* 0x000fea0003800000 */
[----:B------:R-:W-:-:S13]  /*05d0*/  ISETP.GT.AND P0, PT, R15, 0xfe, PT ;  /* 0x000000fe0f00780c */ /* 0x000fda0003f04270 */
[----:B------:R-:W-:Y:S05]  /*05e0*/  @P0 BRA `(.L_x_482) ;  /* 0x00000000006c0947 */ /* 0x000fea0003800000 */
[----:B------:R-:W-:-:S13]  /*05f0*/  ISETP.GE.AND P0, PT, R15, 0x1, PT ;  /* 0x000000010f00780c */ /* 0x000fda0003f06270 */
[----:B------:R-:W-:Y:S05]  /*0600*/  @P0 BRA `(.L_x_483) ;  /* 0x0000000000740947 */ /* 0x000fea0003800000 */
[----:B------:R-:W-:Y:S02]  /*0610*/  ISETP.GE.AND P0, PT, R15, -0x18, PT ;  /* 0xffffffe80f00780c */ /* 0x000fe40003f06270 */
[----:B------:R-:W-:-:S11]  /*0620*/  LOP3.LUT R0, R0, 0x80000000, RZ, 0xc0, !PT ;  /* 0x8000000000007812 */ /* 0x000fd600078ec0ff */
[----:B------:R-:W-:Y:S05]  /*0630*/  @!P0 BRA `(.L_x_483) ;  /* 0x0000000000688947 */ /* 0x000fea0003800000 */
[CCC-:B------:R-:W-:Y:S01]  /*0640*/  FFMA.RZ R3, R21.reuse, R17.reuse, R14.reuse ;  /* 0x0000001115037223 */ /* 0x1c0fe2000000c00e */
[-CC-:B------:R-:W-:Y:S01]  /*0650*/  FFMA.RM R12, R21, R17.reuse, R14.reuse ;  /* 0x00000011150c7223 */ /* 0x180fe2000000400e */
[C---:B------:R-:W-:Y:S02]  /*0660*/  ISETP.NE.AND P3, PT, R15.reuse, RZ, PT ;  /* 0x000000ff0f00720c */ /* 0x040fe40003f65270 */
[----:B------:R-:W-:Y:S02]  /*0670*/  ISETP.NE.AND P1, PT, R15, RZ, PT ;  /* 0x000000ff0f00720c */ /* 0x000fe40003f25270 */
[----:B------:R-:W-:Y:S01]  /*0680*/  LOP3.LUT R13, R3, 0x7fffff, RZ, 0xc0, !PT ;  /* 0x007fffff030d7812 */ /* 0x000fe200078ec0ff */
[----:B------:R-:W-:Y:S01]  /*0690*/  FFMA.RP R3, R21, R17, R14 ;  /* 0x0000001115037223 */ /* 0x000fe2000000800e */
[----:B------:R-:W-:Y:S02]  /*06a0*/  VIADD R14, R15, 0x20 ;  /* 0x000000200f0e7836 */ /* 0x000fe40000000000 */
[----:B------:R-:W-:Y:S01]  /*06b0*/  LOP3.LUT R13, R13, 0x800000, RZ, 0xfc, !PT ;  /* 0x008000000d0d7812 */ /* 0x000fe200078efcff */
[----:B------:R-:W-:Y:S01]  /*06c0*/  IMAD.MOV R15, RZ, RZ, -R15 ;  /* 0x000000ffff0f7224 */ /* 0x000fe200078e0a0f */
[----:B------:R-:W-:-:S02]  /*06d0*/  FSETP.NEU.FTZ.AND P0, PT, R3, R12, PT ;  /* 0x0000000c0300720b */ /* 0x000fc40003f1d000 */
[----:B------:R-:W-:Y:S02]  /*06e0*/  SHF.L.U32 R14, R13, R14, RZ ;  /* 0x0000000e0d0e7219 */ /* 0x000fe400000006ff */
[----:B------:R-:W-:Y:S02]  /*06f0*/  SEL R12, R15, RZ, P3 ;  /* 0x000000ff0f0c7207 */ /* 0x000fe40001800000 */
[----:B------:R-:W-:Y:S02]  /*0700*/  ISETP.NE.AND P1, PT, R14, RZ, P1 ;  /* 0x000000ff0e00720c */ /* 0x000fe40000f25270 */
[----:B------:R-:W-:Y:S02]  /*0710*/  SHF.R.U32.HI R12, RZ, R12, R13 ;  /* 0x0000000cff0c7219 */ /* 0x000fe4000001160d */
[----:B------:R-:W-:Y:S02]  /*0720*/  PLOP3.LUT P0, PT, P0, P1, PT, 0xf8, 0x8f ;  /* 0x00000000008f781c */ /* 0x000fe40000703f70 */
[----:B------:R-:W-:-:S02]  /*0730*/  SHF.R.U32.HI R14, RZ, 0x1, R12 ;  /* 0x00000001ff0e7819 */ /* 0x000fc4000001160c */
[----:B------:R-:W-:-:S04]  /*0740*/  SEL R3, RZ, 0x1, !P0 ;  /* 0x00000001ff037807 */ /* 0x000fc80004000000 */
[----:B------:R-:W-:-:S04]  /*0750*/  LOP3.LUT R3, R3, 0x1, R14, 0xf8, !PT ;  /* 0x0000000103037812 */ /* 0x000fc800078ef80e */
[----:B------:R-:W-:-:S05]  /*0760*/  LOP3.LUT R3, R3, R12, RZ, 0xc0, !PT ;  /* 0x0000000c03037212 */ /* 0x000fca00078ec0ff */
[----:B------:R-:W-:-:S05]  /*0770*/  IMAD.IADD R3, R14, 0x1, R3 ;  /* 0x000000010e037824 */ /* 0x000fca00078e0203 */
[----:B------:R-:W-:Y:S01]  /*0780*/  LOP3.LUT R0, R3, R0, RZ, 0xfc, !PT ;  /* 0x0000000003007212 */ /* 0x000fe200078efcff */
[----:B------:R-:W-:Y:S06]  /*0790*/  BRA `(.L_x_483) ;  /* 0x0000000000107947 */ /* 0x000fec0003800000 */
.L_x_482:
[----:B------:R-:W-:-:S04]  /*07a0*/  LOP3.LUT R0, R0, 0x80000000, RZ, 0xc0, !PT ;  /* 0x8000000000007812 */ /* 0x000fc800078ec0ff */
[----:B------:R-:W-:Y:S01]  /*07b0*/  LOP3.LUT R0, R0, 0x7f800000, RZ, 0xfc, !PT ;  /* 0x7f80000000007812 */ /* 0x000fe200078efcff */
[----:B------:R-:W-:Y:S06]  /*07c0*/  BRA `(.L_x_483) ;  /* 0x0000000000047947 */ /* 0x000fec0003800000 */
.L_x_481:
[----:B------:R-:W-:-:S07]  /*07d0*/  IMAD R0, R13, 0x800000, R0 ;  /* 0x008000000d007824 */ /* 0x000fce00078e0200 */
.L_x_483:
[----:B------:R-:W-:Y:S05]  /*07e0*/  BSYNC.RECONVERGENT B2 ;  /* 0x0000000000027941 */ /* 0x000fea0003800200 */
.L_x_480:
[----:B------:R-:W-:Y:S05]  /*07f0*/  BRA `(.L_x_484) ;  /* 0x0000000000207947 */ /* 0x000fea0003800000 */
.L_x_479:
[----:B------:R-:W-:-:S04]  /*0800*/  LOP3.LUT R0, R15, 0x80000000, R14, 0x48, !PT ;  /* 0x800000000f007812 */ /* 0x000fc800078e480e */
[----:B------:R-:W-:Y:S01]  /*0810*/  LOP3.LUT R0, R0, 0x7f800000, RZ, 0xfc, !PT ;  /* 0x7f80000000007812 */ /* 0x000fe200078efcff */
[----:B------:R-:W-:Y:S06]  /*0820*/  BRA `(.L_x_484) ;  /* 0x0000000000147947 */ /* 0x000fec0003800000 */
.L_x_478:
[----:B------:R-:W-:Y:S01]  /*0830*/  LOP3.LUT R0, R15, 0x80000000, R14, 0x48, !PT ;  /* 0x800000000f007812 */ /* 0x000fe200078e480e */
[----:B------:R-:W-:Y:S06]  /*0840*/  BRA `(.L_x_484) ;  /* 0x00000000000c7947 */ /* 0x000fec0003800000 */
.L_x_477:
[----:B------:R-:W0:Y:S01]  /*0850*/  MUFU.RSQ R0, -QNAN ;  /* 0xffc0000000007908 */ /* 0x000e220000001400 */
[----:B------:R-:W-:Y:S05]  /*0860*/  BRA `(.L_x_484) ;  /* 0x0000000000047947 */ /* 0x000fea0003800000 */
.L_x_476:
[----:B------:R-:W-:-:S07]  /*0870*/  FADD.FTZ R0, R0, R3 ;  /* 0x0000000300007221 */ /* 0x000fce0000010000 */
.L_x_484:
[----:B------:R-:W-:Y:S05]  /*0880*/  BSYNC.RECONVERGENT B1 ;  /* 0x0000000000017941 */ /* 0x000fea0003800200 */
.L_x_474:
[----:B------:R-:W-:Y:S02]  /*0890*/  IMAD.MOV.U32 R12, RZ, RZ, R10 ;  /* 0x000000ffff0c7224 */ /* 0x000fe400078e000a */
[----:B------:R-:W-:-:S04]  /*08a0*/  IMAD.MOV.U32 R13, RZ, RZ, 0x0 ;  /* 0x00000000ff0d7424 */ /* 0x000fc800078e00ff */
[----:B0-----:R-:W-:Y:S05]  /*08b0*/  RET.REL.NODEC R12 `(_Z24softmax_normalize_kernelPffi) ;  /* 0xfffffff40cd07950 */ /* 0x001fea0003c3ffff */
.L_x_485:
        /* <DEDUP_REMOVED lines=12> */
.L_x_513:


//--------------------- .text._Z22softmax_exp_sum_kernelPKfPffS1_i --------------------------
	.section	.text._Z22softmax_exp_sum_kernelPKfPffS1_i,"ax",@progbits
	.align	128
        .global         _Z22softmax_exp_sum_kernelPKfPffS1_i
        .type           _Z22softmax_exp_sum_kernelPKfPffS1_i,@function
        .size           _Z22softmax_exp_sum_kernelPKfPffS1_i,(.L_x_529 - _Z22softmax_exp_sum_kernelPKfPffS1_i)
        .other          _Z22softmax_exp_sum_kernelPKfPffS1_i,@"STO_CUDA_ENTRY STV_DEFAULT"
_Z22softmax_exp_sum_kernelPKfPffS1_i:
.text._Z22softmax_exp_sum_kernelPKfPffS1_i:
[----:B------:R-:W-:Y:S01]  /*0000*/  LDC R1, c[0x0][0x37c] ;  /* 0x0000df00ff017b82 */ /* 0x000fe20000000800 */
[----:B------:R-:W0:Y:S01]  /*0010*/  S2R R7, SR_TID.X ;  /* 0x0000000000077919 */ /* 0x000e220000002100 */
[----:B------:R-:W1:Y:S01]  /*0020*/  LDCU UR4, c[0x0][0x360] ;  /* 0x00006c00ff0477ac */ /* 0x000e620008000800 */
[----:B------:R-:W-:Y:S01]  /*0030*/  BSSY.RECONVERGENT B0, `(.L_x_486) ;  /* 0x0000023000007945 */ /* 0x000fe20003800200 */
[----:B------:R-:W-:Y:S01]  /*0040*/  HFMA2 R10, -RZ, RZ, 0, 0 ;  /* 0x00000000ff0a7431 */ /* 0x000fe200000001ff */
[----:B------:R-:W0:Y:S01]  /*0050*/  S2R R0, SR_CTAID.X ;  /* 0x0000000000007919 */ /* 0x000e220000002500 */
[----:B------:R-:W2:Y:S01]  /*0060*/  LDCU UR5, c[0x0][0x3a0] ;  /* 0x00007400ff0577ac */ /* 0x000ea20008000800 */
[----:B------:R-:W3:Y:S01]  /*0070*/  LDCU.64 UR6, c[0x0][0x358] ;  /* 0x00006b00ff0677ac */ /* 0x000ee20008000a00 */
[----:B------:R-:W4:Y:S01]  /*0080*/  LDCU UR8, c[0x0][0x390] ;  /* 0x00007200ff0877ac */ /* 0x000f220008000800 */
[----:B-1----:R-:W-:Y:S01]  /*0090*/  MOV R6, UR4 ;  /* 0x0000000400067c02 */ /* 0x002fe20008000f00 */
[----:B0-----:R-:W-:-:S05]  /*00a0*/  IMAD R8, R0, UR4, R7 ;  /* 0x0000000400087c24 */ /* 0x001fca000f8e0207 */
[----:B--2---:R-:W-:-:S13]  /*00b0*/  ISETP.GE.AND P0, PT, R8, UR5, PT ;  /* 0x0000000508007c0c */ /* 0x004fda000bf06270 */
[----:B---34-:R-:W-:Y:S05]  /*00c0*/  @P0 BRA `(.L_x_487) ;  /* 0x0000000000640947 */ /* 0x018fea0003800000 */
[----:B------:R-:W0:Y:S01]  /*00d0*/  LDC.64 R2, c[0x0][0x380] ;  /* 0x0000e000ff027b82 */ /* 0x000e220000000a00 */
[----:B------:R-:W1:Y:S01]  /*00e0*/  LDCU UR4, c[0x0][0x370] ;  /* 0x00006e00ff0477ac */ /* 0x000e620008000800 */
[----:B------:R-:W-:Y:S02]  /*00f0*/  MOV R11, R8 ;  /* 0x00000008000b7202 */ /* 0x000fe40000000f00 */
[----:B------:R-:W-:-:S04]  /*0100*/  MOV R10, RZ ;  /* 0x000000ff000a7202 */ /* 0x000fc80000000f00 */
[----:B------:R-:W2:Y:S01]  /*0110*/  LDC.64 R4, c[0x0][0x388] ;  /* 0x0000e200ff047b82 */ /* 0x000ea20000000a00 */
[----:B-1----:R-:W-:-:S07]  /*0120*/  IMAD R16, R6, UR4, RZ ;  /* 0x0000000406107c24 */ /* 0x002fce000f8e02ff */
.L_x_488:
[----:B01----:R-:W-:-:S06]  /*0130*/  IMAD.WIDE R8, R11, 0x4, R2 ;  /* 0x000000040b087825 */ /* 0x003fcc00078e0202 */
[----:B------:R-:W3:Y:S01]  /*0140*/  LDG.E R8, desc[UR6][R8.64] ;  /* 0x0000000608087981 */ /* 0x000ee2000c1e1900 */
[----:B------:R-:W-:Y:S01]  /*0150*/  IMAD.MOV.U32 R13, RZ, RZ, 0x3bbb989d ;  /* 0x3bbb989dff0d7424 */ /* 0x000fe200078e00ff */
[----:B------:R-:W-:Y:S01]  /*0160*/  MOV R14, 0x437c0000 ;  /* 0x437c0000000e7802 */ /* 0x000fe20000000f00 */
[----:B---3--:R-:W-:Y:S01]  /*0170*/  FADD R12, R8, -UR8 ;  /* 0x80000008080c7e21 */ /* 0x008fe20008000000 */
[----:B--2---:R-:W-:-:S04]  /*0180*/  IMAD.WIDE R8, R11, 0x4, R4 ;  /* 0x000000040b087825 */ /* 0x004fc800078e0204 */
[----:B------:R-:W-:Y:S01]  /*0190*/  FFMA.SAT R13, R12, R13, 0.5 ;  /* 0x3f0000000c0d7423 */ /* 0x000fe2000000200d */
[----:B------:R-:W-:-:S03]  /*01a0*/  IMAD.IADD R11, R16, 0x1, R11 ;  /* 0x00000001100b7824 */ /* 0x000fc600078e020b */
[----:B------:R-:W-:Y:S02]  /*01b0*/  FFMA.RM R13, R13, R14, 12582913 ;  /* 0x4b4000010d0d7423 */ /* 0x000fe4000000400e */
[----:B------:R-:W-:Y:S02]  /*01c0*/  ISETP.GE.AND P0, PT, R11, UR5, PT ;  /* 0x000000050b007c0c */ /* 0x000fe4000bf06270 */
[C---:B------:R-:W-:Y:S01]  /*01d0*/  FADD R15, R13.reuse, -12583039 ;  /* 0xcb40007f0d0f7421 */ /* 0x040fe20000000000 */
[----:B------:R-:W-:-:S03]  /*01e0*/  SHF.L.U32 R13, R13, 0x17, RZ ;  /* 0x000000170d0d7819 */ /* 0x000fc600000006ff */
[----:B------:R-:W-:-:S04]  /*01f0*/  FFMA R15, R12, 1.4426950216293334961, -R15 ;  /* 0x3fb8aa3b0c0f7823 */ /* 0x000fc8000000080f */
[----:B------:R-:W-:-:S04]  /*0200*/  FFMA R15, R12, 1.925963033500011079e-08, R15 ;  /* 0x32a570600c0f7823 */ /* 0x000fc8000000000f */
[----:B------:R-:W0:Y:S02]  /*0210*/  MUFU.EX2 R12, R15 ;  /* 0x0000000f000c7308 */ /* 0x000e240000000800 */
[----:B0-----:R-:W-:-:S04]  /*0220*/  FMUL R13, R13, R12 ;  /* 0x0000000c0d0d7220 */ /* 0x001fc80000400000 */
[----:B------:R-:W-:Y:S01]  /*0230*/  FADD R10, R13, R10 ;  /* 0x0000000a0d0a7221 */ /* 0x000fe20000000000 */
[----:B------:R1:W-:Y:S01]  /*0240*/  STG.E desc[UR6][R8.64], R13 ;  /* 0x0000000d08007986 */ /* 0x0003e2000c101906 */
[----:B------:R-:W-:Y:S05]  /*0250*/  @!P0 BRA `(.L_x_488) ;  /* 0xfffffffc00b48947 */ /* 0x000fea000383ffff */
.L_x_487:
[----:B------:R-:W-:Y:S05]  /*0260*/  BSYNC.RECONVERGENT B0 ;  /* 0x0000000000007941 */ /* 0x000fea0003800200 */
.L_x_486:
[----:B------:R-:W0:Y:S01]  /*0270*/  S2UR UR5, SR_CgaCtaId ;  /* 0x00000000000579c3 */ /* 0x000e220000008800 */
[----:B------:R-:W-:Y:S01]  /*0280*/  UMOV UR4, 0x400 ;  /* 0x0000040000047882 */ /* 0x000fe20000000000 */
[----:B------:R-:W-:Y:S02]  /*0290*/  ISETP.GE.U32.AND P1, PT, R6, 0x2, PT ;  /* 0x000000020600780c */ /* 0x000fe40003f26070 */
[----:B------:R-:W-:Y:S01]  /*02a0*/  ISETP.NE.AND P0, PT, R7, RZ, PT ;  /* 0x000000ff0700720c */ /* 0x000fe20003f05270 */
[----:B0-----:R-:W-:-:S06]  /*02b0*/  ULEA UR4, UR5, UR4, 0x18 ;  /* 0x0000000405047291 */ /* 0x001fcc000f8ec0ff */
[----:B------:R-:W-:-:S05]  /*02c0*/  LEA R3, R7, UR4, 0x2 ;  /* 0x0000000407037c11 */ /* 0x000fca000f8e10ff */
[----:B------:R0:W-:Y:S01]  /*02d0*/  STS [R3], R10 ;  /* 0x0000000a03007388 */ /* 0x0001e20000000800 */
[----:B------:R-:W-:Y:S06]  /*02e0*/  BAR.SYNC.DEFER_BLOCKING 0x0 ;  /* 0x0000000000007b1d */ /* 0x000fec0000010000 */
[----:B------:R-:W-:Y:S05]  /*02f0*/  @!P1 BRA `(.L_x_489) ;  /* 0x00000000002c9947 */ /* 0x000fea0003800000 */
.L_x_490:
[----:B-1----:R-:W-:-:S04]  /*0300*/  SHF.R.U32.HI R8, RZ, 0x1, R6 ;  /* 0x00000001ff087819 */ /* 0x002fc80000011606 */
[----:B------:R-:W-:-:S13]  /*0310*/  ISETP.GE.U32.AND P1, PT, R7, R8, PT ;  /* 0x000000080700720c */ /* 0x000fda0003f26070 */
[----:B------:R-:W-:Y:S01]  /*0320*/  @!P1 LEA R2, R8, R3, 0x2 ;  /* 0x0000000308029211 */ /* 0x000fe200078e10ff */
[----:B------:R-:W-:Y:S05]  /*0330*/  @!P1 LDS R5, [R3] ;  /* 0x0000000003059984 */ /* 0x000fea0000000800 */
[----:B------:R-:W1:Y:S02]  /*0340*/  @!P1 LDS R2, [R2] ;  /* 0x0000000002029984 */ /* 0x000e640000000800 */
[----:B-1----:R-:W-:-:S05]  /*0350*/  @!P1 FADD R4, R2, R5 ;  /* 0x0000000502049221 */ /* 0x002fca0000000000 */
[----:B------:R2:W-:Y:S01]  /*0360*/  @!P1 STS [R3], R4 ;  /* 0x0000000403009388 */ /* 0x0005e20000000800 */
[----:B------:R-:W-:Y:S01]  /*0370*/  BAR.SYNC.DEFER_BLOCKING 0x0 ;  /* 0x0000000000007b1d */ /* 0x000fe20000010000 */
[----:B------:R-:W-:Y:S02]  /*0380*/  ISETP.GT.U32.AND P1, PT, R6, 0x3, PT ;  /* 0x000000030600780c */ /* 0x000fe40003f24070 */
[----:B------:R-:W-:-:S11]  /*0390*/  MOV R6, R8 ;  /* 0x0000000800067202 */ /* 0x000fd60000000f00 */
[----:B--2---:R-:W-:Y:S05]  /*03a0*/  @P1 BRA `(.L_x_490) ;  /* 0xfffffffc00d41947 */ /* 0x004fea000383ffff */
.L_x_489:
[----:B------:R-:W-:Y:S05]  /*03b0*/  @P0 EXIT ;  /* 0x000000000000094d */ /* 0x000fea0003800000 */
[----:B------:R-:W2:Y:S01]  /*03c0*/  S2UR UR5, SR_CgaCtaId ;  /* 0x00000000000579c3 */ /* 0x000ea20000008800 */
[----:B------:R-:W-:-:S07]  /*03d0*/  UMOV UR4, 0x400 ;  /* 0x0000040000047882 */ /* 0x000fce0000000000 */
[----:B0-----:R-:W0:Y:S01]  /*03e0*/  LDC.64 R2, c[0x0][0x398] ;  /* 0x0000e600ff027b82 */ /* 0x001e220000000a00 */
[----:B--2---:R-:W-:Y:S01]  /*03f0*/  ULEA UR4, UR5, UR4, 0x18 ;  /* 0x0000000405047291 */ /* 0x004fe2000f8ec0ff */
[----:B0-----:R-:W-:-:S08]  /*0400*/  IMAD.WIDE.U32 R2, R0, 0x4, R2 ;  /* 0x0000000400027825 */ /* 0x001fd000078e0002 */
[----:B------:R-:W0:Y:S04]  /*0410*/  LDS R5, [UR4] ;  /* 0x00000004ff057984 */ /* 0x000e280008000800 */
[----:B0-----:R-:W-:Y:S01]  /*0420*/  STG.E desc[UR6][R2.64], R5 ;  /* 0x0000000502007986 */ /* 0x001fe2000c101906 */
[----:B------:R-:W-:Y:S05]  /*0430*/  EXIT ;  /* 0x000000000000794d */ /* 0x000fea0003800000 */
.L_x_491:
        /* <DEDUP_REMOVED lines=12> */
.L_x_529:


//--------------------- .text._Z18softmax_max_kernelPKfPfi --------------------------
	.section	.text._Z18softmax_max_kernelPKfPfi,"ax",@progbits
	.align	128
        .global         _Z18softmax_max_kernelPKfPfi
        .type           _Z18softmax_max_kernelPKfPfi,@function
        .size           _Z18softmax_max_kernelPKfPfi,(.L_x_530 - _Z18softmax_max_kernelPKfPfi)
        .other          _Z18softmax_max_kernelPKfPfi,@"STO_CUDA_ENTRY STV_DEFAULT"
_Z18softmax_max_kernelPKfPfi:
.text._Z18softmax_max_kernelPKfPfi:
[----:B------:R-:W-:Y:S01]  /*0000*/  LDC R1, c[0x0][0x37c] ;  /* 0x0000df00ff017b82 */ /* 0x000fe20000000800 */
[----:B------:R-:W0:Y:S01]  /*0010*/  S2R R8, SR_TID.X ;  /* 0x0000000000087919 */ /* 0x000e220000002100 */
[----:B------:R-:W1:Y:S01]  /*0020*/  LDCU UR4, c[0x0][0x360] ;  /* 0x00006c00ff0477ac */ /* 0x000e620008000800 */
[----:B------:R-:W-:Y:S01]  /*0030*/  BSSY.RECONVERGENT B0, `(.L_x_492) ;  /* 0x0000013000007945 */ /* 0x000fe20003800200 */
[----:B------:R-:W-:Y:S01]  /*0040*/  IMAD.MOV.U32 R7, RZ, RZ, -0x800000 ;  /* 0xff800000ff077424 */ /* 0x000fe200078e00ff */
[----:B------:R-:W0:Y:S01]  /*0050*/  S2R R9, SR_CTAID.X ;  /* 0x0000000000097919 */ /* 0x000e220000002500 */
[----:B------:R-:W2:Y:S01]  /*0060*/  LDCU UR5, c[0x0][0x390] ;  /* 0x00007200ff0577ac */ /* 0x000ea20008000800 */
[----:B------:R-:W3:Y:S01]  /*0070*/  LDCU.64 UR6, c[0x0][0x358] ;  /* 0x00006b00ff0677ac */ /* 0x000ee20008000a00 */
[----:B-1----:R-:W-:Y:S02]  /*0080*/  IMAD.U32 R6, RZ, RZ, UR4 ;  /* 0x00000004ff067e24 */ /* 0x002fe4000f8e00ff */
[----:B0-----:R-:W-:-:S05]  /*0090*/  IMAD R0, R9, UR4, R8 ;  /* 0x0000000409007c24 */ /* 0x001fca000f8e0208 */
[----:B--2---:R-:W-:-:S13]  /*00a0*/  ISETP.GE.AND P0, PT, R0, UR5, PT ;  /* 0x0000000500007c0c */ /* 0x004fda000bf06270 */
[----:B---3--:R-:W-:Y:S05]  /*00b0*/  @P0 BRA `(.L_x_493) ;  /* 0x0000000000280947 */ /* 0x008fea0003800000 */
[----:B------:R-:W0:Y:S01]  /*00c0*/  LDC.64 R4, c[0x0][0x380] ;  /* 0x0000e000ff047b82 */ /* 0x000e220000000a00 */
[----:B------:R-:W1:Y:S01]  /*00d0*/  LDCU UR4, c[0x0][0x370] ;  /* 0x00006e00ff0477ac */ /* 0x000e620008000800 */
[----:B------:R-:W-:Y:S02]  /*00e0*/  IMAD.MOV.U32 R7, RZ, RZ, -0x800000 ;  /* 0xff800000ff077424 */ /* 0x000fe400078e00ff */
[----:B-1----:R-:W-:-:S07]  /*00f0*/  IMAD R11, R6, UR4, RZ ;  /* 0x00000004060b7c24 */ /* 0x002fce000f8e02ff */
.L_x_494:
[----:B0-----:R-:W-:-:S06]  /*0100*/  IMAD.WIDE R2, R0, 0x4, R4 ;  /* 0x0000000400027825 */ /* 0x001fcc00078e0204 */
[----:B------:R-:W2:Y:S01]  /*0110*/  LDG.E R2, desc[UR6][R2.64] ;  /* 0x0000000602027981 */ /* 0x000ea2000c1e1900 */
[----:B------:R-:W-:-:S05]  /*0120*/  IMAD.IADD R0, R11, 0x1, R0 ;  /* 0x000000010b007824 */ /* 0x000fca00078e0200 */
[----:B------:R-:W-:Y:S02]  /*0130*/  ISETP.GE.AND P0, PT, R0, UR5, PT ;  /* 0x0000000500007c0c */ /* 0x000fe4000bf06270 */
[----:B--2---:R-:W-:-:S11]  /*0140*/  FMNMX R7, R2, R7, !PT ;  /* 0x0000000702077209 */ /* 0x004fd60007800000 */
[----:B------:R-:W-:Y:S05]  /*0150*/  @!P0 BRA `(.L_x_494) ;  /* 0xfffffffc00e88947 */ /* 0x000fea000383ffff */
.L_x_493:
[----:B------:R-:W-:Y:S05]  /*0160*/  BSYNC.RECONVERGENT B0 ;  /* 0x0000000000007941 */ /* 0x000fea0003800200 */
.L_x_492:
        /* <DEDUP_REMOVED lines=9> */
.L_x_496:
[----:B0-----:R-:W-:-:S04]  /*0200*/  SHF.R.U32.HI R7, RZ, 0x1, R6 ;  /* 0x00000001ff077819 */ /* 0x001fc80000011606 */
[----:B------:R-:W-:-:S13]  /*0210*/  ISETP.GE.U32.AND P1, PT, R8, R7, PT ;  /* 0x000000070800720c */ /* 0x000fda0003f26070 */
[----:B------:R-:W-:Y:S01]  /*0220*/  @!P1 IMAD R3, R7, 0x4, R0 ;  /* 0x0000000407039824 */ /* 0x000fe200078e0200 */
[----:B------:R-:W-:Y:S05]  /*0230*/  @!P1 LDS R2, [R0] ;  /* 0x0000000000029984 */ /* 0x000fea0000000800 */
[----:B------:R-:W0:Y:S02]  /*0240*/  @!P1 LDS R3, [R3] ;  /* 0x0000000003039984 */ /* 0x000e240000000800 */
[----:B0-----:R-:W-:-:S05]  /*0250*/  @!P1 FMNMX R5, R2, R3, !PT ;  /* 0x0000000302059209 */ /* 0x001fca0007800000 */
[----:B------:R1:W-:Y:S01]  /*0260*/  @!P1 STS [R0], R5 ;  /* 0x0000000500009388 */ /* 0x0003e20000000800 */
[----:B------:R-:W-:Y:S01]  /*0270*/  BAR.SYNC.DEFER_BLOCKING 0x0 ;  /* 0x0000000000007b1d */ /* 0x000fe20000010000 */
[----:B------:R-:W-:Y:S01]  /*0280*/  ISETP.GT.U32.AND P1, PT, R6, 0x3, PT ;  /* 0x000000030600780c */ /* 0x000fe20003f24070 */
[----:B------:R-:W-:-:S12]  /*0290*/  IMAD.MOV.U32 R6, RZ, RZ, R7 ;  /* 0x000000ffff067224 */ /* 0x000fd800078e0007 */
[----:B-1----:R-:W-:Y:S05]  /*02a0*/  @P1 BRA `(.L_x_496) ;  /* 0xfffffffc00d41947 */ /* 0x002fea000383ffff */
.L_x_495:
[----:B------:R-:W-:Y:S05]  /*02b0*/  @P0 EXIT ;  /* 0x000000000000094d */ /* 0x000fea0003800000 */
[----:B------:R-:W1:Y:S01]  /*02c0*/  S2UR UR5, SR_CgaCtaId ;  /* 0x00000000000579c3 */ /* 0x000e620000008800 */
[----:B------:R-:W-:-:S07]  /*02d0*/  UMOV UR4, 0x400 ;  /* 0x0000040000047882 */ /* 0x000fce0000000000 */
[----:B------:R-:W2:Y:S01]  /*02e0*/  LDC.64 R2, c[0x0][0x388] ;  /* 0x0000e200ff027b82 */ /* 0x000ea20000000a00 */
[----:B-1----:R-:W-:Y:S01]  /*02f0*/  ULEA UR4, UR5, UR4, 0x18 ;  /* 0x0000000405047291 */ /* 0x002fe2000f8ec0ff */
[----:B--2---:R-:W-:-:S08]  /*0300*/  IMAD.WIDE.U32 R2, R9, 0x4, R2 ;  /* 0x0000000409027825 */ /* 0x004fd000078e0002 */
[----:B------:R-:W1:Y:S04]  /*0310*/  LDS R5, [UR4] ;  /* 0x00000004ff057984 */ /* 0x000e680008000800 */
[----:B-1----:R-:W-:Y:S01]  /*0320*/  STG.E desc[UR6][R2.64], R5 ;  /* 0x0000000502007986 */ /* 0x002fe2000c101906 */
[----:B------:R-:W-:Y:S05]  /*0330*/  EXIT ;  /* 0x000000000000794d */ /* 0x000fea0003800000 */
.L_x_497:
        /* <DEDUP_REMOVED lines=12> */
.L_x_530:


//--------------------- .text._Z16normalize_kernelPffi --------------------------
	.section	.text._Z16normalize_kernelPffi,"ax",@progbits
	.align	128
        .global         _Z16normalize_kernelPffi
        .type           _Z16normalize_kernelPffi,@function
        .size           _Z16normalize_kernelPffi,(.L_x_514 - _Z16normalize_kernelPffi)
        .other          _Z16normalize_kernelPffi,@"STO_CUDA_ENTRY STV_DEFAULT"
_Z16normalize_kernelPffi:
.text._Z16normalize_kernelPffi:
        /* <DEDUP_REMOVED lines=9> */
[----:B------:R-:W1:Y:S07]  /*0090*/  LDCU.64 UR4, c[0x0][0x358] ;  /* 0x00006b00ff0477ac */ /* 0x000e6e0008000a00 */
[----:B------:R-:W2:Y:S01]  /*00a0*/  LDC R7, c[0x0][0x388] ;  /* 0x0000e200ff077b82 */ /* 0x000ea20000000800 */
[----:B0-----:R-:W-:-:S05]  /*00b0*/  IMAD.WIDE R4, R3, 0x4, R4 ;  /* 0x0000000403047825 */ /* 0x001fca00078e0204 */
[----:B-1----:R-:W3:Y:S01]  /*00c0*/  LDG.E R0, desc[UR4][R4.64] ;  /* 0x0000000404007981 */ /* 0x002ee2000c1e1900 */
[----:B------:R-:W-:Y:S01]  /*00d0*/  BSSY.RECONVERGENT B0, `(.L_x_498) ;  /* 0x000000c000007945 */ /* 0x000fe20003800200 */
[----:B--2---:R-:W0:Y:S02]  /*00e0*/  MUFU.RCP R2, R7 ;  /* 0x0000000700027308 */ /* 0x004e240000001000 */
[----:B0-----:R-:W-:-:S04]  /*00f0*/  FFMA R3, R2, -R7, 1 ;  /* 0x3f80000002037423 */ /* 0x001fc80000000807 */
[----:B------:R-:W-:Y:S02]  /*0100*/  FFMA R3, R2, R3, R2 ;  /* 0x0000000302037223 */ /* 0x000fe40000000002 */
[----:B---3--:R-:W0:Y:S02]  /*0110*/  FCHK P0, R0, R7 ;  /* 0x0000000700007302 */ /* 0x008e240000000000 */
[----:B------:R-:W-:-:S04]  /*0120*/  FFMA R2, R0, R3, RZ ;  /* 0x0000000300027223 */ /* 0x000fc800000000ff */
[----:B------:R-:W-:-:S04]  /*0130*/  FFMA R6, R2, -R7, R0 ;  /* 0x8000000702067223 */ /* 0x000fc80000000000 */
[----:B------:R-:W-:Y:S01]  /*0140*/  FFMA R3, R3, R6, R2 ;  /* 0x0000000603037223 */ /* 0x000fe20000000002 */
[----:B0-----:R-:W-:Y:S06]  /*0150*/  @!P0 BRA `(.L_x_499) ;  /* 0x00000000000c8947 */ /* 0x001fec0003800000 */
[----:B------:R-:W-:-:S07]  /*0160*/  MOV R2, 0x180 ;  /* 0x0000018000027802 */ /* 0x000fce0000000f00 */
[----:B------:R-:W-:Y:S05]  /*0170*/  CALL.REL.NOINC `($__internal_1_$__cuda_sm3x_div_rn_noftz_f32_slowpath) ;  /* 0x0000000000107944 */ /* 0x000fea0003c00000 */
[----:B------:R-:W-:-:S07]  /*0180*/  IMAD.MOV.U32 R3, RZ, RZ, R0 ;  /* 0x000000ffff037224 */ /* 0x000fce00078e0000 */
.L_x_499:
[----:B------:R-:W-:Y:S05]  /*0190*/  BSYNC.RECONVERGENT B0 ;  /* 0x0000000000007941 */ /* 0x000fea0003800200 */
.L_x_498:
[----:B------:R-:W-:Y:S01]  /*01a0*/  STG.E desc[UR4][R4.64], R3 ;  /* 0x0000000304007986 */ /* 0x000fe2000c101904 */
[----:B------:R-:W-:Y:S05]  /*01b0*/  EXIT ;  /* 0x000000000000794d */ /* 0x000fea0003800000 */
        .weak           $__internal_1_$__cuda_sm3x_div_rn_noftz_f32_slowpath
        .type           $__internal_1_$__cuda_sm3x_div_rn_noftz_f32_slowpath,@function
        .size           $__internal_1_$__cuda_sm3x_div_rn_noftz_f32_slowpath,(.L_x_514 - $__internal_1_$__cuda_sm3x_div_rn_noftz_f32_slowpath)
$__internal_1_$__cuda_sm3x_div_rn_noftz_f32_slowpath:
        /* <DEDUP_REMOVED lines=38> */
.L_x_501:
        /* <DEDUP_REMOVED lines=30> */
[CCC-:B------:R-:W-:Y:S01]  /*0600*/  FFMA.RM R6, R12.reuse, R8.reuse, R13.reuse ;  /* 0x000000080c067223 */ /* 0x1c0fe2000000400d */
        /* <DEDUP_REMOVED lines=20> */
.L_x_508:
[----:B------:R-:W-:-:S04]  /*0750*/  LOP3.LUT R0, R0, 0x80000000, RZ, 0xc0, !PT ;  /* 0x8000000000007812 */ /* 0x000fc800078ec0ff */
[----:B------:R-:W-:Y:S01]  /*0760*/  LOP3.LUT R0, R0, 0x7f800000, RZ, 0xfc, !PT ;  /* 0x7f80000000007812 */ /* 0x000fe200078efcff */
[----:B------:R-:W-:Y:S06]  /*0770*/  BRA `(.L_x_509) ;  /* 0x0000000000047947 */ /* 0x000fec0003800000 */
.L_x_507:
[----:B------:R-:W-:-:S07]  /*0780*/  IMAD R0, R7, 0x800000, R0 ;  /* 0x0080000007007824 */ /* 0x000fce00078e0200 */
.L_x_509:
[----:B------:R-:W-:Y:S05]  /*0790*/  BSYNC.RECONVERGENT B2 ;  /* 0x0000000000027941 */ /* 0x000fea0003800200 */
.L_x_506:
[----:B------:R-:W-:Y:S05]  /*07a0*/  BRA `(.L_x_510) ;  /* 0x0000000000207947 */ /* 0x000fea0003800000 */
.L_x_505:
[----:B------:R-:W-:-:S04]  /*07b0*/  LOP3.LUT R0, R9, 0x80000000, R8, 0x48, !PT ;  /* 0x8000000009007812 */ /* 0x000fc800078e4808 */
[----:B------:R-:W-:Y:S01]  /*07c0*/  LOP3.LUT R0, R0, 0x7f800000, RZ, 0xfc, !PT ;  /* 0x7f80000000007812 */ /* 0x000fe200078efcff */
[----:B------:R-:W-:Y:S06]  /*07d0*/  BRA `(.L_x_510) ;  /* 0x0000000000147947 */ /* 0x000fec0003800000 */
.L_x_504:
[----:B------:R-:W-:Y:S01]  /*07e0*/  LOP3.LUT R0, R9, 0x80000000, R8, 0x48, !PT ;  /* 0x8000000009007812 */ /* 0x000fe200078e4808 */
[----:B------:R-:W-:Y:S06]  /*07f0*/  BRA `(.L_x_510) ;  /* 0x00000000000c7947 */ /* 0x000fec0003800000 */
.L_x_503:
[----:B------:R-:W0:Y:S01]  /*0800*/  MUFU.RSQ R0, -QNAN ;  /* 0xffc0000000007908 */ /* 0x000e220000001400 */
[----:B------:R-:W-:Y:S05]  /*0810*/  BRA `(.L_x_510) ;  /* 0x0000000000047947 */ /* 0x000fea0003800000 */
.L_x_502:
[----:B------:R-:W-:-:S07]  /*0820*/  FADD.FTZ R0, R0, R3 ;  /* 0x0000000300007221 */ /* 0x000fce0000010000 */
.L_x_510:
[----:B------:R-:W-:Y:S05]  /*0830*/  BSYNC.RECONVERGENT B1 ;  /* 0x0000000000017941 */ /* 0x000fea0003800200 */
.L_x_500:
[----:B------:R-:W-:-:S04]  /*0840*/  IMAD.MOV.U32 R3, RZ, RZ, 0x0 ;  /* 0x00000000ff037424 */ /* 0x000fc800078e00ff */
[----:B0-----:R-:W-:Y:S05]  /*0850*/  RET.REL.NODEC R2 `(_Z16normalize_kernelPffi) ;  /* 0xfffffff402e87950 */ /* 0x001fea0003c3ffff */
.L_x_511:
        /* <DEDUP_REMOVED lines=10> */
.L_x_514:


//--------------------- .text._Z23exp_subtract_max_kernelPKfPffi --------------------------
	.section	.text._Z23exp_subtract_max_kernelPKfPffi,"ax",@progbits
	.align	128
        .global         _Z23exp_subtract_max_kernelPKfPffi
        .type           _Z23exp_subtract_max_kernelPKfPffi,@function
        .size           _Z23exp_subtract_max_kernelPKfPffi,(.L_x_532 - _Z23exp_subtract_max_kernelPKfPffi)
        .other          _Z23exp_subtract_max_kernelPKfPffi,@"STO_CUDA_ENTRY STV_DEFAULT"
_Z23exp_subtract_max_kernelPKfPffi:
.text._Z23exp_subtract_max_kernelPKfPffi:
        /* <DEDUP_REMOVED lines=9> */
[----:B------:R-:W1:Y:S01]  /*0090*/  LDCU.64 UR4, c[0x0][0x358] ;  /* 0x00006b00ff0477ac */ /* 0x000e620008000a00 */
[----:B------:R-:W2:Y:S01]  /*00a0*/  LDCU UR6, c[0x0][0x390] ;  /* 0x00007200ff0677ac */ /* 0x000ea20008000800 */
[----:B0-----:R-:W-:-:S06]  /*00b0*/  IMAD.WIDE R2, R7, 0x4, R2 ;  /* 0x0000000407027825 */ /* 0x001fcc00078e0202 */
[----:B-1----:R-:W2:Y:S01]  /*00c0*/  LDG.E R2, desc[UR4][R2.64] ;  /* 0x0000000402027981 */ /* 0x002ea2000c1e1900 */
[----:B------:R-:W-:Y:S01]  /*00d0*/  HFMA2 R5, -RZ, RZ, 0.96630859375, -0.0022525787353515625 ;  /* 0x3bbb989dff057431 */ /* 0x000fe200000001ff */
[----:B------:R-:W-:Y:S01]  /*00e0*/  MOV R9, 0x437c0000 ;  /* 0x437c000000097802 */ /* 0x000fe20000000f00 */
[----:B--2---:R-:W-:-:S04]  /*00f0*/  FADD R0, R2, -UR6 ;  /* 0x8000000602007e21 */ /* 0x004fc80008000000 */
[----:B------:R-:W-:-:S04]  /*0100*/  FFMA.SAT R4, R0, R5, 0.5 ;  /* 0x3f00000000047423 */ /* 0x000fc80000002005 */
[----:B------:R-:W-:Y:S02]  /*0110*/  FFMA.RM R6, R4, R9, 12582913 ;  /* 0x4b40000104067423 */ /* 0x000fe40000004009 */
[----:B------:R-:W0:Y:S02]  /*0120*/  LDC.64 R4, c[0x0][0x388] ;  /* 0x0000e200ff047b82 */ /* 0x000e240000000a00 */
[C---:B------:R-:W-:Y:S01]  /*0130*/  FADD R9, R6.reuse, -12583039 ;  /* 0xcb40007f06097421 */ /* 0x040fe20000000000 */
[----:B------:R-:W-:-:S03]  /*0140*/  SHF.L.U32 R6, R6, 0x17, RZ ;  /* 0x0000001706067819 */ /* 0x000fc600000006ff */
[----:B------:R-:W-:-:S04]  /*0150*/  FFMA R9, R0, 1.4426950216293334961, -R9 ;  /* 0x3fb8aa3b00097823 */ /* 0x000fc80000000809 */
[----:B------:R-:W-:-:S06]  /*0160*/  FFMA R9, R0, 1.925963033500011079e-08, R9 ;  /* 0x32a5706000097823 */ /* 0x000fcc0000000009 */
[----:B------:R-:W1:Y:S01]  /*0170*/  MUFU.EX2 R9, R9 ;  /* 0x0000000900097308 */ /* 0x000e620000000800 */
[----:B0-----:R-:W-:-:S04]  /*0180*/  IMAD.WIDE R2, R7, 0x4, R4 ;  /* 0x0000000407027825 */ /* 0x001fc800078e0204 */
[----:B-1----:R-:W-:-:S05]  /*0190*/  FMUL R5, R6, R9 ;  /* 0x0000000906057220 */ /* 0x002fca0000400000 */
[----:B------:R-:W-:Y:S01]  /*01a0*/  STG.E desc[UR4][R2.64], R5 ;  /* 0x0000000502007986 */ /* 0x000fe2000c101904 */
[----:B------:R-:W-:Y:S05]  /*01b0*/  EXIT ;  /* 0x000000000000794d */ /* 0x000fea0003800000 */
.L_x_512:
        /* <DEDUP_REMOVED lines=12> */
.L_x_532:


//--------------------- .nv.shared._ZN3cub18CUB_300001_SM_10006detail6reduce28DeviceReduceSingleTileKernelINS2_10policy_hubIfyN4cuda3std3__44plusIfEEE10Policy1000EPfSC_iS9_ffNS7_10__identityEEEvT0_T1_T2_T3_T4_T6_ --------------------------
	.section	.nv.shared._ZN3cub18CUB_300001_SM_10006detail6reduce28DeviceReduceSingleTileKernelINS2_10policy_hubIfyN4cuda3std3__44plusIfEEE10Policy1000EPfSC_iS9_ffNS7_10__identityEEEvT0_T1_T2_T3_T4_T6_,"aw",@nobits
	.sectionflags	@""
	.align	16
.nv.shared._ZN3cub18CUB_300001_SM_10006detail6reduce28DeviceReduceSingleTileKernelINS2_10policy_hubIfyN4cuda3std3__44plusIfEEE10Policy1000EPfSC_iS9_ffNS7_10__identityEEEvT0_T1_T2_T3_T4_T6_:
	.zero		1072


//--------------------- .nv.shared.reserved.0     --------------------------
	.section	.nv.shared.reserved.0,"aw",@nobits
	.weak		__nv_reservedSMEM_offset_0_alias
	.size		__nv_reservedSMEM_offset_0_alias, 0, 64
	.other		__nv_reservedSMEM_offset_0_alias,@"STO_CUDA_RESERVED_SHARED STV_DEFAULT"
__nv_reservedSMEM_offset_0_alias:
	.zero		0
	.zero		64


//--------------------- .nv.global                --------------------------
	.section	.nv.global,"aw",@nobits
.nv.global:
	.type		_ZN34_INTERNAL_ecfcf8bc_4_k_cu_62e02c9c6thrust24THRUST_300001_SM_1000_NS3seqE,@object
	.size		_ZN34_INTERNAL_ecfcf8bc_4_k_cu_62e02c9c6thrust24THRUST_300001_SM_1000_NS3seqE,(_ZN34_INTERNAL_ecfcf8bc_4_k_cu_62e02c9c4cuda3std3__48in_placeE - _ZN34_INTERNAL_ecfcf8bc_4_k_cu_62e02c9c6thrust24THRUST_300001_SM_1000_NS3seqE)
_ZN34_INTERNAL_ecfcf8bc_4_k_cu_62e02c9c6thrust24THRUST_300001_SM_1000_NS3seqE:
	.zero		1
	.type		_ZN34_INTERNAL_ecfcf8bc_4_k_cu_62e02c9c4cuda3std3__48in_placeE,@object
	.size		_ZN34_INTERNAL_ecfcf8bc_4_k_cu_62e02c9c4cuda3std3__48in_placeE,(_ZN34_INTERNAL_ecfcf8bc_4_k_cu_62e02c9c4cuda3std6ranges3__45__cpo4sizeE - _ZN34_INTERNAL_ecfcf8bc_4_k_cu_62e02c9c4cuda3std3__48in_placeE)
_ZN34_INTERNAL_ecfcf8bc_4_k_cu_62e02c9c4cuda3std3__48in_placeE:
	.zero		1
	.type		_ZN34_INTERNAL_ecfcf8bc_4_k_cu_62e02c9c4cuda3std6ranges3__45__cpo4sizeE,@object
	.size		_ZN34_INTERNAL_ecfcf8bc_4_k_cu_62e02c9c4cuda3std6ranges3__45__cpo4sizeE,(_ZN34_INTERNAL_ecfcf8bc_4_k_cu_62e02c9c6thrust24THRUST_300001_SM_1000_NS12placeholders2_3E - _ZN34_INTERNAL_ecfcf8bc_4_k_cu_62e02c9c4cuda3std6ranges3__45__cpo4sizeE)
_ZN34_INTERNAL_ecfcf8bc_4_k_cu_62e02c9c4cuda3std6ranges3__45__cpo4sizeE:
	.zero		1
	.type		_ZN34_INTERNAL_ecfcf8bc_4_k_cu_62e02c9c6thrust24THRUST_300001_SM_1000_NS12placeholders2_3E,@object
	.size		_ZN34_INTERNAL_ecfcf8bc_4_k_cu_62e02c9c6thrust24THRUST_300001_SM_1000_NS12placeholders2_3E,(_ZN34_INTERNAL_ecfcf8bc_4_k_cu_62e02c9c4cuda3std3__45__cpo6cbeginE - _ZN34_INTERNAL_ecfcf8bc_4_k_cu_62e02c9c6thrust24THRUST_300001_SM_1000_NS12placeholders2_3E)
_ZN34_INTERNAL_ecfcf8bc_4_k_cu_62e02c9c6thrust24THRUST_300001_SM_1000_NS12placeholders2_3E:
	.zero		1
	.type		_ZN34_INTERNAL_ecfcf8bc_4_k_cu_62e02c9c4cuda3std3__45__cpo6cbeginE,@object
	.size		_ZN34_INTERNAL_ecfcf8bc_4_k_cu_62e02c9c4cuda3std3__45__cpo6cbeginE,(_ZN34_INTERNAL_ecfcf8bc_4_k_cu_62e02c9c4cuda3std6ranges3__45__cpo6cbeginE - _ZN34_INTERNAL_ecfcf8bc_4_k_cu_62e02c9c4cuda3std3__45__cpo6cbeginE)
_ZN34_INTERNAL_ecfcf8bc_4_k_cu_62e02c9c4cuda3std3__45__cpo6cbeginE:
	.zero		1
	.type		_ZN34_INTERNAL_ecfcf8bc_4_k_cu_62e02c9c4cuda3std6ranges3__45__cpo6cbeginE,@object
	.size		_ZN34_INTERNAL_ecfcf8bc_4_k_cu_62e02c9c4cuda3std6ranges3__45__cpo6cbeginE,(_ZN34_INTERNAL_ecfcf8bc_4_k_cu_62e02c9c6thrust24THRUST_300001_SM_1000_NS12placeholders2_7E - _ZN34_INTERNAL_ecfcf8bc_4_k_cu_62e02c9c4cuda3std6ranges3__45__cpo6cbeginE)
_ZN34_INTERNAL_ecfcf8bc_4_k_cu_62e02c9c4cuda3std6ranges3__45__cpo6cbeginE:
	.zero		1
	.type		_ZN34_INTERNAL_ecfcf8bc_4_k_cu_62e02c9c6thrust24THRUST_300001_SM_1000_NS12placeholders2_7E,@object
	.size		_ZN34_INTERNAL_ecfcf8bc_4_k_cu_62e02c9c6thrust24THRUST_300001_SM_1000_NS12placeholders2_7E,(_ZN34_INTERNAL_ecfcf8bc_4_k_cu_62e02c9c4cuda3std3__45__cpo7crbeginE - _ZN34_INTERNAL_ecfcf8bc_4_k_cu_62e02c9c6thrust24THRUST_300001_SM_1000_NS12placeholders2_7E)
_ZN34_INTERNAL_ecfcf8bc_4_k_cu_62e02c9c6thrust24THRUST_300001_SM_1000_NS12placeholders2_7E:
	.zero		1
	.type		_ZN34_INTERNAL_ecfcf8bc_4_k_cu_62e02c9c4cuda3std3__45__cpo7crbeginE,@object
	.size		_ZN34_INTERNAL_ecfcf8bc_4_k_cu_62e02c9c4cuda3std3__45__cpo7crbeginE,(_ZN34_INTERNAL_ecfcf8bc_4_k_cu_62e02c9c4cuda3std6ranges3__45__cpo4nextE - _ZN34_INTERNAL_ecfcf8bc_4_k_cu_62e02c9c4cuda3std3__45__cpo7crbeginE)
_ZN34_INTERNAL_ecfcf8bc_4_k_cu_62e02c9c4cuda3std3__45__cpo7crbeginE:
	.zero		1
	.type		_ZN34_INTERNAL_ecfcf8bc_4_k_cu_62e02c9c4cuda3std6ranges3__45__cpo4nextE,@object
	.size		_ZN34_INTERNAL_ecfcf8bc_4_k_cu_62e02c9c4cuda3std6ranges3__45__cpo4nextE,(_ZN34_INTERNAL_ecfcf8bc_4_k_cu_62e02c9c4cuda3std6ranges3__45__cpo4swapE - _ZN34_INTERNAL_ecfcf8bc_4_k_cu_62e02c9c4cuda3std6ranges3__45__cpo4nextE)
_ZN34_INTERNAL_ecfcf8bc_4_k_cu_62e02c9c4cuda3std6ranges3__45__cpo4nextE:
	.zero		1
	.type		_ZN34_INTERNAL_ecfcf8bc_4_k_cu_62e02c9c4cuda3std6ranges3__45__cpo4swapE,@object
	.size		_ZN34_INTERNAL_ecfcf8bc_4_k_cu_62e02c9c4cuda3std6ranges3__45__cpo4swapE,(_ZN34_INTERNAL_ecfcf8bc_4_k_cu_62e02c9c6thrust24THRUST_300001_SM_1000_NS8cuda_cub10par_nosyncE - _ZN34_INTERNAL_ecfcf8bc_4_k_cu_62e02c9c4cuda3std6ranges3__45__cpo4swapE)
_ZN34_INTERNAL_ecfcf8bc_4_k_cu_62e02c9c4cuda3std6ranges3__45__cpo4swapE:
	.zero		1
	.type		_ZN34_INTERNAL_ecfcf8bc_4_k_cu_62e02c9c6thrust24THRUST_300001_SM_1000_NS8cuda_cub10par_nosyncE,@object
	.size		_ZN34_INTERNAL_ecfcf8bc_4_k_cu_62e02c9c6thrust24THRUST_300001_SM_1000_NS8cuda_cub10par_nosyncE,(_ZN34_INTERNAL_ecfcf8bc_4_k_cu_62e02c9c6thrust24THRUST_300001_SM_1000_NS12placeholders2_9E - _ZN34_INTERNAL_ecfcf8bc_4_k_cu_62e02c9c6thrust24THRUST_300001_SM_1000_NS8cuda_cub10par_nosyncE)
_ZN34_INTERNAL_ecfcf8bc_4_k_cu_62e02c9c6thrust24THRUST_300001_SM_1000_NS8cuda_cub10par_nosyncE:
	.zero		1
	.type		_ZN34_INTERNAL_ecfcf8bc_4_k_cu_62e02c9c6thrust24THRUST_300001_SM_1000_NS12placeholders2_9E,@object
	.size		_ZN34_INTERNAL_ecfcf8bc_4_k_cu_62e02c9c6thrust24THRUST_300001_SM_1000_NS12placeholders2_9E,(_ZN34_INTERNAL_ecfcf8bc_4_k_cu_62e02c9c4cuda3std3__436_GLOBAL__N__ecfcf8bc_4_k_cu_62e02c9c6ignoreE - _ZN34_INTERNAL_ecfcf8bc_4_k_cu_62e02c9c6thrust24THRUST_300001_SM_1000_NS12placeholders2_9E)
_ZN34_INTERNAL_ecfcf8bc_4_k_cu_62e02c9c6thrust24THRUST_300001_SM_1000_NS12placeholders2_9E:
	.zero		1
	.type		_ZN34_INTERNAL_ecfcf8bc_4_k_cu_62e02c9c4cuda3std3__436_GLOBAL__N__ecfcf8bc_4_k_cu_62e02c9c6ignoreE,@object
	.size		_ZN34_INTERNAL_ecfcf8bc_4_k_cu_62e02c9c4cuda3std3__436_GLOBAL__N__ecfcf8bc_4_k_cu_62e02c9c6ignoreE,(_ZN34_INTERNAL_ecfcf8bc_4_k_cu_62e02c9c4cuda3std6ranges3__45__cpo4dataE - _ZN34_INTERNAL_ecfcf8bc_4_k_cu_62e02c9c4cuda3std3__436_GLOBAL__N__ecfcf8bc_4_k_cu_62e02c9c6ignoreE)
_ZN34_INTERNAL_ecfcf8bc_4_k_cu_62e02c9c4cuda3std3__436_GLOBAL__N__ecfcf8bc_4_k_cu_62e02c9c6ignoreE:
	.zero		1
	.type		_ZN34_INTERNAL_ecfcf8bc_4_k_cu_62e02c9c4cuda3std6ranges3__45__cpo4dataE,@object
	.size		_ZN34_INTERNAL_ecfcf8bc_4_k_cu_62e02c9c4cuda3std6ranges3__45__cpo4dataE,(_ZN34_INTERNAL_ecfcf8bc_4_k_cu_62e02c9c6thrust24THRUST_300001_SM_1000_NS12placeholders2_1E - _ZN34_INTERNAL_ecfcf8bc_4_k_cu_62e02c9c4cuda3std6ranges3__45__cpo4dataE)
_ZN34_INTERNAL_ecfcf8bc_4_k_cu_62e02c9c4cuda3std6ranges3__45__cpo4dataE:
	.zero		1
	.type		_ZN34_INTERNAL_ecfcf8bc_4_k_cu_62e02c9c6thrust24THRUST_300001_SM_1000_NS12placeholders2_1E,@object
	.size		_ZN34_INTERNAL_ecfcf8bc_4_k_cu_62e02c9c6thrust24THRUST_300001_SM_1000_NS12placeholders2_1E,(_ZN34_INTERNAL_ecfcf8bc_4_k_cu_62e02c9c4cuda3std3__45__cpo5beginE - _ZN34_INTERNAL_ecfcf8bc_4_k_cu_62e02c9c6thrust24THRUST_300001_SM_1000_NS12placeholders2_1E)
_ZN34_INTERNAL_ecfcf8bc_4_k_cu_62e02c9c6thrust24THRUST_300001_SM_1000_NS12placeholders2_1E:
	.zero		1
	.type		_ZN34_INTERNAL_ecfcf8bc_4_k_cu_62e02c9c4cuda3std3__45__cpo5beginE,@object
	.size		_ZN34_INTERNAL_ecfcf8bc_4_k_cu_62e02c9c4cuda3std3__45__cpo5beginE,(_ZN34_INTERNAL_ecfcf8bc_4_k_cu_62e02c9c4cuda3std6ranges3__45__cpo5beginE - _ZN34_INTERNAL_ecfcf8bc_4_k_cu_62e02c9c4cuda3std3__45__cpo5beginE)
_ZN34_INTERNAL_ecfcf8bc_4_k_cu_62e02c9c4cuda3std3__45__cpo5beginE:
	.zero		1
	.type		_ZN34_INTERNAL_ecfcf8bc_4_k_cu_62e02c9c4cuda3std6ranges3__45__cpo5beginE,@object
	.size		_ZN34_INTERNAL_ecfcf8bc_4_k_cu_62e02c9c4cuda3std6ranges3__45__cpo5beginE,(_ZN34_INTERNAL_ecfcf8bc_4_k_cu_62e02c9c6thrust24THRUST_300001_SM_1000_NS12placeholders2_5E - _ZN34_INTERNAL_ecfcf8bc_4_k_cu_62e02c9c4cuda3std6ranges3__45__cpo5beginE)
_ZN34_INTERNAL_ecfcf8bc_4_k_cu_62e02c9c4cuda3std6ranges3__45__cpo5beginE:
	.zero		1
	.type		_ZN34_INTERNAL_ecfcf8bc_4_k_cu_62e02c9c6thrust24THRUST_300001_SM_1000_NS12placeholders2_5E,@object
	.size		_ZN34_INTERNAL_ecfcf8bc_4_k_cu_62e02c9c6thrust24THRUST_300001_SM_1000_NS12placeholders2_5E,(_ZN34_INTERNAL_ecfcf8bc_4_k_cu_62e02c9c4cuda3std3__45__cpo6rbeginE - _ZN34_INTERNAL_ecfcf8bc_4_k_cu_62e02c9c6thrust24THRUST_300001_SM_1000_NS12placeholders2_5E)
_ZN34_INTERNAL_ecfcf8bc_4_k_cu_62e02c9c6thrust24THRUST_300001_SM_1000_NS12placeholders2_5E:
	.zero		1
	.type		_ZN34_INTERNAL_ecfcf8bc_4_k_cu_62e02c9c4cuda3std3__45__cpo6rbeginE,@object
	.size		_ZN34_INTERNAL_ecfcf8bc_4_k_cu_62e02c9c4cuda3std3__45__cpo6rbeginE,(_ZN34_INTERNAL_ecfcf8bc_4_k_cu_62e02c9c4cuda3std6ranges3__45__cpo7advanceE - _ZN34_INTERNAL_ecfcf8bc_4_k_cu_62e02c9c4cuda3std3__45__cpo6rbeginE)
_ZN34_INTERNAL_ecfcf8bc_4_k_cu_62e02c9c4cuda3std3__45__cpo6rbeginE:
	.zero		1
	.type		_ZN34_INTERNAL_ecfcf8bc_4_k_cu_62e02c9c4cuda3std6ranges3__45__cpo7advanceE,@object
	.size		_ZN34_INTERNAL_ecfcf8bc_4_k_cu_62e02c9c4cuda3std6ranges3__45__cpo7advanceE,(_ZN34_INTERNAL_ecfcf8bc_4_k_cu_62e02c9c4cuda3std3__47nulloptE - _ZN34_INTERNAL_ecfcf8bc_4_k_cu_62e02c9c4cuda3std6ranges3__45__cpo7advanceE)
_ZN34_INTERNAL_ecfcf8bc_4_k_cu_62e02c9c4cuda3std6ranges3__45__cpo7advanceE:
	.zero		1
	.type		_ZN34_INTERNAL_ecfcf8bc_4_k_cu_62e02c9c4cuda3std3__47nulloptE,@object
	.size		_ZN34_INTERNAL_ecfcf8bc_4_k_cu_62e02c9c4cuda3std3__47nulloptE,(_ZN34_INTERNAL_ecfcf8bc_4_k_cu_62e02c9c4cuda3std6ranges3__45__cpo8distanceE - _ZN34_INTERNAL_ecfcf8bc_4_k_cu_62e02c9c4cuda3std3__47nulloptE)
_ZN34_INTERNAL_ecfcf8bc_4_k_cu_62e02c9c4cuda3std3__47nulloptE:
	.zero		1
	.type		_ZN34_INTERNAL_ecfcf8bc_4_k_cu_62e02c9c4cuda3std6ranges3__45__cpo8distanceE,@object
	.size		_ZN34_INTERNAL_ecfcf8bc_4_k_cu_62e02c9c4cuda3std6ranges3__45__cpo8distanceE,(_ZN34_INTERNAL_ecfcf8bc_4_k_cu_62e02c9c6thrust24THRUST_300001_SM_1000_NS12placeholders3_10E - _ZN34_INTERNAL_ecfcf8bc_4_k_cu_62e02c9c4cuda3std6ranges3__45__cpo8distanceE)
_ZN34_INTERNAL_ecfcf8bc_4_k_cu_62e02c9c4cuda3std6ranges3__45__cpo8distanceE:
	.zero		1
	.type		_ZN34_INTERNAL_ecfcf8bc_4_k_cu_62e02c9c6thrust24THRUST_300001_SM_1000_NS12placeholders3_10E,@object
	.size		_ZN34_INTERNAL_ecfcf8bc_4_k_cu_62e02c9c6thrust24THRUST_300001_SM_1000_NS12placeholders3_10E,(_ZN34_INTERNAL_ecfcf8bc_4_k_cu_62e02c9c4cuda3std3__419piecewise_constructE - _ZN34_INTERNAL_ecfcf8bc_4_k_cu_62e02c9c6thrust24THRUST_300001_SM_1000_NS12placeholders3_10E)
_ZN34_INTERNAL_ecfcf8bc_4_k_cu_62e02c9c6thrust24THRUST_300001_SM_1000_NS12placeholders3_10E:
	.zero		1
	.type		_ZN34_INTERNAL_ecfcf8bc_4_k_cu_62e02c9c4cuda3std3__419piecewise_constructE,@object
	.size		_ZN34_INTERNAL_ecfcf8bc_4_k_cu_62e02c9c4cuda3std3__419piecewise_constructE,(_ZN34_INTERNAL_ecfcf8bc_4_k_cu_62e02c9c4cuda3std6ranges3__45__cpo5cdataE - _ZN34_INTERNAL_ecfcf8bc_4_k_cu_62e02c9c4cuda3std3__419piecewise_constructE)
_ZN34_INTERNAL_ecfcf8bc_4_k_cu_62e02c9c4cuda3std3__419piecewise_constructE:
	.zero		1
	.type		_ZN34_INTERNAL_ecfcf8bc_4_k_cu_62e02c9c4cuda3std6ranges3__45__cpo5cdataE,@object
	.size		_ZN34_INTERNAL_ecfcf8bc_4_k_cu_62e02c9c4cuda3std6ranges3__45__cpo5cdataE,(_ZN34_INTERNAL_ecfcf8bc_4_k_cu_62e02c9c6thrust24THRUST_300001_SM_1000_NS12placeholders2_2E - _ZN34_INTERNAL_ecfcf8bc_4_k_cu_62e02c9c4cuda3std6ranges3__45__cpo5cdataE)
_ZN34_INTERNAL_ecfcf8bc_4_k_cu_62e02c9c4cuda3std6ranges3__45__cpo5cdataE:
	.zero		1
	.type		_ZN34_INTERNAL_ecfcf8bc_4_k_cu_62e02c9c6thrust24THRUST_300001_SM_1000_NS12placeholders2_2E,@object
	.size		_ZN34_INTERNAL_ecfcf8bc_4_k_cu_62e02c9c6thrust24THRUST_300001_SM_1000_NS12placeholders2_2E,(_ZN34_INTERNAL_ecfcf8bc_4_k_cu_62e02c9c4cuda3std3__45__cpo3endE - _ZN34_INTERNAL_ecfcf8bc_4_k_cu_62e02c9c6thrust24THRUST_300001_SM_1000_NS12placeholders2_2E)
_ZN34_INTERNAL_ecfcf8bc_4_k_cu_62e02c9c6thrust24THRUST_300001_SM_1000_NS12placeholders2_2E:
	.zero		1
	.type		_ZN34_INTERNAL_ecfcf8bc_4_k_cu_62e02c9c4cuda3std3__45__cpo3endE,@object
	.size		_ZN34_INTERNAL_ecfcf8bc_4_k_cu_62e02c9c4cuda3std3__45__cpo3endE,(_ZN34_INTERNAL_ecfcf8bc_4_k_cu_62e02c9c4cuda3std6ranges3__45__cpo3endE - _ZN34_INTERNAL_ecfcf8bc_4_k_cu_62e02c9c4cuda3std3__45__cpo3endE)
_ZN34_INTERNAL_ecfcf8bc_4_k_cu_62e02c9c4cuda3std3__45__cpo3endE:
	.zero		1
	.type		_ZN34_INTERNAL_ecfcf8bc_4_k_cu_62e02c9c4cuda3std6ranges3__45__cpo3endE,@object
	.size		_ZN34_INTERNAL_ecfcf8bc_4_k_cu_62e02c9c4cuda3std6ranges3__45__cpo3endE,(_ZN34_INTERNAL_ecfcf8bc_4_k_cu_62e02c9c6thrust24THRUST_300001_SM_1000_NS12placeholders2_6E - _ZN34_INTERNAL_ecfcf8bc_4_k_cu_62e02c9c4cuda3std6ranges3__45__cpo3endE)
_ZN34_INTERNAL_ecfcf8bc_4_k_cu_62e02c9c4cuda3std6ranges3__45__cpo3endE:
	.zero		1
	.type		_ZN34_INTERNAL_ecfcf8bc_4_k_cu_62e02c9c6thrust24THRUST_300001_SM_1000_NS12placeholders2_6E,@object
	.size		_ZN34_INTERNAL_ecfcf8bc_4_k_cu_62e02c9c6thrust24THRUST_300001_SM_1000_NS12placeholders2_6E,(_ZN34_INTERNAL_ecfcf8bc_4_k_cu_62e02c9c4cuda3std3__45__cpo4rendE - _ZN34_INTERNAL_ecfcf8bc_4_k_cu_62e02c9c6thrust24THRUST_300001_SM_1000_NS12placeholders2_6E)
_ZN34_INTERNAL_ecfcf8bc_4_k_cu_62e02c9c6thrust24THRUST_300001_SM_1000_NS12placeholders2_6E:
	.zero		1
	.type		_ZN34_INTERNAL_ecfcf8bc_4_k_cu_62e02c9c4cuda3std3__45__cpo4rendE,@object
	.size		_ZN34_INTERNAL_ecfcf8bc_4_k_cu_62e02c9c4cuda3std3__45__cpo4rendE,(_ZN34_INTERNAL_ecfcf8bc_4_k_cu_62e02c9c4cuda3std6ranges3__45__cpo9iter_swapE - _ZN34_INTERNAL_ecfcf8bc_4_k_cu_62e02c9c4cuda3std3__45__cpo4rendE)
_ZN34_INTERNAL_ecfcf8bc_4_k_cu_62e02c9c4cuda3std3__45__cpo4rendE:
	.zero		1
	.type		_ZN34_INTERNAL_ecfcf8bc_4_k_cu_62e02c9c4cuda3std6ranges3__45__cpo9iter_swapE,@object
	.size		_ZN34_INTERNAL_ecfcf8bc_4_k_cu_62e02c9c4cuda3std6ranges3__45__cpo9iter_swapE,(_ZN34_INTERNAL_ecfcf8bc_4_k_cu_62e02c9c4cuda3std3__48unexpectE - _ZN34_INTERNAL_ecfcf8bc_4_k_cu_62e02c9c4cuda3std6ranges3__45__cpo9iter_swapE)
_ZN34_INTERNAL_ecfcf8bc_4_k_cu_62e02c9c4cuda3std6ranges3__45__cpo9iter_swapE:
	.zero		1
	.type		_ZN34_INTERNAL_ecfcf8bc_4_k_cu_62e02c9c4cuda3std3__48unexpectE,@object
	.size		_ZN34_INTERNAL_ecfcf8bc_4_k_cu_62e02c9c4cuda3std3__48unexpectE,(_ZN34_INTERNAL_ecfcf8bc_4_k_cu_62e02c9c6thrust24THRUST_300001_SM_1000_NS8cuda_cub3parE - _ZN34_INTERNAL_ecfcf8bc_4_k_cu_62e02c9c4cuda3std3__48unexpectE)
_ZN34_INTERNAL_ecfcf8bc_4_k_cu_62e02c9c4cuda3std3__48unexpectE:
	.zero		1
	.type		_ZN34_INTERNAL_ecfcf8bc_4_k_cu_62e02c9c6thrust24THRUST_300001_SM_1000_NS8cuda_cub3parE,@object
	.size		_ZN34_INTERNAL_ecfcf8bc_4_k_cu_62e02c9c6thrust24THRUST_300001_SM_1000_NS8cuda_cub3parE,(_ZN34_INTERNAL_ecfcf8bc_4_k_cu_62e02c9c6thrust24THRUST_300001_SM_1000_NS12placeholders2_4E - _ZN34_INTERNAL_ecfcf8bc_4_k_cu_62e02c9c6thrust24THRUST_300001_SM_1000_NS8cuda_cub3parE)
_ZN34_INTERNAL_ecfcf8bc_4_k_cu_62e02c9c6thrust24THRUST_300001_SM_1000_NS8cuda_cub3parE:
	.zero		1
	.type		_ZN34_INTERNAL_ecfcf8bc_4_k_cu_62e02c9c6thrust24THRUST_300001_SM_1000_NS12placeholders2_4E,@object
	.size		_ZN34_INTERNAL_ecfcf8bc_4_k_cu_62e02c9c6thrust24THRUST_300001_SM_1000_NS12placeholders2_4E,(_ZN34_INTERNAL_ecfcf8bc_4_k_cu_62e02c9c4cuda3std3__45__cpo4cendE - _ZN34_INTERNAL_ecfcf8bc_4_k_cu_62e02c9c6thrust24THRUST_300001_SM_1000_NS12placeholders2_4E)
_ZN34_INTERNAL_ecfcf8bc_4_k_cu_62e02c9c6thrust24THRUST_300001_SM_1000_NS12placeholders2_4E:
	.zero		1
	.type		_ZN34_INTERNAL_ecfcf8bc_4_k_cu_62e02c9c4cuda3std3__45__cpo4cendE,@object
	.size		_ZN34_INTERNAL_ecfcf8bc_4_k_cu_62e02c9c4cuda3std3__45__cpo4cendE,(_ZN34_INTERNAL_ecfcf8bc_4_k_cu_62e02c9c4cuda3std6ranges3__45__cpo4cendE - _ZN34_INTERNAL_ecfcf8bc_4_k_cu_62e02c9c4cuda3std3__45__cpo4cendE)
_ZN34_INTERNAL_ecfcf8bc_4_k_cu_62e02c9c4cuda3std3__45__cpo4cendE:
	.zero		1
	.type		_ZN34_INTERNAL_ecfcf8bc_4_k_cu_62e02c9c4cuda3std6ranges3__45__cpo4cendE,@object
	.size		_ZN34_INTERNAL_ecfcf8bc_4_k_cu_62e02c9c4cuda3std6ranges3__45__cpo4cendE,(_ZN34_INTERNAL_ecfcf8bc_4_k_cu_62e02c9c4cuda3std3__420unreachable_sentinelE - _ZN34_INTERNAL_ecfcf8bc_4_k_cu_62e02c9c4cuda3std6ranges3__45__cpo4cendE)
_ZN34_INTERNAL_ecfcf8bc_4_k_cu_62e02c9c4cuda3std6ranges3__45__cpo4cendE:
	.zero		1
	.type		_ZN34_INTERNAL_ecfcf8bc_4_k_cu_62e02c9c4cuda3std3__420unreachable_sentinelE,@object
	.size		_ZN34_INTERNAL_ecfcf8bc_4_k_cu_62e02c9c4cuda3std3__420unreachable_sentinelE,(_ZN34_INTERNAL_ecfcf8bc_4_k_cu_62e02c9c4cuda3std6ranges3__45__cpo5ssizeE - _ZN34_INTERNAL_ecfcf8bc_4_k_cu_62e02c9c4cuda3std3__420unreachable_sentinelE)
_ZN34_INTERNAL_ecfcf8bc_4_k_cu_62e02c9c4cuda3std3__420unreachable_sentinelE:
	.zero		1
	.type		_ZN34_INTERNAL_ecfcf8bc_4_k_cu_62e02c9c4cuda3std6ranges3__45__cpo5ssizeE,@object
	.size		_ZN34_INTERNAL_ecfcf8bc_4_k_cu_62e02c9c4cuda3std6ranges3__45__cpo5ssizeE,(_ZN34_INTERNAL_ecfcf8bc_4_k_cu_62e02c9c6thrust24THRUST_300001_SM_1000_NS12placeholders2_8E - _ZN34_INTERNAL_ecfcf8bc_4_k_cu_62e02c9c4cuda3std6ranges3__45__cpo5ssizeE)
_ZN34_INTERNAL_ecfcf8bc_4_k_cu_62e02c9c4cuda3std6ranges3__45__cpo5ssizeE:
	.zero		1
	.type		_ZN34_INTERNAL_ecfcf8bc_4_k_cu_62e02c9c6thrust24THRUST_300001_SM_1000_NS12placeholders2_8E,@object
	.size		_ZN34_INTERNAL_ecfcf8bc_4_k_cu_62e02c9c6thrust24THRUST_300001_SM_1000_NS12placeholders2_8E,(_ZN34_INTERNAL_ecfcf8bc_4_k_cu_62e02c9c4cuda3std3__45__cpo5crendE - _ZN34_INTERNAL_ecfcf8bc_4_k_cu_62e02c9c6thrust24THRUST_300001_SM_1000_NS12placeholders2_8E)
_ZN34_INTERNAL_ecfcf8bc_4_k_cu_62e02c9c6thrust24THRUST_300001_SM_1000_NS12placeholders2_8E:
	.zero		1
	.type		_ZN34_INTERNAL_ecfcf8bc_4_k_cu_62e02c9c4cuda3std3__45__cpo5crendE,@object
	.size		_ZN34_INTERNAL_ecfcf8bc_4_k_cu_62e02c9c4cuda3std3__45__cpo5crendE,(_ZN34_INTERNAL_ecfcf8bc_4_k_cu_62e02c9c4cuda3std6ranges3__45__cpo4prevE - _ZN34_INTERNAL_ecfcf8bc_4_k_cu_62e02c9c4cuda3std3__45__cpo5crendE)
_ZN34_INTERNAL_ecfcf8bc_4_k_cu_62e02c9c4cuda3std3__45__cpo5crendE:
	.zero		1
	.type		_ZN34_INTERNAL_ecfcf8bc_4_k_cu_62e02c9c4cuda3std6ranges3__45__cpo4prevE,@object
	.size		_ZN34_INTERNAL_ecfcf8bc_4_k_cu_62e02c9c4cuda3std6ranges3__45__cpo4prevE,(_ZN34_INTERNAL_ecfcf8bc_4_k_cu_62e02c9c4cuda3std6ranges3__45__cpo9iter_moveE - _ZN34_INTERNAL_ecfcf8bc_4_k_cu_62e02c9c4cuda3std6ranges3__45__cpo4prevE)
_ZN34_INTERNAL_ecfcf8bc_4_k_cu_62e02c9c4cuda3std6ranges3__45__cpo4prevE:
	.zero		1
	.type		_ZN34_INTERNAL_ecfcf8bc_4_k_cu_62e02c9c4cuda3std6ranges3__45__cpo9iter_moveE,@object
	.size		_ZN34_INTERNAL_ecfcf8bc_4_k_cu_62e02c9c4cuda3std6ranges3__45__cpo9iter_moveE,(_ZN34_INTERNAL_ecfcf8bc_4_k_cu_62e02c9c6thrust24THRUST_300001_SM_1000_NS6system6detail10sequential3seqE - _ZN34_INTERNAL_ecfcf8bc_4_k_cu_62e02c9c4cuda3std6ranges3__45__cpo9iter_moveE)
_ZN34_INTERNAL_ecfcf8bc_4_k_cu_62e02c9c4cuda3std6ranges3__45__cpo9iter_moveE:
	.zero		1
	.type		_ZN34_INTERNAL_ecfcf8bc_4_k_cu_62e02c9c6thrust24THRUST_300001_SM_1000_NS6system6detail10sequential3seqE,@object
	.size		_ZN34_INTERNAL_ecfcf8bc_4_k_cu_62e02c9c6thrust24THRUST_300001_SM_1000_NS6system6detail10sequential3seqE,(.L_31 - _ZN34_INTERNAL_ecfcf8bc_4_k_cu_62e02c9c6thrust24THRUST_300001_SM_1000_NS6system6detail10sequential3seqE)
_ZN34_INTERNAL_ecfcf8bc_4_k_cu_62e02c9c6thrust24THRUST_300001_SM_1000_NS6system6detail10sequential3seqE:
	.zero		1
.L_31:


//--------------------- .nv.shared._ZN3cub18CUB_300001_SM_10006detail6reduce18DeviceReduceKernelINS2_10policy_hubIfyN4cuda3std3__44plusIfEEE10Policy1000EN6thrust24THRUST_300001_SM_1000_NS10device_ptrIfEEyS9_fNS7_10__identityEEEvT0_PT3_T1_NS0_13GridEvenShareISK_EET2_T4_ --------------------------
	.section	.nv.shared._ZN3cub18CUB_300001_SM_10006detail6reduce18DeviceReduceKernelINS2_10policy_hubIfyN4cuda3std3__44plusIfEEE10Policy1000EN6thrust24THRUST_300001_SM_1000_NS10device_ptrIfEEyS9_fNS7_10__identityEEEvT0_PT3_T1_NS0_13GridEvenShareISK_EET2_T4_,"aw",@nobits
	.sectionflags	@""
	.align	16
.nv.shared._ZN3cub18CUB_300001_SM_10006detail6reduce18DeviceReduceKernelINS2_10policy_hubIfyN4cuda3std3__44plusIfEEE10Policy1000EN6thrust24THRUST_300001_SM_1000_NS10device_ptrIfEEyS9_fNS7_10__identityEEEvT0_PT3_T1_NS0_13GridEvenShareISK_EET2_T4_:
	.zero		1072


//--------------------- .nv.shared._ZN3cub18CUB_300001_SM_10006detail6reduce28DeviceReduceSingleTileKernelINS2_10policy_hubIfyN4cuda3std3__44plusIfEEE10Policy1000EN6thrust24THRUST_300001_SM_1000_NS10device_ptrIfEEPfyS9_ffNS7_10__identityEEEvT0_T1_T2_T3_T4_T6_ --------------------------
	.section	.nv.shared._ZN3cub18CUB_300001_SM_10006detail6reduce28DeviceReduceSingleTileKernelINS2_10policy_hubIfyN4cuda3std3__44plusIfEEE10Policy1000EN6thrust24THRUST_300001_SM_1000_NS10device_ptrIfEEPfyS9_ffNS7_10__identityEEEvT0_T1_T2_T3_T4_T6_,"aw",@nobits
	.sectionflags	@""
	.align	16
.nv.shared._ZN3cub18CUB_300001_SM_10006detail6reduce28DeviceReduceSingleTileKernelINS2_10policy_hubIfyN4cuda3std3__44plusIfEEE10Policy1000EN6thrust24THRUST_300001_SM_1000_NS10device_ptrIfEEPfyS9_ffNS7_10__identityEEEvT0_T1_T2_T3_T4_T6_:
	.zero		1072


//--------------------- .nv.shared._ZN3cub18CUB_300001_SM_10006detail6reduce28DeviceReduceSingleTileKernelINS2_10policy_hubIfjN4cuda3std3__44plusIfEEE10Policy1000EPfSC_iS9_ffNS7_10__identityEEEvT0_T1_T2_T3_T4_T6_ --------------------------
	.section	.nv.shared._ZN3cub18CUB_300001_SM_10006detail6reduce28DeviceReduceSingleTileKernelINS2_10policy_hubIfjN4cuda3std3__44plusIfEEE10Policy1000EPfSC_iS9_ffNS7_10__identityEEEvT0_T1_T2_T3_T4_T6_,"aw",@nobits
	.sectionflags	@""
	.align	16
.nv.shared._ZN3cub18CUB_300001_SM_10006detail6reduce28DeviceReduceSingleTileKernelINS2_10policy_hubIfjN4cuda3std3__44plusIfEEE10Policy1000EPfSC_iS9_ffNS7_10__identityEEEvT0_T1_T2_T3_T4_T6_:
	.zero		1120


//--------------------- .nv.shared._ZN3cub18CUB_300001_SM_10006detail6reduce18DeviceReduceKernelINS2_10policy_hubIfjN4cuda3std3__44plusIfEEE10Policy1000EN6thrust24THRUST_300001_SM_1000_NS10device_ptrIfEEjS9_fNS7_10__identityEEEvT0_PT3_T1_NS0_13GridEvenShareISK_EET2_T4_ --------------------------
	.section	.nv.shared._ZN3cub18CUB_300001_SM_10006detail6reduce18DeviceReduceKernelINS2_10policy_hubIfjN4cuda3std3__44plusIfEEE10Policy1000EN6thrust24THRUST_300001_SM_1000_NS10device_ptrIfEEjS9_fNS7_10__identityEEEvT0_PT3_T1_NS0_13GridEvenShareISK_EET2_T4_,"aw",@nobits
	.sectionflags	@""
	.align	16
.nv.shared._ZN3cub18CUB_300001_SM_10006detail6reduce18DeviceReduceKernelINS2_10policy_hubIfjN4cuda3std3__44plusIfEEE10Policy1000EN6thrust24THRUST_300001_SM_1000_NS10device_ptrIfEEjS9_fNS7_10__identityEEEvT0_PT3_T1_NS0_13GridEvenShareISK_EET2_T4_:
	.zero		1120


//--------------------- .nv.shared._ZN3cub18CUB_300001_SM_10006detail6reduce28DeviceReduceSingleTileKernelINS2_10policy_hubIfjN4cuda3std3__44plusIfEEE10Policy1000EN6thrust24THRUST_300001_SM_1000_NS10device_ptrIfEEPfjS9_ffNS7_10__identityEEEvT0_T1_T2_T3_T4_T6_ --------------------------
	.section	.nv.shared._ZN3cub18CUB_300001_SM_10006detail6reduce28DeviceReduceSingleTileKernelINS2_10policy_hubIfjN4cuda3std3__44plusIfEEE10Policy1000EN6thrust24THRUST_300001_SM_1000_NS10device_ptrIfEEPfjS9_ffNS7_10__identityEEEvT0_T1_T2_T3_T4_T6_,"aw",@nobits
	.sectionflags	@""
	.align	16
.nv.shared._ZN3cub18CUB_300001_SM_10006detail6reduce28DeviceReduceSingleTileKernelINS2_10policy_hubIfjN4cuda3std3__44plusIfEEE10Policy1000EN6thrust24THRUST_300001_SM_1000_NS10device_ptrIfEEPfjS9_ffNS7_10__identityEEEvT0_T1_T2_T3_T4_T6_:
	.zero		1120


//--------------------- .nv.shared._ZN3cub18CUB_300001_SM_10006detail6reduce28DeviceReduceSingleTileKernelINS2_10policy_hubIfyN4cuda3__47maximumIfEEE10Policy1000EPfSB_iS8_ffNS5_3std3__410__identityEEEvT0_T1_T2_T3_T4_T6_ --------------------------
	.section	.nv.shared._ZN3cub18CUB_300001_SM_10006detail6reduce28DeviceReduceSingleTileKernelINS2_10policy_hubIfyN4cuda3__47maximumIfEEE10Policy1000EPfSB_iS8_ffNS5_3std3__410__identityEEEvT0_T1_T2_T3_T4_T6_,"aw",@nobits
	.sectionflags	@""
	.align	16
.nv.shared._ZN3cub18CUB_300001_SM_10006detail6reduce28DeviceReduceSingleTileKernelINS2_10policy_hubIfyN4cuda3__47maximumIfEEE10Policy1000EPfSB_iS8_ffNS5_3std3__410__identityEEEvT0_T1_T2_T3_T4_T6_:
	.zero		1072


//--------------------- .nv.shared._ZN3cub18CUB_300001_SM_10006detail6reduce18DeviceReduceKernelINS2_10policy_hubIfyN4cuda3__47maximumIfEEE10Policy1000EN6thrust24THRUST_300001_SM_1000_NS10device_ptrIKfEEyS8_fNS5_3std3__410__identityEEEvT0_PT3_T1_NS0_13GridEvenShareISM_EET2_T4_ --------------------------
	.section	.nv.shared._ZN3cub18CUB_300001_SM_10006detail6reduce18DeviceReduceKernelINS2_10policy_hubIfyN4cuda3__47maximumIfEEE10Policy1000EN6thrust24THRUST_300001_SM_1000_NS10device_ptrIKfEEyS8_fNS5_3std3__410__identityEEEvT0_PT3_T1_NS0_13GridEvenShareISM_EET2_T4_,"aw",@nobits
	.sectionflags	@""
	.align	16
.nv.shared._ZN3cub18CUB_300001_SM_10006detail6reduce18DeviceReduceKernelINS2_10policy_hubIfyN4cuda3__47maximumIfEEE10Policy1000EN6thrust24THRUST_300001_SM_1000_NS10device_ptrIKfEEyS8_fNS5_3std3__410__identityEEEvT0_PT3_T1_NS0_13GridEvenShareISM_EET2_T4_:
	.zero		1072


//--------------------- .nv.shared._ZN3cub18CUB_300001_SM_10006detail6reduce28DeviceReduceSingleTileKernelINS2_10policy_hubIfyN4cuda3__47maximumIfEEE10Policy1000EN6thrust24THRUST_300001_SM_1000_NS10device_ptrIKfEEPfyS8_ffNS5_3std3__410__identityEEEvT0_T1_T2_T3_T4_T6_ --------------------------
	.section	.nv.shared._ZN3cub18CUB_300001_SM_10006detail6reduce28DeviceReduceSingleTileKernelINS2_10policy_hubIfyN4cuda3__47maximumIfEEE10Policy1000EN6thrust24THRUST_300001_SM_1000_NS10device_ptrIKfEEPfyS8_ffNS5_3std3__410__identityEEEvT0_T1_T2_T3_T4_T6_,"aw",@nobits
	.sectionflags	@""
	.align	16
.nv.shared._ZN3cub18CUB_300001_SM_10006detail6reduce28DeviceReduceSingleTileKernelINS2_10policy_hubIfyN4cuda3__47maximumIfEEE10Policy1000EN6thrust24THRUST_300001_SM_1000_NS10device_ptrIKfEEPfyS8_ffNS5_3std3__410__identityEEEvT0_T1_T2_T3_T4_T6_:
	.zero		1072


//--------------------- .nv.shared._ZN3cub18CUB_300001_SM_10006detail6reduce28DeviceReduceSingleTileKernelINS2_10policy_hubIfjN4cuda3__47maximumIfEEE10Policy1000EPfSB_iS8_ffNS5_3std3__410__identityEEEvT0_T1_T2_T3_T4_T6_ --------------------------
	.section	.nv.shared._ZN3cub18CUB_300001_SM_10006detail6reduce28DeviceReduceSingleTileKernelINS2_10policy_hubIfjN4cuda3__47maximumIfEEE10Policy1000EPfSB_iS8_ffNS5_3std3__410__identityEEEvT0_T1_T2_T3_T4_T6_,"aw",@nobits
	.sectionflags	@""
	.align	16
.nv.shared._ZN3cub18CUB_300001_SM_10006detail6reduce28DeviceReduceSingleTileKernelINS2_10policy_hubIfjN4cuda3__47maximumIfEEE10Policy1000EPfSB_iS8_ffNS5_3std3__410__identityEEEvT0_T1_T2_T3_T4_T6_:
	.zero		1072


//--------------------- .nv.shared._ZN3cub18CUB_300001_SM_10006detail6reduce18DeviceReduceKernelINS2_10policy_hubIfjN4cuda3__47maximumIfEEE10Policy1000EN6thrust24THRUST_300001_SM_1000_NS10device_ptrIKfEEjS8_fNS5_3std3__410__identityEEEvT0_PT3_T1_NS0_13GridEvenShareISM_EET2_T4_ --------------------------
	.section	.nv.shared._ZN3cub18CUB_300001_SM_10006detail6reduce18DeviceReduceKernelINS2_10policy_hubIfjN4cuda3__47maximumIfEEE10Policy1000EN6thrust24THRUST_300001_SM_1000_NS10device_ptrIKfEEjS8_fNS5_3std3__410__identityEEEvT0_PT3_T1_NS0_13GridEvenShareISM_EET2_T4_,"aw",@nobits
	.sectionflags	@""
	.align	16
.nv.shared._ZN3cub18CUB_300001_SM_10006detail6reduce18DeviceReduceKernelINS2_10policy_hubIfjN4cuda3__47maximumIfEEE10Policy1000EN6thrust24THRUST_300001_SM_1000_NS10device_ptrIKfEEjS8_fNS5_3std3__410__identityEEEvT0_PT3_T1_NS0_13GridEvenShareISM_EET2_T4_:
	.zero		1072


//--------------------- .nv.shared._ZN3cub18CUB_300001_SM_10006detail6reduce28DeviceReduceSingleTileKernelINS2_10policy_hubIfjN4cuda3__47maximumIfEEE10Policy1000EN6thrust24THRUST_300001_SM_1000_NS10device_ptrIKfEEPfjS8_ffNS5_3std3__410__identityEEEvT0_T1_T2_T3_T4_T6_ --------------------------
	.section	.nv.shared._ZN3cub18CUB_300001_SM_10006detail6reduce28DeviceReduceSingleTileKernelINS2_10policy_hubIfjN4cuda3__47maximumIfEEE10Policy1000EN6thrust24THRUST_300001_SM_1000_NS10device_ptrIKfEEPfjS8_ffNS5_3std3__410__identityEEEvT0_T1_T2_T3_T4_T6_,"aw",@nobits
	.sectionflags	@""
	.align	16
.nv.shared._ZN3cub18CUB_300001_SM_10006detail6reduce28DeviceReduceSingleTileKernelINS2_10policy_hubIfjN4cuda3__47maximumIfEEE10Policy1000EN6thrust24THRUST_300001_SM_1000_NS10device_ptrIKfEEPfjS8_ffNS5_3std3__410__identityEEEvT0_T1_T2_T3_T4_T6_:
	.zero		1072


//--------------------- .nv.shared._ZN3cub18CUB_300001_SM_10006detail11EmptyKernelIvEEvv --------------------------
	.section	.nv.shared._ZN3cub18CUB_300001_SM_10006detail11EmptyKernelIvEEvv,"aw",@nobits
	.sectionflags	@""
	.align	16
	.zero		1024


//--------------------- .nv.shared._Z24softmax_normalize_kernelPffi --------------------------
	.section	.nv.shared._Z24softmax_normalize_kernelPffi,"aw",@nobits
	.sectionflags	@""
	.align	16
	.zero		1024


//--------------------- .nv.shared._Z22softmax_exp_sum_kernelPKfPffS1_i --------------------------
	.section	.nv.shared._Z22softmax_exp_sum_kernelPKfPffS1_i,"aw",@nobits
	.sectionflags	@""
	.align	16
	.zero		1024


//--------------------- .nv.shared._Z18softmax_max_kernelPKfPfi --------------------------
	.section	.nv.shared._Z18softmax_max_kernelPKfPfi,"aw",@nobits
	.sectionflags	@""
	.align	16
	.zero		1024


//--------------------- .nv.shared._Z16normalize_kernelPffi --------------------------
	.section	.nv.shared._Z16normalize_kernelPffi,"aw",@nobits
	.sectionflags	@""
	.align	16
	.zero		1024


//--------------------- .nv.shared._Z23exp_subtract_max_kernelPKfPffi --------------------------
	.section	.nv.shared._Z23exp_subtract_max_kernelPKfPffi,"aw",@nobits
	.sectionflags	@""
	.align	16
	.zero		1024


//--------------------- .nv.constant0._ZN3cub18CUB_300001_SM_10006detail6reduce28DeviceReduceSingleTileKernelINS2_10policy_hubIfyN4cuda3std3__44plusIfEEE10Policy1000EPfSC_iS9_ffNS7_10__identityEEEvT0_T1_T2_T3_T4_T6_ --------------------------
	.section	.nv.constant0._ZN3cub18CUB_300001_SM_10006detail6reduce28DeviceReduceSingleTileKernelINS2_10policy_hubIfyN4cuda3std3__44plusIfEEE10Policy1000EPfSC_iS9_ffNS7_10__identityEEEvT0_T1_T2_T3_T4_T6_,"a",@progbits
	.sectionflags	@""
	.align	4
.nv.constant0._ZN3cub18CUB_300001_SM_10006detail6reduce28DeviceReduceSingleTileKernelINS2_10policy_hubIfyN4cuda3std3__44plusIfEEE10Policy1000EPfSC_iS9_ffNS7_10__identityEEEvT0_T1_T2_T3_T4_T6_:
	.zero		925


//--------------------- .nv.constant0._ZN3cub18CUB_300001_SM_10006detail6reduce18DeviceReduceKernelINS2_10policy_hubIfyN4cuda3std3__44plusIfEEE10Policy1000EN6thrust24THRUST_300001_SM_1000_NS10device_ptrIfEEyS9_fNS7_10__identityEEEvT0_PT3_T1_NS0_13GridEvenShareISK_EET2_T4_ --------------------------
	.section	.nv.constant0._ZN3cub18CUB_300001_SM_10006detail6reduce18DeviceReduceKernelINS2_10policy_hubIfyN4cuda3std3__44plusIfEEE10Policy1000EN6thrust24THRUST_300001_SM_1000_NS10device_ptrIfEEyS9_fNS7_10__identityEEEvT0_PT3_T1_NS0_13GridEvenShareISK_EET2_T4_,"a",@progbits
	.sectionflags	@""
	.align	4
.nv.constant0._ZN3cub18CUB_300001_SM_10006detail6reduce18DeviceReduceKernelINS2_10policy_hubIfyN4cuda3std3__44plusIfEEE10Policy1000EN6thrust24THRUST_300001_SM_1000_NS10device_ptrIfEEyS9_fNS7_10__identityEEEvT0_PT3_T1_NS0_13GridEvenShareISK_EET2_T4_:
	.zero		994


//--------------------- .nv.constant0._ZN3cub18CUB_300001_SM_10006detail6reduce28DeviceReduceSingleTileKernelINS2_10policy_hubIfyN4cuda3std3__44plusIfEEE10Policy1000EN6thrust24THRUST_300001_SM_1000_NS10device_ptrIfEEPfyS9_ffNS7_10__identityEEEvT0_T1_T2_T3_T4_T6_ --------------------------
	.section	.nv.constant0._ZN3cub18CUB_300001_SM_10006detail6reduce28DeviceReduceSingleTileKernelINS2_10policy_hubIfyN4cuda3std3__44plusIfEEE10Policy1000EN6thrust24THRUST_300001_SM_1000_NS10device_ptrIfEEPfyS9_ffNS7_10__identityEEEvT0_T1_T2_T3_T4_T6_,"a",@progbits
	.sectionflags	@""
	.align	4
.nv.constant0._ZN3cub18CUB_300001_SM_10006detail6reduce28DeviceReduceSingleTileKernelINS2_10policy_hubIfyN4cuda3std3__44plusIfEEE10Policy1000EN6thrust24THRUST_300001_SM_1000_NS10device_ptrIfEEPfyS9_ffNS7_10__identityEEEvT0_T1_T2_T3_T4_T6_:
	.zero		929


//--------------------- .nv.constant0._ZN3cub18CUB_300001_SM_10006detail6reduce28DeviceReduceSingleTileKernelINS2_10policy_hubIfjN4cuda3std3__44plusIfEEE10Policy1000EPfSC_iS9_ffNS7_10__identityEEEvT0_T1_T2_T3_T4_T6_ --------------------------
	.section	.nv.constant0._ZN3cub18CUB_300001_SM_10006detail6reduce28DeviceReduceSingleTileKernelINS2_10policy_hubIfjN4cuda3std3__44plusIfEEE10Policy1000EPfSC_iS9_ffNS7_10__identityEEEvT0_T1_T2_T3_T4_T6_,"a",@progbits
	.sectionflags	@""
	.align	4
.nv.constant0._ZN3cub18CUB_300001_SM_10006detail6reduce28DeviceReduceSingleTileKernelINS2_10policy_hubIfjN4cuda3std3__44plusIfEEE10Policy1000EPfSC_iS9_ffNS7_10__identityEEEvT0_T1_T2_T3_T4_T6_:
	.zero		925


//--------------------- .nv.constant0._ZN3cub18CUB_300001_SM_10006detail6reduce18DeviceReduceKernelINS2_10policy_hubIfjN4cuda3std3__44plusIfEEE10Policy1000EN6thrust24THRUST_300001_SM_1000_NS10device_ptrIfEEjS9_fNS7_10__identityEEEvT0_PT3_T1_NS0_13GridEvenShareISK_EET2_T4_ --------------------------
	.section	.nv.constant0._ZN3cub18CUB_300001_SM_10006detail6reduce18DeviceReduceKernelINS2_10policy_hubIfjN4cuda3std3__44plusIfEEE10Policy1000EN6thrust24THRUST_300001_SM_1000_NS10device_ptrIfEEjS9_fNS7_10__identityEEEvT0_PT3_T1_NS0_13GridEvenShareISK_EET2_T4_,"a",@progbits
	.sectionflags	@""
	.align	4
.nv.constant0._ZN3cub18CUB_300001_SM_10006detail6reduce18DeviceReduceKernelINS2_10policy_hubIfjN4cuda3std3__44plusIfEEE10Policy1000EN6thrust24THRUST_300001_SM_1000_NS10device_ptrIfEEjS9_fNS7_10__identityEEEvT0_PT3_T1_NS0_13GridEvenShareISK_EET2_T4_:
	.zero		958


//--------------------- .nv.constant0._ZN3cub18CUB_300001_SM_10006detail6reduce28DeviceReduceSingleTileKernelINS2_10policy_hubIfjN4cuda3std3__44plusIfEEE10Policy1000EN6thrust24THRUST_300001_SM_1000_NS10device_ptrIfEEPfjS9_ffNS7_10__identityEEEvT0_T1_T2_T3_T4_T6_ --------------------------
	.section	.nv.constant0._ZN3cub18CUB_300001_SM_10006detail6reduce28DeviceReduceSingleTileKernelINS2_10policy_hubIfjN4cuda3std3__44plusIfEEE10Policy1000EN6thrust24THRUST_300001_SM_1000_NS10device_ptrIfEEPfjS9_ffNS7_10__identityEEEvT0_T1_T2_T3_T4_T6_,"a",@progbits
	.sectionflags	@""
	.align	4
.nv.constant0._ZN3cub18CUB_300001_SM_10006detail6reduce28DeviceReduceSingleTileKernelINS2_10policy_hubIfjN4cuda3std3__44plusIfEEE10Policy1000EN6thrust24THRUST_300001_SM_1000_NS10device_ptrIfEEPfjS9_ffNS7_10__identityEEEvT0_T1_T2_T3_T4_T6_:
	.zero		925


//--------------------- .nv.constant0._ZN3cub18CUB_300001_SM_10006detail6reduce28DeviceReduceSingleTileKernelINS2_10policy_hubIfyN4cuda3__47maximumIfEEE10Policy1000EPfSB_iS8_ffNS5_3std3__410__identityEEEvT0_T1_T2_T3_T4_T6_ --------------------------
	.section	.nv.constant0._ZN3cub18CUB_300001_SM_10006detail6reduce28DeviceReduceSingleTileKernelINS2_10policy_hubIfyN4cuda3__47maximumIfEEE10Policy1000EPfSB_iS8_ffNS5_3std3__410__identityEEEvT0_T1_T2_T3_T4_T6_,"a",@progbits
	.sectionflags	@""
	.align	4
.nv.constant0._ZN3cub18CUB_300001_SM_10006detail6reduce28DeviceReduceSingleTileKernelINS2_10policy_hubIfyN4cuda3__47maximumIfEEE10Policy1000EPfSB_iS8_ffNS5_3std3__410__identityEEEvT0_T1_T2_T3_T4_T6_:
	.zero		925


//--------------------- .nv.constant0._ZN3cub18CUB_300001_SM_10006detail6reduce18DeviceReduceKernelINS2_10policy_hubIfyN4cuda3__47maximumIfEEE10Policy1000EN6thrust24THRUST_300001_SM_1000_NS10device_ptrIKfEEyS8_fNS5_3std3__410__identityEEEvT0_PT3_T1_NS0_13GridEvenShareISM_EET2_T4_ --------------------------
	.section	.nv.constant0._ZN3cub18CUB_300001_SM_10006detail6reduce18DeviceReduceKernelINS2_10policy_hubIfyN4cuda3__47maximumIfEEE10Policy1000EN6thrust24THRUST_300001_SM_1000_NS10device_ptrIKfEEyS8_fNS5_3std3__410__identityEEEvT0_PT3_T1_NS0_13GridEvenShareISM_EET2_T4_,"a",@progbits
	.sectionflags	@""
	.align	4
.nv.constant0._ZN3cub18CUB_300001_SM_10006detail6reduce18DeviceReduceKernelINS2_10policy_hubIfyN4cuda3__47maximumIfEEE10Policy1000EN6thrust24THRUST_300001_SM_1000_NS10device_ptrIKfEEyS8_fNS5_3std3__410__identityEEEvT0_PT3_T1_NS0_13GridEvenShareISM_EET2_T4_:
	.zero		994


//--------------------- .nv.constant0._ZN3cub18CUB_300001_SM_10006detail6reduce28DeviceReduceSingleTileKernelINS2_10policy_hubIfyN4cuda3__47maximumIfEEE10Policy1000EN6thrust24THRUST_300001_SM_1000_NS10device_ptrIKfEEPfyS8_ffNS5_3std3__410__identityEEEvT0_T1_T2_T3_T4_T6_ --------------------------
	.section	.nv.constant0._ZN3cub18CUB_300001_SM_10006detail6reduce28DeviceReduceSingleTileKernelINS2_10policy_hubIfyN4cuda3__47maximumIfEEE10Policy1000EN6thrust24THRUST_300001_SM_1000_NS10device_ptrIKfEEPfyS8_ffNS5_3std3__410__identityEEEvT0_T1_T2_T3_T4_T6_,"a",@progbits
	.sectionflags	@""
	.align	4
.nv.constant0._ZN3cub18CUB_300001_SM_10006detail6reduce28DeviceReduceSingleTileKernelINS2_10policy_hubIfyN4cuda3__47maximumIfEEE10Policy1000EN6thrust24THRUST_300001_SM_1000_NS10device_ptrIKfEEPfyS8_ffNS5_3std3__410__identityEEEvT0_T1_T2_T3_T4_T6_:
	.zero		929


//--------------------- .nv.constant0._ZN3cub18CUB_300001_SM_10006detail6reduce28DeviceReduceSingleTileKernelINS2_10policy_hubIfjN4cuda3__47maximumIfEEE10Policy1000EPfSB_iS8_ffNS5_3std3__410__identityEEEvT0_T1_T2_T3_T4_T6_ --------------------------
	.section	.nv.constant0._ZN3cub18CUB_300001_SM_10006detail6reduce28DeviceReduceSingleTileKernelINS2_10policy_hubIfjN4cuda3__47maximumIfEEE10Policy1000EPfSB_iS8_ffNS5_3std3__410__identityEEEvT0_T1_T2_T3_T4_T6_,"a",@progbits
	.sectionflags	@""
	.align	4
.nv.constant0._ZN3cub18CUB_300001_SM_10006detail6reduce28DeviceReduceSingleTileKernelINS2_10policy_hubIfjN4cuda3__47maximumIfEEE10Policy1000EPfSB_iS8_ffNS5_3std3__410__identityEEEvT0_T1_T2_T3_T4_T6_:
	.zero		925


//--------------------- .nv.constant0._ZN3cub18CUB_300001_SM_10006detail6reduce18DeviceReduceKernelINS2_10policy_hubIfjN4cuda3__47maximumIfEEE10Policy1000EN6thrust24THRUST_300001_SM_1000_NS10device_ptrIKfEEjS8_fNS5_3std3__410__identityEEEvT0_PT3_T1_NS0_13GridEvenShareISM_EET2_T4_ --------------------------
	.section	.nv.constant0._ZN3cub18CUB_300001_SM_10006detail6reduce18DeviceReduceKernelINS2_10policy_hubIfjN4cuda3__47maximumIfEEE10Policy1000EN6thrust24THRUST_300001_SM_1000_NS10device_ptrIKfEEjS8_fNS5_3std3__410__identityEEEvT0_PT3_T1_NS0_13GridEvenShareISM_EET2_T4_,"a",@progbits
	.sectionflags	@""
	.align	4
.nv.constant0._ZN3cub18CUB_300001_SM_10006detail6reduce18DeviceReduceKernelINS2_10policy_hubIfjN4cuda3__47maximumIfEEE10Policy1000EN6thrust24THRUST_300001_SM_1000_NS10device_ptrIKfEEjS8_fNS5_3std3__410__identityEEEvT0_PT3_T1_NS0_13GridEvenShareISM_EET2_T4_:
	.zero		958


//--------------------- .nv.constant0._ZN3cub18CUB_300001_SM_10006detail6reduce28DeviceReduceSingleTileKernelINS2_10policy_hubIfjN4cuda3__47maximumIfEEE10Policy1000EN6thrust24THRUST_300001_SM_1000_NS10device_ptrIKfEEPfjS8_ffNS5_3std3__410__identityEEEvT0_T1_T2_T3_T4_T6_ --------------------------
	.section	.nv.constant0._ZN3cub18CUB_300001_SM_10006detail6reduce28DeviceReduceSingleTileKernelINS2_10policy_hubIfjN4cuda3__47maximumIfEEE10Policy1000EN6thrust24THRUST_300001_SM_1000_NS10device_ptrIKfEEPfjS8_ffNS5_3std3__410__identityEEEvT0_T1_T2_T3_T4_T6_,"a",@progbits
	.sectionflags	@""
	.align	4
.nv.constant0._ZN3cub18CUB_300001_SM_10006detail6reduce28DeviceReduceSingleTileKernelINS2_10policy_hubIfjN4cuda3__47maximumIfEEE10Policy1000EN6thrust24THRUST_300001_SM_1000_NS10device_ptrIKfEEPfjS8_ffNS5_3std3__410__identityEEEvT0_T1_T2_T3_T4_T6_:
	.zero		925


//--------------------- .nv.constant0._ZN3cub18CUB_300001_SM_10006detail11EmptyKernelIvEEvv --------------------------
	.section	.nv.constant0._ZN3cub18CUB_300001_SM_10006detail11EmptyKernelIvEEvv,"a",@progbits
	.sectionflags	@""
	.align	4
.nv.constant0._ZN3cub18CUB_300001_SM_10006detail11EmptyKernelIvEEvv:
	.zero		896


//--------------------- .nv.constant0._Z24softmax_normalize_kernelPffi --------------------------
	.section	.nv.constant0._Z24softmax_normalize_kernelPffi,"a",@progbits
	.sectionflags	@""
	.align	4
.nv.constant0._Z24softmax_normalize_kernelPffi:
	.zero		912


//--------------------- .nv.constant0._Z22softmax_exp_sum_kernelPKfPffS1_i --------------------------
	.section	.nv.constant0._Z22softmax_exp_sum_kernelPKfPffS1_i,"a",@progbits
	.sectionflags	@""
	.align	4
.nv.constant0._Z22softmax_exp_sum_kernelPKfPffS1_i:
	.zero		932


//--------------------- .nv.constant0._Z18softmax_max_kernelPKfPfi --------------------------
	.section	.nv.constant0._Z18softmax_max_kernelPKfPfi,"a",@progbits
	.sectionflags	@""
	.align	4
.nv.constant0._Z18softmax_max_kernelPKfPfi:
	.zero		916


//--------------------- .nv.constant0._Z16normalize_kernelPffi --------------------------
	.section	.nv.constant0._Z16normalize_kernelPffi,"a",@progbits
	.sectionflags	@""
	.align	4
.nv.constant0._Z16normalize_kernelPffi:
	.zero		912


//--------------------- .nv.constant0._Z23exp_subtract_max_kernelPKfPffi --------------------------
	.section	.nv.constant0._Z23exp_subtract_max_kernelPKfPffi,"a",@progbits
	.sectionflags	@""
	.align	4
.nv.constant0._Z23exp_subtract_max_kernelPKfPffi:
	.zero		920


//--------------------- SYMBOLS --------------------------

	.type		.nv.reservedSmem.offset0,@object
	.size		.nv.reservedSmem.offset0,0x4
	.type		.nv.reservedSmem.cap,@object
	.size		.nv.reservedSmem.cap,0x4
